def matmul_kernel(
    a_ptr,
    b_ptr,
    c_ptr,
    M,
    N,
    K,
    stride_am,
    stride_ak,
    stride_bk,
    stride_bn,
    stride_cm,
    stride_cn,
    BLOCK_M: tl.constexpr,
    BLOCK_N: tl.constexpr,
    BLOCK_K: tl.constexpr,
    GROUP_M: tl.constexpr,
):
    pid = tl.program_id(axis=0)
    num_pid_m = tl.cdiv(M, BLOCK_M)
    num_pid_n = tl.cdiv(N, BLOCK_N)
    num_pid_in_group = GROUP_M * num_pid_n
    group_id = pid // num_pid_in_group
    first_pid_m = group_id * GROUP_M
    group_size_m = min(num_pid_m - first_pid_m, GROUP_M)
    pid_m = first_pid_m + ((pid % num_pid_in_group) % group_size_m)
    pid_n = (pid % num_pid_in_group) // group_size_m

    offs_am = (pid_m * BLOCK_M + tl.arange(0, BLOCK_M)) % M
    offs_bn = (pid_n * BLOCK_N + tl.arange(0, BLOCK_N)) % N
    offs_k = tl.arange(0, BLOCK_K)
    a_ptrs = a_ptr + offs_am[:, None] * stride_am + offs_k[None, :] * stride_ak
    b_ptrs = b_ptr + offs_k[:, None] * stride_bk + offs_bn[None, :] * stride_bn

    acc = tl.zeros((BLOCK_M, BLOCK_N), dtype=tl.float32)
    for kk in range(0, tl.cdiv(K, BLOCK_K)):
        a = tl.load(a_ptrs, mask=offs_k[None, :] < K - kk * BLOCK_K, other=0.0)
        b = tl.load(b_ptrs, mask=offs_k[:, None] < K - kk * BLOCK_K, other=0.0)
        acc = tl.dot(a, b, acc)
        a_ptrs += BLOCK_K * stride_ak
        b_ptrs += BLOCK_K * stride_bk

    c = acc.to(c_ptr.dtype.element_ty)
    offs_cm = pid_m * BLOCK_M + tl.arange(0, BLOCK_M)
    offs_cn = pid_n * BLOCK_N + tl.arange(0, BLOCK_N)
    c_ptrs = c_ptr + offs_cm[:, None] * stride_cm + offs_cn[None, :] * stride_cn
    mask = (offs_cm[:, None] < M) & (offs_cn[None, :] < N)
    tl.store(c_ptrs, c, mask=mask)

# config = {"BLOCK_K": 128, "BLOCK_M": 64, "BLOCK_N": 512, "GROUP_M": 8, "arch": "sm_100", "dtype": "fp32", "num_ctas": 4, "num_stages": 3, "num_warps": 4}
# arch = sm_100


// ===== COMPILED SASS (sm_100a) =====

	.target	sm_100a

	.elftype	@"ET_EXEC"


//--------------------- .note.nv.tkinfo           --------------------------
	.section	.note.nv.tkinfo,"",@"SHT_NOTE"
	.sectionflags	@"SHF_NOTE_NV_TKINFO"
	.tkinfo
        /*0018*/ 	.word	0x00000081
        /*0030*/ 	.string	""
        /*0030*/ 	.string	"ptxas-blackwell"
        /*0030*/ 	.string	"Cuda compilation tools, release 12.9, V12.9.86"
        /*0030*/ 	.string	"Build cuda_12.9.r12.9/compiler.36037853_0"
        /*0030*/ 	.string	"-v  -suppress-debug-info  -lineinfo  -arch sm_100a "



//--------------------- .note.nv.cuver            --------------------------
	.section	.note.nv.cuver,"",@"SHT_NOTE"
	.sectionflags	@"SHF_NOTE_NV_CUVER"
        /*0018*/ 	.short	0x0001
        /*001a*/ 	.short	0x0064
        /*001c*/ 	.short	0x0001
        /*001e*/ 	.short	0x0000
        /*0020*/ 	.short	0x0001
        /*0022*/ 	.short	0x0000


//--------------------- .nv.info                  --------------------------
	.section	.nv.info,"",@"SHT_CUDA_INFO"
	.align	4


	//----- nvinfo : EIATTR_REGCOUNT
	.align		4
        /*0000*/ 	.byte	0x04, 0x2f
        /*0002*/ 	.short	(.L_4 - .L_3)
	.align		4
.L_3:
        /*0004*/ 	.word	index@(matmul_kernel)
        /*0008*/ 	.word	0x000000ff


	//----- nvinfo : EIATTR_FRAME_SIZE
	.align		4
.L_4:
        /*000c*/ 	.byte	0x04, 0x11
        /*000e*/ 	.short	(.L_6 - .L_5)
	.align		4
.L_5:
        /*0010*/ 	.word	index@($__internal_2_$__cuda_sm10x_tcgen05_guardrail_trap_unallocated_columns_being_dealloced)
        /*0014*/ 	.word	0x00000778


	//----- nvinfo : EIATTR_FRAME_SIZE
	.align		4
.L_6:
        /*0018*/ 	.byte	0x04, 0x11
        /*001a*/ 	.short	(.L_8 - .L_7)
	.align		4
.L_7:
        /*001c*/ 	.word	index@($__internal_1_$__cuda_sm10x_tcgen05_guardrail_trap_phase_invalid_during_alloc)
        /*0020*/ 	.word	0x00000778


	//----- nvinfo : EIATTR_FRAME_SIZE
	.align		4
.L_8:
        /*0024*/ 	.byte	0x04, 0x11
        /*0026*/ 	.short	(.L_10 - .L_9)
	.align		4
.L_9:
        /*0028*/ 	.word	index@($__internal_0_$__cuda_sm10x_tcgen05_guardrail_trap_col_being_dealloced_not_returned_by_alloc)
        /*002c*/ 	.word	0x00000778


	//----- nvinfo : EIATTR_FRAME_SIZE
	.align		4
.L_10:
        /*0030*/ 	.byte	0x04, 0x11
        /*0032*/ 	.short	(.L_12 - .L_11)
	.align		4
.L_11:
        /*0034*/ 	.word	index@(matmul_kernel)
        /*0038*/ 	.word	0x00000778


	//----- nvinfo : EIATTR_MIN_STACK_SIZE
	.align		4
.L_12:
        /*003c*/ 	.byte	0x04, 0x12
        /*003e*/ 	.short	(.L_14 - .L_13)
	.align		4
.L_13:
        /*0040*/ 	.word	index@(matmul_kernel)
        /*0044*/ 	.word	0x00000778
.L_14:


//--------------------- .nv.info.matmul_kernel    --------------------------
	.section	.nv.info.matmul_kernel,"",@"SHT_CUDA_INFO"
	.sectionflags	@""
	.align	4


	//----- nvinfo : EIATTR_CUDA_API_VERSION
	.align		4
        /*0000*/ 	.byte	0x04, 0x37
        /*0002*/ 	.short	(.L_16 - .L_15)
.L_15:
        /*0004*/ 	.word	0x00000081


	//----- nvinfo : EIATTR_KPARAM_INFO
	.align		4
.L_16:
        /*0008*/ 	.byte	0x04, 0x17
        /*000a*/ 	.short	(.L_18 - .L_17)
.L_17:
        /*000c*/ 	.word	0x00000000
        /*0010*/ 	.short	0x000d
        /*0012*/ 	.short	0x0048
        /*0014*/ 	.byte	0x00, 0xf4, 0x21, 0x00


	//----- nvinfo : EIATTR_KPARAM_INFO
	.align		4
.L_18:
        /*0018*/ 	.byte	0x04, 0x17
        /*001a*/ 	.short	(.L_20 - .L_19)
.L_19:
        /*001c*/ 	.word	0x00000000
        /*0020*/ 	.short	0x000c
        /*0022*/ 	.short	0x0040
        /*0024*/ 	.byte	0x00, 0xf4, 0x21, 0x00


	//----- nvinfo : EIATTR_KPARAM_INFO
	.align		4
.L_20:
        /*0028*/ 	.byte	0x04, 0x17
        /*002a*/ 	.short	(.L_22 - .L_21)
.L_21:
        /*002c*/ 	.word	0x00000000
        /*0030*/ 	.short	0x000b
        /*0032*/ 	.short	0x0038
        /*0034*/ 	.byte	0x00, 0xf0, 0x11, 0x00


	//----- nvinfo : EIATTR_KPARAM_INFO
	.align		4
.L_22:
        /*0038*/ 	.byte	0x04, 0x17
        /*003a*/ 	.short	(.L_24 - .L_23)
.L_23:
        /*003c*/ 	.word	0x00000000
        /*0040*/ 	.short	0x000a
        /*0042*/ 	.short	0x0034
        /*0044*/ 	.byte	0x00, 0xf0, 0x11, 0x00


	//----- nvinfo : EIATTR_KPARAM_INFO
	.align		4
.L_24:
        /*0048*/ 	.byte	0x04, 0x17
        /*004a*/ 	.short	(.L_26 - .L_25)
.L_25:
        /*004c*/ 	.word	0x00000000
        /*0050*/ 	.short	0x0009
        /*0052*/ 	.short	0x0030
        /*0054*/ 	.byte	0x00, 0xf0, 0x11, 0x00


	//----- nvinfo : EIATTR_KPARAM_INFO
	.align		4
.L_26:
        /*0058*/ 	.byte	0x04, 0x17
        /*005a*/ 	.short	(.L_28 - .L_27)
.L_27:
        /*005c*/ 	.word	0x00000000
        /*0060*/ 	.short	0x0008
        /*0062*/ 	.short	0x002c
        /*0064*/ 	.byte	0x00, 0xf0, 0x11, 0x00


	//----- nvinfo : EIATTR_KPARAM_INFO
	.align		4
.L_28:
        /*0068*/ 	.byte	0x04, 0x17
        /*006a*/ 	.short	(.L_30 - .L_29)
.L_29:
        /*006c*/ 	.word	0x00000000
        /*0070*/ 	.short	0x0007
        /*0072*/ 	.short	0x0028
        /*0074*/ 	.byte	0x00, 0xf0, 0x11, 0x00


	//----- nvinfo : EIATTR_KPARAM_INFO
	.align		4
.L_30:
        /*0078*/ 	.byte	0x04, 0x17
        /*007a*/ 	.short	(.L_32 - .L_31)
.L_31:
        /*007c*/ 	.word	0x00000000
        /*0080*/ 	.short	0x0006
        /*0082*/ 	.short	0x0024
        /*0084*/ 	.byte	0x00, 0xf0, 0x11, 0x00


	//----- nvinfo : EIATTR_KPARAM_INFO
	.align		4
.L_32:
        /*0088*/ 	.byte	0x04, 0x17
        /*008a*/ 	.short	(.L_34 - .L_33)
.L_33:
        /*008c*/ 	.word	0x00000000
        /*0090*/ 	.short	0x0005
        /*0092*/ 	.short	0x0020
        /*0094*/ 	.byte	0x00, 0xf0, 0x11, 0x00


	//----- nvinfo : EIATTR_KPARAM_INFO
	.align		4
.L_34:
        /*0098*/ 	.byte	0x04, 0x17
        /*009a*/ 	.short	(.L_36 - .L_35)
.L_35:
        /*009c*/ 	.word	0x00000000
        /*00a0*/ 	.short	0x0004
        /*00a2*/ 	.short	0x001c
        /*00a4*/ 	.byte	0x00, 0xf0, 0x11, 0x00


	//----- nvinfo : EIATTR_KPARAM_INFO
	.align		4
.L_36:
        /*00a8*/ 	.byte	0x04, 0x17
        /*00aa*/ 	.short	(.L_38 - .L_37)
.L_37:
        /*00ac*/ 	.word	0x00000000
        /*00b0*/ 	.short	0x0003
        /*00b2*/ 	.short	0x0018
        /*00b4*/ 	.byte	0x00, 0xf0, 0x11, 0x00


	//----- nvinfo : EIATTR_KPARAM_INFO
	.align		4
.L_38:
        /*00b8*/ 	.byte	0x04, 0x17
        /*00ba*/ 	.short	(.L_40 - .L_39)
.L_39:
        /*00bc*/ 	.word	0x00000000
        /*00c0*/ 	.short	0x0002
        /*00c2*/ 	.short	0x0010
        /*00c4*/ 	.byte	0x00, 0xf4, 0x21, 0x00


	//----- nvinfo : EIATTR_KPARAM_INFO
	.align		4
.L_40:
        /*00c8*/ 	.byte	0x04, 0x17
        /*00ca*/ 	.short	(.L_42 - .L_41)
.L_41:
        /*00cc*/ 	.word	0x00000000
        /*00d0*/ 	.short	0x0001
        /*00d2*/ 	.short	0x0008
        /*00d4*/ 	.byte	0x00, 0xf4, 0x21, 0x00


	//----- nvinfo : EIATTR_KPARAM_INFO
	.align		4
.L_42:
        /*00d8*/ 	.byte	0x04, 0x17
        /*00da*/ 	.short	(.L_44 - .L_43)
.L_43:
        /*00dc*/ 	.word	0x00000000
        /*00e0*/ 	.short	0x0000
        /*00e2*/ 	.short	0x0000
        /*00e4*/ 	.byte	0x00, 0xf4, 0x21, 0x00


	//----- nvinfo : EIATTR_EXPLICIT_CLUSTER
	.align		4
.L_44:
        /*00e8*/ 	.byte	0x01, 0x3e
	.zero		2


	//----- nvinfo : EIATTR_CTA_PER_CLUSTER
	.align		4
        /*00ec*/ 	.byte	0x04, 0x3d
        /*00ee*/ 	.short	(.L_46 - .L_45)
.L_45:
        /*00f0*/ 	.word	0x00000004
        /*00f4*/ 	.word	0x00000001
        /*00f8*/ 	.word	0x00000001


	//----- nvinfo : EIATTR_AT_ENTRY_FRAGMENTS
	.align		4
.L_46:
        /*00fc*/ 	.byte	0x04, 0x4f
        /*00fe*/ 	.short	(.L_48 - .L_47)


	//   ....[0]....
.L_47:
        /*0100*/ 	.word	0x00000004


	//----- nvinfo : EIATTR_RESERVED_SMEM_USED
	.align		4
.L_48:
        /*0104*/ 	.byte	0x01, 0x41
	.zero		2


	//----- nvinfo : EIATTR_SPARSE_MMA_MASK
	.align		4
        /*0108*/ 	.byte	0x03, 0x50
        /*010a*/ 	.short	0x0000


	//----- nvinfo : EIATTR_TCGEN05_1CTA_USED
	.align		4
        /*010c*/ 	.byte	0x01, 0x51
	.zero		2


	//----- nvinfo : EIATTR_MAXREG_COUNT
	.align		4
        /*0110*/ 	.byte	0x03, 0x1b
        /*0112*/ 	.short	0x00ff


	//----- nvinfo : EIATTR_NUM_BARRIERS
	.align		4
        /*0114*/ 	.byte	0x02, 0x4c
        /*0116*/ 	.byte	0x01
	.zero		1


	//----- nvinfo : EIATTR_ANNOTATIONS
	.align		4
        /*0118*/ 	.byte	0x04, 0x55
        /*011a*/ 	.short	(.L_50 - .L_49)


	//   ....[0]....
.L_49:
        /*011c*/ 	.word	0x00000001
        /*0120*/ 	.byte	0x50, 0x0b, 0x00, 0x00, 0x01, 0x00, 0x00, 0x00, 0x80, 0x76, 0x00, 0x00, 0x01, 0x00, 0x00, 0x00
        /* <DEDUP_REMOVED lines=612> */
        /*2770*/ 	.byte	0xc0, 0xde, 0x01, 0x00, 0x01, 0x00, 0x00, 0x00, 0xa0, 0xe0, 0x01, 0x00


	//----- nvinfo : EIATTR_INT_WARP_WIDE_INSTR_OFFSETS
	.align		4
.L_50:
        /*277c*/ 	.byte	0x04, 0x31
        /*277e*/ 	.short	(.L_52 - .L_51)


	//   ....[0]....
.L_51:
        /*2780*/ 	.word	0x00009820


	//   ....[1]....
        /*2784*/ 	.word	0x00009850


	//   ....[2]....
        /*2788*/ 	.word	0x00009970


	//   ....[3]....
        /*278c*/ 	.word	0x00020290


	//   ....[4]....
        /*2790*/ 	.word	0x000202e0


	//----- nvinfo : EIATTR_COOP_GROUP_MASK_REGIDS
	.align		4
.L_52:
        /*2794*/ 	.byte	0x04, 0x29
        /*2796*/ 	.short	(.L_54 - .L_53)


	//   ....[0]....
.L_53:
        /*2798*/ 	.word	0xffffffff


	//   ....[1]....
        /*279c*/ 	.word	0xffffffff


	//   ....[2]....
        /*27a0*/ 	.word	0xffffffff


	//   ....[3]....
        /*27a4*/ 	.word	0xffffffff


	//----- nvinfo : EIATTR_COOP_GROUP_INSTR_OFFSETS
	.align		4
.L_54:
        /*27a8*/ 	.byte	0x04, 0x28
        /*27aa*/ 	.short	(.L_56 - .L_55)


	//   ....[0]....
.L_55:
        /*27ac*/ 	.word	0x00000070


	//   ....[1]....
        /*27b0*/ 	.word	0x00000330


	//   ....[2]....
        /*27b4*/ 	.word	0x00020120


	//   ....[3]....
        /*27b8*/ 	.word	0x00020390


	//----- nvinfo : EIATTR_VRC_CTA_INIT_COUNT
	.align		4
.L_56:
        /*27bc*/ 	.byte	0x02, 0x4a
        /*27be*/ 	.byte	0x80
	.zero		1


	//----- nvinfo : EIATTR_MBARRIER_INSTR_OFFSETS
	.align		4
        /*27c0*/ 	.byte	0x04, 0x39
        /*27c2*/ 	.short	(.L_58 - .L_57)


	//   ....[0]....
.L_57:
        /*27c4*/ 	.word	0x000099d0
        /*27c8*/ 	.word	0x000000ff
        /*27cc*/ 	.word	0x00000000
        /*27d0*/ 	.short	0x0100
        /*27d2*/ 	.byte	0x08
	.zero		1


	//   ....[1]....
        /*27d4*/ 	.word	0x00009a40
        /*27d8*/ 	.word	0x000000ff
        /*27dc*/ 	.word	0x00048008
        /*27e0*/ 	.short	0x0100
        /*27e2*/ 	.byte	0x06
	.zero		1


	//   ....[2]....
        /*27e4*/ 	.word	0x000171a0
        /*27e8*/ 	.word	0x000000ff
        /*27ec*/ 	.word	0x00000000
        /*27f0*/ 	.short	0x010a
        /*27f2*/ 	.byte	0x0d
	.zero		1


	//   ....[3]....
        /*27f4*/ 	.word	0x0001e080
        /*27f8*/ 	.word	0x000000ff
        /*27fc*/ 	.word	0x00000000
        /*2800*/ 	.short	0x010a
        /*2802*/ 	.byte	0x08
	.zero		1


	//   ....[4]....
        /*2804*/ 	.word	0x0001e150
        /*2808*/ 	.word	0x000000ff
        /*280c*/ 	.word	0x00048000
        /*2810*/ 	.short	0x0108
        /*2812*/ 	.byte	0x06
	.zero		1


	//   ....[5]....
        /*2814*/ 	.word	0x0001e1e0
        /*2818*/ 	.word	0x000000ff
        /*281c*/ 	.word	0x00048008
        /*2820*/ 	.short	0x0108
        /*2822*/ 	.byte	0x06
	.zero		1


	//   ....[6]....
        /*2824*/ 	.word	0x000203b0
        /*2828*/ 	.word	0x000000ff
        /*282c*/ 	.word	0x00000000
        /*2830*/ 	.short	0x010a
        /*2832*/ 	.byte	0x0d
	.zero		1


	//   ....[7]....
        /*2834*/ 	.word	0x000203e0
        /*2838*/ 	.word	0x000000ff
        /*283c*/ 	.word	0x00000000
        /*2840*/ 	.short	0x010a
        /*2842*/ 	.byte	0x08
	.zero		1


	//----- nvinfo : EIATTR_NUM_MBARRIERS
	.align		4
.L_58:
        /*2844*/ 	.byte	0x03, 0x38
        /*2846*/ 	.short	0x0002


	//----- nvinfo : EIATTR_EXIT_INSTR_OFFSETS
	.align		4
        /*2848*/ 	.byte	0x04, 0x1c
        /*284a*/ 	.short	(.L_60 - .L_59)


	//   ....[0]....
.L_59:
        /*284c*/ 	.word	0x000203a0


	//----- nvinfo : EIATTR_REQNTID
	.align		4
.L_60:
        /*2850*/ 	.byte	0x04, 0x10
        /*2852*/ 	.short	(.L_62 - .L_61)
.L_61:
        /*2854*/ 	.word	0x00000080
        /*2858*/ 	.word	0x00000001
        /*285c*/ 	.word	0x00000001


	//----- nvinfo : EIATTR_CRS_STACK_SIZE
	.align		4
.L_62:
        /*2860*/ 	.byte	0x04, 0x1e
        /*2862*/ 	.short	(.L_64 - .L_63)
.L_63:
        /*2864*/ 	.word	0x00000000


	//----- nvinfo : EIATTR_CBANK_PARAM_SIZE
	.align		4
.L_64:
        /*2868*/ 	.byte	0x03, 0x19
        /*286a*/ 	.short	0x0050


	//----- nvinfo : EIATTR_PARAM_CBANK
	.align		4
        /*286c*/ 	.byte	0x04, 0x0a
        /*286e*/ 	.short	(.L_66 - .L_65)
	.align		4
.L_65:
        /*2870*/ 	.word	index@(.nv.constant0.matmul_kernel)
        /*2874*/ 	.short	0x0380
        /*2876*/ 	.short	0x0050


	//----- nvinfo : EIATTR_SW_WAR
	.align		4
.L_66:
        /*2878*/ 	.byte	0x04, 0x36
        /*287a*/ 	.short	(.L_68 - .L_67)
.L_67:
        /*287c*/ 	.word	0x00000008
.L_68:


//--------------------- .nv.compat                --------------------------
	.section	.nv.compat,"",@"SHT_CUDA_COMPAT_INFO"
	.align	4
        /*0000*/ 	.byte	0x02, 0x02, 0x02, 0x00, 0x02, 0x05, 0x05, 0x00, 0x02, 0x03, 0x00, 0x00, 0x02, 0x06, 0x01, 0x00


//--------------------- .nv.callgraph             --------------------------
	.section	.nv.callgraph,"",@"SHT_CUDA_CALLGRAPH"
	.align	4
	.sectionentsize	8
	.align		4
        /*0000*/ 	.word	0x00000000
	.align		4
        /*0004*/ 	.word	0xffffffff
	.align		4
        /*0008*/ 	.word	0x00000000
	.align		4
        /*000c*/ 	.word	0xfffffffe
	.align		4
        /*0010*/ 	.word	0x00000000
	.align		4
        /*0014*/ 	.word	0xfffffffd
	.align		4
        /*0018*/ 	.word	0x00000000
	.align		4
        /*001c*/ 	.word	0xfffffffc


//--------------------- .text.matmul_kernel       --------------------------
	.section	.text.matmul_kernel,"ax",@progbits
	.align	128
        .global         matmul_kernel
        .type           matmul_kernel,@function
        .size           matmul_kernel,(.L_x_20 - matmul_kernel)
        .other          matmul_kernel,@"STO_CUDA_ENTRY STV_DEFAULT"
matmul_kernel:
.text.matmul_kernel:
[----:B------:R-:W1:Y:S01]  /*0000*/  LDC R1, c[0x0][0x37c] ;  /* 0x0000df00ff017b82 */ /* 0x000e620000000800 */
[----:B------:R-:W2:Y:S01]  /*0010*/  S2R R0, SR_TID.X ;  /* 0x0000000000007919 */ /* 0x000ea20000002100 */
[----:B-1----:R-:W-:Y:S01]  /*0020*/  VIADD R1, R1, 0xfffff888 ;  /* 0xfffff88801017836 */ /* 0x002fe20000000000 */
[----:B--2---:R-:W-:-:S13]  /*0030*/  ISETP.GE.U32.AND P0, PT, R0, 0x20, PT ;  /* 0x000000200000780c */ /* 0x004fda0003f06070 */
[----:B------:R-:W-:Y:S02]  /*0040*/  VOTEU.ANY UP0, P0 ;  /* 0x0000000000ff7886 */ /* 0x000fe40000000100 */
[----:B------:R-:W-:Y:S05]  /*0050*/  BRA.U UP0, `(.L_x_0) ;  /* 0x0000000100b87547 */ /* 0x000fea000b800000 */
[----:B------:R-:W1:Y:S01]  /*0060*/  S2UR UR6, SR_CgaCtaId ;  /* 0x00000000000679c3 */ /* 0x000e620000008800 */
[----:B------:R-:W-:Y:S01]  /*0070*/  NOP ;  /* 0x0000000000007918 */ /* 0x000fe20000000000 */
[----:B------:R-:W-:Y:S02]  /*0080*/  UMOV UR4, 0x40 ;  /* 0x0000004000047882 */ /* 0x000fe40000000000 */
[----:B-1----:R-:W-:-:S09]  /*0090*/  ULEA UR4, UR6, UR4, 0x18 ;  /* 0x0000000406047291 */ /* 0x002fd2000f8ec0ff */
[----:B------:R-:W1:Y:S01]  /*00a0*/  LDS.U8 R0, [UR4] ;  /* 0x00000004ff007984 */ /* 0x000e620008000000 */
[----:B------:R-:W-:Y:S02]  /*00b0*/  UMOV UR4, 0x400 ;  /* 0x0000040000047882 */ /* 0x000fe40000000000 */
[----:B------:R-:W-:Y:S01]  /*00c0*/  ULEA UR4, UR6, UR4, 0x18 ;  /* 0x0000000406047291 */ /* 0x000fe2000f8ec0ff */
[----:B-1----:R-:W-:-:S13]  /*00d0*/  ISETP.NE.AND P0, PT, R0, RZ, PT ;  /* 0x000000ff0000720c */ /* 0x002fda0003f05270 */
[----:B------:R-:W-:Y:S05]  /*00e0*/  @P0 BRA `(.L_x_1) ;  /* 0x00000000007c0947 */ /* 0x000fea0003800000 */
[----:B------:R-:W-:-:S13]  /*00f0*/  ELECT P0, URZ, PT ;  /* 0x0000000000ff782f */ /* 0x000fda0003800000 */
[----:B------:R-:W-:Y:S05]  /*0100*/  @!P0 BRA `(.L_x_2) ;  /* 0x0000000000848947 */ /* 0x000fea0003800000 */
[----:B------:R-:W-:Y:S01]  /*0110*/  UMOV UR5, 0x4 ;  /* 0x0000000400057882 */ /* 0x000fe20000000000 */
[----:B------:R-:W-:Y:S02]  /*0120*/  IMAD.MOV.U32 R4, RZ, RZ, 0x1 ;  /* 0x00000001ff047424 */ /* 0x000fe400078e00ff */
[----:B------:R-:W-:Y:S02]  /*0130*/  IMAD.MOV.U32 R5, RZ, RZ, 0xf ;  /* 0x0000000fff057424 */ /* 0x000fe400078e00ff */
[----:B------:R-:W-:Y:S04]  /*0140*/  DEPBAR.LE SB1, 0x36 ;  /* 0x00009d800000791a */ /* 0x000fe80000000000 */
[----:B------:R-:W1:Y:S02]  /*0150*/  UTCATOMSWS.FIND_AND_SET.ALIGN UP1, UR5, UR5 ;  /* 0x00000005000575e3 */ /* 0x000e640008020800 */
[----:B-1----:R-:W-:-:S04]  /*0160*/  PLOP3.LUT P0, PT, PT, PT, UP1, 0x80, 0x8 ;  /* 0x000000000008781c */ /* 0x002fc80003f0f018 */
[----:B------:R-:W-:-:S04]  /*0170*/  SEL R0, RZ, 0xffffffff, !P0 ;  /* 0xffffffffff007807 */ /* 0x000fc80004000000 */
[----:B------:R-:W-:Y:S01]  /*0180*/  ISETP.NE.AND P0, PT, R0, RZ, PT ;  /* 0x000000ff0000720c */ /* 0x000fe20003f05270 */
[----:B------:R-:W-:-:S12]  /*0190*/  IMAD.U32 R0, RZ, RZ, UR5 ;  /* 0x00000005ff007e24 */ /* 0x000fd8000f8e00ff */
[----:B------:R-:W-:Y:S05]  /*01a0*/  @P0 BRA `(.L_x_3) ;  /* 0x0000000000240947 */ /* 0x000fea0003800000 */
.L_x_4:
[----:B------:R-:W-:Y:S05]  /*01b0*/  NANOSLEEP 0x64 ;  /* 0x000000640000795d */ /* 0x000fea0003800000 */
[----:B------:R-:W-:-:S05]  /*01c0*/  UMOV UR5, 0x4 ;  /* 0x0000000400057882 */ /* 0x000fca0000000000 */
[----:B------:R-:W-:Y:S04]  /*01d0*/  DEPBAR.LE SB1, 0x36 ;  /* 0x00009d800000791a */ /* 0x000fe80000000000 */
[----:B------:R-:W1:Y:S02]  /*01e0*/  UTCATOMSWS.FIND_AND_SET.ALIGN UP1, UR5, UR5 ;  /* 0x00000005000575e3 */ /* 0x000e640008020800 */
[----:B-1----:R-:W-:-:S04]  /*01f0*/  PLOP3.LUT P0, PT, PT, PT, UP1, 0x80, 0x8 ;  /* 0x000000000008781c */ /* 0x002fc80003f0f018 */
[----:B------:R-:W-:-:S04]  /*0200*/  SEL R0, RZ, 0xffffffff, !P0 ;  /* 0xffffffffff007807 */ /* 0x000fc80004000000 */
[----:B------:R-:W-:Y:S01]  /*0210*/  ISETP.NE.AND P0, PT, R0, RZ, PT ;  /* 0x000000ff0000720c */ /* 0x000fe20003f05270 */
[----:B------:R-:W-:-:S12]  /*0220*/  IMAD.U32 R0, RZ, RZ, UR5 ;  /* 0x00000005ff007e24 */ /* 0x000fd8000f8e00ff */
[----:B------:R-:W-:Y:S05]  /*0230*/  @!P0 BRA `(.L_x_4) ;  /* 0xfffffffc00dc8947 */ /* 0x000fea000383ffff */
.L_x_3:
[C---:B------:R-:W-:Y:S01]  /*0240*/  VIADD R3, R0.reuse, 0x10 ;  /* 0x0000001000037836 */ /* 0x040fe20000000000 */
[----:B------:R-:W-:Y:S01]  /*0250*/  UMOV UR5, 0x50 ;  /* 0x0000005000057882 */ /* 0x000fe20000000000 */
[----:B------:R-:W-:Y:S01]  /*0260*/  SHF.L.U32 R2, R5, R0, RZ ;  /* 0x0000000005027219 */ /* 0x000fe200000006ff */
[----:B------:R-:W-:Y:S01]  /*0270*/  ULEA UR5, UR6, UR5, 0x18 ;  /* 0x0000000506057291 */ /* 0x000fe2000f8ec0ff */
[----:B------:R-:W-:Y:S01]  /*0280*/  IMAD.SHL.U32 R0, R0, 0x20, RZ ;  /* 0x0000002000007824 */ /* 0x000fe200078e00ff */
[----:B------:R-:W-:-:S04]  /*0290*/  SHF.L.U32 R3, R4, R3, RZ ;  /* 0x0000000304037219 */ /* 0x000fc800000006ff */
[----:B------:R-:W-:-:S05]  /*02a0*/  LOP3.LUT R2, R3, R2, RZ, 0xfc, !PT ;  /* 0x0000000203027212 */ /* 0x000fca00078efcff */
[----:B------:R1:W-:Y:S04]  /*02b0*/  ATOMS.OR RZ, [UR5], R2 ;  /* 0x00000002ffff798c */ /* 0x0003e8000b000005 */
[----:B------:R1:W-:Y:S01]  /*02c0*/  STS [UR4], R0 ;  /* 0x00000000ff007988 */ /* 0x0003e20008000804 */
[----:B------:R-:W-:Y:S05]  /*02d0*/  BRA `(.L_x_2) ;  /* 0x0000000000107947 */ /* 0x000fea0003800000 */
.L_x_1:
[----:B------:R-:W-:Y:S01]  /*02e0*/  IMAD.MOV.U32 R0, RZ, RZ, -0x1 ;  /* 0xffffffffff007424 */ /* 0x000fe200078e00ff */
[----:B------:R-:W-:-:S04]  /*02f0*/  MOV R2, 0x320 ;  /* 0x0000032000027802 */ /* 0x000fc80000000f00 */
[----:B------:R1:W-:Y:S03]  /*0300*/  STS [UR4], R0 ;  /* 0x00000000ff007988 */ /* 0x0003e60008000804 */
[----:B-1----:R-:W-:Y:S05]  /*0310*/  CALL.REL.NOINC `($__internal_1_$__cuda_sm10x_tcgen05_guardrail_trap_phase_invalid_during_alloc) ;  /* 0x0000020000487944 */ /* 0x002fea0003c00000 */
.L_x_2:
[----:B------:R-:W-:Y:S05]  /*0320*/  WARPSYNC.ALL ;  /* 0x0000000000007948 */ /* 0x000fea0003800000 */
[----:B------:R-:W-:Y:S01]  /*0330*/  NOP ;  /* 0x0000000000007918 */ /* 0x000fe20000000000 */
.L_x_0:
[----:B------:R-:W2:Y:S08]  /*0340*/  LDC.64 R226, c[0x0][0x398] ;  /* 0x0000e600ffe27b82 */ /* 0x000eb00000000a00 */
[----:B------:R-:W3:Y:S02]  /*0350*/  S2UR UR5, SR_CgaSize ;  /* 0x00000000000579c3 */ /* 0x000ee40000008a00 */
[----:B---3--:R-:W-:-:S12]  /*0360*/  UIMAD UR5, UR5, -0xa0, URZ ;  /* 0xffffff60050578a4 */ /* 0x008fd8000f8e02ff */
[----:B------:R-:W3:Y:S01]  /*0370*/  LDCU UR5, c[0x0][UR5+0x2b0] ;  /* 0x00005600050577ac */ /* 0x000ee20008000800 */
[----:B------:R-:W4:Y:S01]  /*0380*/  S2R R225, SR_TID.X ;  /* 0x0000000000e17919 */ /* 0x000f220000002100 */
[----:B------:R-:W5:Y:S01]  /*0390*/  LDCU.64 UR10, c[0x0][0x3a8] ;  /* 0x00007500ff0a77ac */ /* 0x000f620008000a00 */
[----:B------:R-:W1:Y:S01]  /*03a0*/  S2R R14, SR_CgaCtaId ;  /* 0x00000000000e7919 */ /* 0x000e620000008800 */
[----:B------:R-:W3:Y:S01]  /*03b0*/  S2UR UR4, SR_CTAID.X ;  /* 0x00000000000479c3 */ /* 0x000ee20000002500 */
[----:B------:R-:W1:Y:S01]  /*03c0*/  LDCU.128 UR16, c[0x0][0x380] ;  /* 0x00007000ff1077ac */ /* 0x000e620008000c00 */
[----:B------:R-:W1:Y:S06]  /*03d0*/  LDCU.64 UR28, c[0x0][0x358] ;  /* 0x00006b00ff1c77ac */ /* 0x000e6c0008000a00 */
[----:B------:R-:W1:Y:S01]  /*03e0*/  LDC R123, c[0x0][0x3a0] ;  /* 0x0000e800ff7b7b82 */ /* 0x000e620000000800 */
[----:B-----5:R-:W-:Y:S01]  /*03f0*/  IMAD.U32 R177, RZ, RZ, UR10 ;  /* 0x0000000affb17e24 */ /* 0x020fe2000f8e00ff */
[----:B--2---:R-:W-:Y:S01]  /*0400*/  IABS R8, R226 ;  /* 0x000000e200087213 */ /* 0x004fe20000000000 */
[----:B-1----:R-:W-:Y:S01]  /*0410*/  VIADD R0, R227, 0x1ff ;  /* 0x000001ffe3007836 */ /* 0x002fe20000000000 */
[----:B------:R-:W-:-:S04]  /*0420*/  ISETP.NE.AND P4, PT, R226, RZ, PT ;  /* 0x000000ffe200720c */ /* 0x000fc80003f85270 */
[----:B------:R-:W-:Y:S02]  /*0430*/  SHF.R.S32.HI R3, RZ, 0x1f, R0 ;  /* 0x0000001fff037819 */ /* 0x000fe40000011400 */
[----:B---3--:R-:W-:Y:S01]  /*0440*/  I2FP.F32.U32 R5, UR4 ;  /* 0x0000000400057c45 */ /* 0x008fe20008201000 */
[----:B------:R-:W1:Y:S01]  /*0450*/  S2UR UR4, SR_CgaCtaId ;  /* 0x00000000000479c3 */ /* 0x000e620000008800 */
[----:B------:R-:W-:Y:S02]  /*0460*/  LEA.HI R3, R3, R0, RZ, 0x9 ;  /* 0x0000000003037211 */ /* 0x000fe400078f48ff */
[----:B----4-:R-:W-:Y:S01]  /*0470*/  SHF.R.U32.HI R235, RZ, 0x4, R225 ;  /* 0x00000004ffeb7819 */ /* 0x010fe200000116e1 */
[----:B------:R-:W-:Y:S01]  /*0480*/  FMUL R5, R5, UR5 ;  /* 0x0000000505057c20 */ /* 0x000fe20008400000 */
[----:B------:R-:W-:Y:S01]  /*0490*/  SHF.R.S32.HI R3, RZ, 0x9, R3 ;  /* 0x00000009ff037819 */ /* 0x000fe20000011403 */
[----:B------:R-:W2:Y:S01]  /*04a0*/  LDCU UR5, c[0x0][0x3b0] ;  /* 0x00007600ff0577ac */ /* 0x000ea20008000800 */
[----:B------:R-:W-:-:S02]  /*04b0*/  SHF.R.U32.HI R15, RZ, 0x5, R225 ;  /* 0x00000005ff0f7819 */ /* 0x000fc400000116e1 */
[----:B------:R-:W-:Y:S01]  /*04c0*/  LOP3.LUT R181, R225, 0x7f, RZ, 0xc0, !PT ;  /* 0x0000007fe1b57812 */ /* 0x000fe200078ec0ff */
[----:B------:R-:W-:Y:S01]  /*04d0*/  IMAD.SHL.U32 R4, R3, 0x8, RZ ;  /* 0x0000000803047824 */ /* 0x000fe200078e00ff */
[----:B------:R-:W-:Y:S01]  /*04e0*/  F2I.U32.TRUNC.NTZ R5, R5 ;  /* 0x0000000500057305 */ /* 0x000fe2000020f000 */
[----:B------:R-:W-:Y:S02]  /*04f0*/  R2UR UR14, R15 ;  /* 0x000000000f0e72ca */ /* 0x000fe400000e0000 */
[C---:B------:R-:W-:Y:S02]  /*0500*/  LEA.HI R221, R225.reuse, 0xe, RZ, 0x1a ;  /* 0x0000000ee1dd7811 */ /* 0x040fe400078fd0ff */
[----:B------:R-:W-:Y:S02]  /*0510*/  IABS R7, R4 ;  /* 0x0000000400077213 */ /* 0x000fe40000000000 */
[C---:B------:R-:W-:Y:S02]  /*0520*/  LEA.HI R217, R225.reuse, 0x1e, RZ, 0x1a ;  /* 0x0000001ee1d97811 */ /* 0x040fe400078fd0ff */
[----:B------:R-:W3:Y:S01]  /*0530*/  I2F.RP R0, R7 ;  /* 0x0000000700007306 */ /* 0x000ee20000209400 */
[----:B------:R-:W-:-:S02]  /*0540*/  LEA.HI R213, R225, 0x2e, RZ, 0x1a ;  /* 0x0000002ee1d57811 */ /* 0x000fc400078fd0ff */
[C---:B------:R-:W-:Y:S02]  /*0550*/  LEA.HI R209, R225.reuse, 0x3e, RZ, 0x1a ;  /* 0x0000003ee1d17811 */ /* 0x040fe400078fd0ff */
[C---:B------:R-:W-:Y:S02]  /*0560*/  LEA.HI R135, R225.reuse, 0x4e, RZ, 0x1a ;  /* 0x0000004ee1877811 */ /* 0x040fe400078fd0ff */
[C---:B------:R-:W-:Y:S02]  /*0570*/  LEA.HI R189, R225.reuse, 0x5e, RZ, 0x1a ;  /* 0x0000005ee1bd7811 */ /* 0x040fe400078fd0ff */
[----:B------:R-:W-:Y:S01]  /*0580*/  LEA.HI R185, R225, 0x6e, RZ, 0x1a ;  /* 0x0000006ee1b97811 */ /* 0x000fe200078fd0ff */
[----:B------:R-:W-:Y:S01]  /*0590*/  IMAD R135, R135, UR10, RZ ;  /* 0x0000000a87877c24 */ /* 0x000fe2000f8e02ff */
[----:B---3--:R-:W3:Y:S02]  /*05a0*/  MUFU.RCP R0, R0 ;  /* 0x0000000000007308 */ /* 0x008ee40000001000 */
[----:B---3--:R-:W-:Y:S01]  /*05b0*/  VIADD R2, R0, 0xffffffe ;  /* 0x0ffffffe00027836 */ /* 0x008fe20000000000 */
[----:B------:R-:W-:-:S05]  /*05c0*/  IABS R0, R5 ;  /* 0x0000000500007213 */ /* 0x000fca0000000000 */
[----:B------:R3:W4:Y:S02]  /*05d0*/  F2I.FTZ.U32.TRUNC.NTZ R3, R2 ;  /* 0x0000000200037305 */ /* 0x000724000021f000 */
[----:B---3--:R-:W-:Y:S02]  /*05e0*/  IMAD.MOV.U32 R2, RZ, RZ, RZ ;  /* 0x000000ffff027224 */ /* 0x008fe400078e00ff */
[----:B----4-:R-:W-:-:S04]  /*05f0*/  IMAD.MOV R6, RZ, RZ, -R3 ;  /* 0x000000ffff067224 */ /* 0x010fc800078e0a03 */
[----:B------:R-:W-:Y:S01]  /*0600*/  IMAD R9, R6, R7, RZ ;  /* 0x0000000706097224 */ /* 0x000fe200078e02ff */
[----:B------:R-:W-:-:S03]  /*0610*/  IABS R6, R4 ;  /* 0x0000000400067213 */ /* 0x000fc60000000000 */
[----:B------:R-:W-:-:S04]  /*0620*/  IMAD.HI.U32 R3, R3, R9, R2 ;  /* 0x0000000903037227 */ /* 0x000fc800078e0002 */
[----:B------:R-:W-:Y:S02]  /*0630*/  IMAD.MOV R2, RZ, RZ, -R6 ;  /* 0x000000ffff027224 */ /* 0x000fe400078e0a06 */
[----:B------:R-:W-:-:S04]  /*0640*/  IMAD.HI.U32 R3, R3, R0, RZ ;  /* 0x0000000003037227 */ /* 0x000fc800078e00ff */
[----:B------:R-:W-:Y:S01]  /*0650*/  IMAD R0, R3, R2, R0 ;  /* 0x0000000203007224 */ /* 0x000fe200078e0200 */
[----:B------:R-:W-:Y:S04]  /*0660*/  BAR.SYNC.DEFER_BLOCKING 0x0 ;  /* 0x0000000000007b1d */ /* 0x000fe80000010000 */
[----:B------:R-:W-:-:S13]  /*0670*/  ISETP.GT.U32.AND P1, PT, R7, R0, PT ;  /* 0x000000000700720c */ /* 0x000fda0003f24070 */
[----:B------:R-:W-:Y:S02]  /*0680*/  @!P1 IMAD.IADD R0, R0, 0x1, -R7 ;  /* 0x0000000100009824 */ /* 0x000fe400078e0a07 */
[----:B------:R-:W-:Y:S01]  /*0690*/  @!P1 VIADD R3, R3, 0x1 ;  /* 0x0000000103039836 */ /* 0x000fe20000000000 */
[----:B------:R-:W-:Y:S02]  /*06a0*/  ISETP.NE.AND P1, PT, R4, RZ, PT ;  /* 0x000000ff0400720c */ /* 0x000fe40003f25270 */
[----:B------:R-:W-:Y:S02]  /*06b0*/  ISETP.GE.U32.AND P0, PT, R0, R7, PT ;  /* 0x000000070000720c */ /* 0x000fe40003f06070 */
[----:B------:R-:W-:-:S04]  /*06c0*/  LOP3.LUT R0, R5, R4, RZ, 0x3c, !PT ;  /* 0x0000000405007212 */ /* 0x000fc800078e3cff */
[----:B------:R-:W-:Y:S01]  /*06d0*/  ISETP.GE.AND P2, PT, R0, RZ, PT ;  /* 0x000000ff0000720c */ /* 0x000fe20003f46270 */
[----:B------:R-:W-:-:S06]  /*06e0*/  VIADD R0, R226, 0x3f ;  /* 0x0000003fe2007836 */ /* 0x000fcc0000000000 */
[----:B------:R-:W-:-:S04]  /*06f0*/  @P0 VIADD R3, R3, 0x1 ;  /* 0x0000000103030836 */ /* 0x000fc80000000000 */
[----:B------:R-:W-:Y:S01]  /*0700*/  IMAD.MOV.U32 R2, RZ, RZ, R3 ;  /* 0x000000ffff027224 */ /* 0x000fe200078e0003 */
[----:B------:R-:W-:-:S03]  /*0710*/  SHF.R.S32.HI R3, RZ, 0x1f, R0 ;  /* 0x0000001fff037819 */ /* 0x000fc60000011400 */
[----:B------:R-:W-:Y:S01]  /*0720*/  @!P2 IMAD.MOV R2, RZ, RZ, -R2 ;  /* 0x000000ffff02a224 */ /* 0x000fe200078e0a02 */
[----:B------:R-:W-:Y:S02]  /*0730*/  @!P1 LOP3.LUT R2, RZ, R4, RZ, 0x33, !PT ;  /* 0x00000004ff029212 */ /* 0x000fe400078e33ff */
[----:B------:R-:W-:-:S03]  /*0740*/  LEA.HI R3, R3, R0, RZ, 0x6 ;  /* 0x0000000003037211 */ /* 0x000fc600078f30ff */
[----:B------:R-:W-:Y:S02]  /*0750*/  IMAD.SHL.U32 R10, R2, 0x8, RZ ;  /* 0x00000008020a7824 */ /* 0x000fe400078e00ff */
[----:B------:R-:W-:-:S03]  /*0760*/  IMAD.MOV R2, RZ, RZ, -R2 ;  /* 0x000000ffff027224 */ /* 0x000fc600078e0a02 */
[----:B------:R-:W-:Y:S01]  /*0770*/  LEA.HI.SX32 R3, R3, -R10, 0x1a ;  /* 0x8000000a03037211 */ /* 0x000fe200078fd2ff */
[----:B------:R-:W-:-:S03]  /*0780*/  IMAD R12, R4, R2, R5 ;  /* 0x00000002040c7224 */ /* 0x000fc600078e0205 */
[----:B------:R-:W-:Y:S02]  /*0790*/  VIMNMX R11, PT, PT, R3, 0x8, PT ;  /* 0x00000008030b7848 */ /* 0x000fe40003fe0100 */
[----:B------:R-:W-:Y:S02]  /*07a0*/  IABS R9, R12 ;  /* 0x0000000c00097213 */ /* 0x000fe40000000000 */
[-C--:B------:R-:W-:Y:S02]  /*07b0*/  IABS R7, R11.reuse ;  /* 0x0000000b00077213 */ /* 0x080fe40000000000 */
[----:B------:R-:W-:Y:S02]  /*07c0*/  IABS R4, R11 ;  /* 0x0000000b00047213 */ /* 0x000fe40000000000 */
[----:B------:R-:W3:Y:S08]  /*07d0*/  I2F.RP R0, R7 ;  /* 0x0000000700007306 */ /* 0x000ef00000209400 */
[----:B---3--:R-:W3:Y:S02]  /*07e0*/  MUFU.RCP R0, R0 ;  /* 0x0000000000007308 */ /* 0x008ee40000001000 */
[----:B---3--:R-:W-:-:S02]  /*07f0*/  VIADD R3, R0, 0xffffffe ;  /* 0x0ffffffe00037836 */ /* 0x008fc40000000000 */
[----:B------:R-:W-:Y:S01]  /*0800*/  IMAD.MOV R0, RZ, RZ, -R4 ;  /* 0x000000ffff007224 */ /* 0x000fe200078e0a04 */
[----:B------:R-:W-:-:S03]  /*0810*/  IABS R4, R227 ;  /* 0x000000e300047213 */ /* 0x000fc60000000000 */
[----:B------:R-:W3:Y:S02]  /*0820*/  F2I.FTZ.U32.TRUNC.NTZ R3, R3 ;  /* 0x0000000300037305 */ /* 0x000ee4000021f000 */
[----:B---3--:R-:W-:-:S04]  /*0830*/  IMAD.MOV R6, RZ, RZ, -R3 ;  /* 0x000000ffff067224 */ /* 0x008fc800078e0a03 */
[----:B------:R-:W-:Y:S02]  /*0840*/  IMAD.MOV.U32 R2, RZ, RZ, R6 ;  /* 0x000000ffff027224 */ /* 0x000fe400078e0006 */
[----:B------:R-:W3:Y:S02]  /*0850*/  I2F.RP R6, R4 ;  /* 0x0000000400067306 */ /* 0x000ee40000209400 */
[----:B------:R-:W-:Y:S02]  /*0860*/  IMAD R5, R2, R7, RZ ;  /* 0x0000000702057224 */ /* 0x000fe400078e02ff */
[----:B------:R-:W-:-:S04]  /*0870*/  IMAD.MOV.U32 R2, RZ, RZ, RZ ;  /* 0x000000ffff027224 */ /* 0x000fc800078e00ff */
[----:B------:R-:W-:Y:S02]  /*0880*/  IMAD.HI.U32 R2, R3, R5, R2 ;  /* 0x0000000503027227 */ /* 0x000fe400078e0002 */
[----:B------:R-:W4:Y:S04]  /*0890*/  I2F.RP R3, R8 ;  /* 0x0000000800037306 */ /* 0x000f280000209400 */
[----:B------:R-:W-:-:S04]  /*08a0*/  IMAD.HI.U32 R2, R2, R9, RZ ;  /* 0x0000000902027227 */ /* 0x000fc800078e00ff */
[----:B------:R-:W-:Y:S01]  /*08b0*/  IMAD R0, R2, R0, R9 ;  /* 0x0000000002007224 */ /* 0x000fe200078e0209 */
[----:B---3--:R-:W3:Y:S04]  /*08c0*/  MUFU.RCP R6, R6 ;  /* 0x0000000600067308 */ /* 0x008ee80000001000 */
[----:B------:R-:W-:-:S04]  /*08d0*/  ISETP.GT.U32.AND P1, PT, R7, R0, PT ;  /* 0x000000000700720c */ /* 0x000fc80003f24070 */
[----:B----4-:R-:W4:Y:S09]  /*08e0*/  MUFU.RCP R3, R3 ;  /* 0x0000000300037308 */ /* 0x010f320000001000 */
[----:B------:R-:W-:Y:S02]  /*08f0*/  @!P1 IMAD.IADD R0, R0, 0x1, -R7 ;  /* 0x0000000100009824 */ /* 0x000fe400078e0a07 */
[----:B------:R-:W-:Y:S01]  /*0900*/  @!P1 VIADD R2, R2, 0x1 ;  /* 0x0000000102029836 */ /* 0x000fe20000000000 */
[----:B------:R-:W-:Y:S01]  /*0910*/  ISETP.NE.AND P1, PT, R11, RZ, PT ;  /* 0x000000ff0b00720c */ /* 0x000fe20003f25270 */
[----:B---3--:R-:W-:Y:S01]  /*0920*/  VIADD R6, R6, 0xffffffe ;  /* 0x0ffffffe06067836 */ /* 0x008fe20000000000 */
[----:B------:R-:W-:-:S02]  /*0930*/  ISETP.GE.U32.AND P0, PT, R0, R7, PT ;  /* 0x000000070000720c */ /* 0x000fc40003f06070 */
[----:B------:R-:W-:Y:S01]  /*0940*/  LOP3.LUT R0, R12, R11, RZ, 0x3c, !PT ;  /* 0x0000000b0c007212 */ /* 0x000fe200078e3cff */
[----:B----4-:R-:W-:Y:S01]  /*0950*/  VIADD R5, R3, 0xffffffe ;  /* 0x0ffffffe03057836 */ /* 0x010fe20000000000 */
[----:B------:R3:W-:Y:S02]  /*0960*/  F2I.FTZ.U32.TRUNC.NTZ R7, R6 ;  /* 0x0000000600077305 */ /* 0x0007e4000021f000 */
[----:B------:R-:W-:Y:S02]  /*0970*/  ISETP.GE.AND P2, PT, R0, RZ, PT ;  /* 0x000000ff0000720c */ /* 0x000fe40003f46270 */
[----:B------:R-:W-:-:S04]  /*0980*/  MOV R0, 0x400 ;  /* 0x0000040000007802 */ /* 0x000fc80000000f00 */
[----:B------:R4:W5:Y:S01]  /*0990*/  F2I.FTZ.U32.TRUNC.NTZ R3, R5 ;  /* 0x0000000500037305 */ /* 0x000962000021f000 */
[----:B------:R-:W-:Y:S01]  /*09a0*/  @P0 VIADD R2, R2, 0x1 ;  /* 0x0000000102020836 */ /* 0x000fe20000000000 */
[----:B------:R-:W-:Y:S01]  /*09b0*/  R2UR UR6, R0 ;  /* 0x00000000000672ca */ /* 0x000fe200000e0000 */
[----:B---3--:R-:W-:Y:S02]  /*09c0*/  IMAD.MOV.U32 R6, RZ, RZ, RZ ;  /* 0x000000ffff067224 */ /* 0x008fe400078e00ff */
[----:B------:R-:W-:Y:S02]  /*09d0*/  IMAD.MOV.U32 R13, RZ, RZ, R2 ;  /* 0x000000ffff0d7224 */ /* 0x000fe400078e0002 */
[----:B------:R-:W-:Y:S02]  /*09e0*/  IMAD.MOV.U32 R2, RZ, RZ, RZ ;  /* 0x000000ffff027224 */ /* 0x000fe400078e00ff */
[----:B------:R-:W-:Y:S01]  /*09f0*/  @!P2 IMAD.MOV R13, RZ, RZ, -R13 ;  /* 0x000000ffff0da224 */ /* 0x000fe200078e0a0d */
[----:B------:R-:W-:-:S02]  /*0a00*/  @!P1 LOP3.LUT R13, RZ, R11, RZ, 0x33, !PT ;  /* 0x0000000bff0d9212 */ /* 0x000fc400078e33ff */
[----:B----4-:R-:W-:-:S03]  /*0a10*/  LOP3.LUT R5, R225, 0x3f, RZ, 0xc0, !PT ;  /* 0x0000003fe1057812 */ /* 0x010fc600078ec0ff */
[----:B------:R-:W-:Y:S01]  /*0a20*/  IMAD.MOV R0, RZ, RZ, -R13 ;  /* 0x000000ffff007224 */ /* 0x000fe200078e0a0d */
[----:B-1----:R-:W-:Y:S01]  /*0a30*/  ULEA UR6, UR4, UR6, 0x18 ;  /* 0x0000000604067291 */ /* 0x002fe2000f8ec0ff */
[--C-:B-----5:R-:W-:Y:S01]  /*0a40*/  IMAD.MOV R9, RZ, RZ, -R3.reuse ;  /* 0x000000ffff097224 */ /* 0x120fe200078e0a03 */
[----:B------:R-:W1:Y:S01]  /*0a50*/  LDCU UR4, c[0x0][0x3a4] ;  /* 0x00007480ff0477ac */ /* 0x000e620008000800 */
[----:B------:R-:W-:Y:S02]  /*0a60*/  IMAD R0, R11, R0, R12 ;  /* 0x000000000b007224 */ /* 0x000fe400078e020c */
[----:B------:R-:W-:Y:S02]  /*0a70*/  IMAD R9, R9, R8, RZ ;  /* 0x0000000809097224 */ /* 0x000fe400078e02ff */
[----:B------:R-:W-:Y:S02]  /*0a80*/  IMAD.IADD R0, R10, 0x1, R0 ;  /* 0x000000010a007824 */ /* 0x000fe400078e0200 */
[----:B------:R-:W-:Y:S01]  /*0a90*/  IMAD.HI.U32 R2, R3, R9, R2 ;  /* 0x0000000903027227 */ /* 0x000fe200078e0002 */
[----:B------:R-:W3:Y:S03]  /*0aa0*/  LDS R11, [UR6] ;  /* 0x00000006ff0b7984 */ /* 0x000ee60008000800 */
[----:B------:R-:W-:-:S02]  /*0ab0*/  IMAD R16, R0, 0x40, R5 ;  /* 0x0000004000107824 */ /* 0x000fc400078e0205 */
[----:B------:R-:W-:Y:S02]  /*0ac0*/  IMAD.SHL.U32 R5, R14, 0x80, RZ ;  /* 0x000000800e057824 */ /* 0x000fe400078e00ff */
[----:B------:R-:W-:Y:S01]  /*0ad0*/  IMAD.MOV R9, RZ, RZ, -R7 ;  /* 0x000000ffff097224 */ /* 0x000fe200078e0a07 */
[----:B------:R-:W-:Y:S01]  /*0ae0*/  IABS R3, R16 ;  /* 0x0000001000037213 */ /* 0x000fe20000000000 */
[----:B------:R-:W-:Y:S01]  /*0af0*/  IMAD.SHL.U32 R0, R13, 0x200, RZ ;  /* 0x000002000d007824 */ /* 0x000fe200078e00ff */
[----:B------:R-:W-:Y:S01]  /*0b00*/  LOP3.LUT R5, R5, 0x180, RZ, 0xc0, !PT ;  /* 0x0000018005057812 */ /* 0x000fe200078ec0ff */
[----:B------:R-:W-:Y:S01]  /*0b10*/  IMAD R9, R9, R4, RZ ;  /* 0x0000000409097224 */ /* 0x000fe200078e02ff */
[----:B------:R-:W-:Y:S01]  /*0b20*/  ISETP.GE.AND P6, PT, R16, RZ, PT ;  /* 0x000000ff1000720c */ /* 0x000fe20003fc6270 */
[----:B------:R-:W-:Y:S01]  /*0b30*/  IMAD.HI.U32 R2, R2, R3, RZ ;  /* 0x0000000302027227 */ /* 0x000fe200078e00ff */
[C---:B------:R-:W-:Y:S01]  /*0b40*/  LOP3.LUT R14, R0.reuse, 0x7f, R5, 0xfe, !PT ;  /* 0x0000007f000e7812 */ /* 0x040fe200078efe05 */
[----:B------:R4:W-:Y:S01]  /*0b50*/  STL [R1+0x520], R16 ;  /* 0x0005201001007387 */ /* 0x0009e20000100800 */
[----:B------:R-:W-:Y:S01]  /*0b60*/  LOP3.LUT R10, R0, R5, RZ, 0xfc, !PT ;  /* 0x00000005000a7212 */ /* 0x000fe200078efcff */
[----:B------:R-:W-:Y:S01]  /*0b70*/  IMAD.MOV R2, RZ, RZ, -R2 ;  /* 0x000000ffff027224 */ /* 0x000fe200078e0a02 */
[----:B------:R-:W-:Y:S01]  /*0b80*/  IABS R12, R14 ;  /* 0x0000000e000c7213 */ /* 0x000fe20000000000 */
[----:B------:R-:W-:Y:S01]  /*0b90*/  IMAD.HI.U32 R7, R7, R9, R6 ;  /* 0x0000000907077227 */ /* 0x000fe200078e0006 */
[----:B------:R-:W-:-:S02]  /*0ba0*/  IABS R28, R10 ;  /* 0x0000000a001c7213 */ /* 0x000fc40000000000 */
[----:B------:R-:W-:Y:S01]  /*0bb0*/  LOP3.LUT R13, R0, 0x1, R5, 0xfe, !PT ;  /* 0x00000001000d7812 */ /* 0x000fe200078efe05 */
[----:B------:R-:W-:Y:S01]  /*0bc0*/  IMAD R3, R8, R2, R3 ;  /* 0x0000000208037224 */ /* 0x000fe200078e0203 */
[----:B------:R-:W-:Y:S01]  /*0bd0*/  ISETP.GE.AND P5, PT, R14, RZ, PT ;  /* 0x000000ff0e00720c */ /* 0x000fe20003fa6270 */
[C---:B------:R-:W-:Y:S01]  /*0be0*/  IMAD.HI.U32 R2, R7.reuse, R12, RZ ;  /* 0x0000000c07027227 */ /* 0x040fe200078e00ff */
[----:B------:R-:W-:Y:S02]  /*0bf0*/  IABS R30, R13 ;  /* 0x0000000d001e7213 */ /* 0x000fe40000000000 */
[----:B------:R-:W-:Y:S01]  /*0c00*/  ISETP.GT.U32.AND P0, PT, R8, R3, PT ;  /* 0x000000030800720c */ /* 0x000fe20003f04070 */
[----:B------:R-:W-:Y:S01]  /*0c10*/  IMAD.MOV R9, RZ, RZ, -R2 ;  /* 0x000000ffff097224 */ /* 0x000fe200078e0a02 */
[C-C-:B------:R-:W-:Y:S01]  /*0c20*/  LOP3.LUT R15, R0.reuse, 0xa, R5.reuse, 0xfe, !PT ;  /* 0x0000000a000f7812 */ /* 0x140fe200078efe05 */
[----:B------:R-:W-:Y:S01]  /*0c30*/  IMAD.HI.U32 R2, R7, R28, RZ ;  /* 0x0000001c07027227 */ /* 0x000fe200078e00ff */
[----:B------:R-:W-:-:S02]  /*0c40*/  LOP3.LUT R19, R0, 0xc, R5, 0xfe, !PT ;  /* 0x0000000c00137812 */ /* 0x000fc400078efe05 */
[----:B------:R-:W-:Y:S01]  /*0c50*/  IABS R84, R15 ;  /* 0x0000000f00547213 */ /* 0x000fe20000000000 */
[----:B------:R-:W-:Y:S01]  /*0c60*/  IMAD R12, R4, R9, R12 ;  /* 0x00000009040c7224 */ /* 0x000fe200078e020c */
[----:B------:R-:W-:Y:S01]  /*0c70*/  IABS R76, R19 ;  /* 0x00000013004c7213 */ /* 0x000fe20000000000 */
[----:B------:R-:W-:Y:S01]  /*0c80*/  IMAD.MOV R9, RZ, RZ, -R2 ;  /* 0x000000ffff097224 */ /* 0x000fe200078e0a02 */
[--C-:B------:R-:W-:Y:S01]  /*0c90*/  LOP3.LUT R17, R0, 0xb, R5.reuse, 0xfe, !PT ;  /* 0x0000000b00117812 */ /* 0x100fe200078efe05 */
[----:B------:R-:W-:Y:S01]  /*0ca0*/  IMAD.SHL.U32 R6, R225, 0x10, RZ ;  /* 0x00000010e1067824 */ /* 0x000fe200078e00ff */
[----:B---3--:R-:W-:Y:S01]  /*0cb0*/  R2UR UR7, R11 ;  /* 0x000000000b0772ca */ /* 0x008fe200000e0000 */
[----:B------:R-:W-:Y:S01]  /*0cc0*/  IMAD R28, R4, R9, R28 ;  /* 0x00000009041c7224 */ /* 0x000fe200078e021c */
[----:B------:R-:W-:Y:S01]  /*0cd0*/  LOP3.LUT R9, R0, 0x2, R5, 0xfe, !PT ;  /* 0x0000000200097812 */ /* 0x000fe200078efe05 */
[----:B------:R-:W-:Y:S01]  /*0ce0*/  @!P0 IMAD.IADD R3, R3, 0x1, -R8 ;  /* 0x0000000103038824 */ /* 0x000fe200078e0a08 */
[----:B------:R-:W-:-:S02]  /*0cf0*/  LOP3.LUT R6, R6, 0x70, RZ, 0xc0, !PT ;  /* 0x0000007006067812 */ /* 0x000fc400078ec0ff */
[----:B------:R-:W-:Y:S02]  /*0d00*/  ISETP.GT.U32.AND P3, PT, R4, R28, PT ;  /* 0x0000001c0400720c */ /* 0x000fe40003f64070 */
[----:B------:R-:W-:Y:S02]  /*0d10*/  ISETP.GT.U32.AND P1, PT, R8, R3, PT ;  /* 0x000000030800720c */ /* 0x000fe40003f24070 */
[----:B------:R-:W-:Y:S01]  /*0d20*/  LOP3.LUT R235, R6, 0x4, R235, 0xf8, !PT ;  /* 0x0000000406eb7812 */ /* 0x000fe200078ef8eb */
[----:B------:R-:W-:Y:S01]  /*0d30*/  IMAD.HI.U32 R6, R7, R30, RZ ;  /* 0x0000001e07067227 */ /* 0x000fe200078e00ff */
[----:B------:R-:W-:Y:S02]  /*0d40*/  ISETP.GT.U32.AND P2, PT, R4, R12, PT ;  /* 0x0000000c0400720c */ /* 0x000fe40003f44070 */
[----:B------:R-:W-:Y:S01]  /*0d50*/  IABS R14, R9 ;  /* 0x00000009000e7213 */ /* 0x000fe20000000000 */
[----:B------:R-:W-:Y:S01]  /*0d60*/  IMAD.MOV R11, RZ, RZ, -R6 ;  /* 0x000000ffff0b7224 */ /* 0x000fe200078e0a06 */
[----:B------:R-:W-:-:S02]  /*0d70*/  ISETP.GE.AND P0, PT, R10, RZ, PT ;  /* 0x000000ff0a00720c */ /* 0x000fc40003f06270 */
[--C-:B------:R-:W-:Y:S01]  /*0d80*/  LOP3.LUT R10, R0, 0x3, R5.reuse, 0xfe, !PT ;  /* 0x00000003000a7812 */ /* 0x100fe200078efe05 */
[----:B------:R-:W-:Y:S01]  /*0d90*/  @!P3 IMAD.IADD R28, R28, 0x1, -R4 ;  /* 0x000000011c1cb824 */ /* 0x000fe200078e0a04 */
[----:B------:R-:W-:Y:S01]  /*0da0*/  IABS R80, R17 ;  /* 0x0000001100507213 */ /* 0x000fe20000000000 */
[----:B------:R-:W-:Y:S01]  /*0db0*/  @!P1 IMAD.IADD R3, R3, 0x1, -R8 ;  /* 0x0000000103039824 */ /* 0x000fe200078e0a08 */
[----:B------:R-:W-:Y:S01]  /*0dc0*/  IABS R90, R10 ;  /* 0x0000000a005a7213 */ /* 0x000fe20000000000 */
[C---:B------:R-:W-:Y:S01]  /*0dd0*/  IMAD R30, R4.reuse, R11, R30 ;  /* 0x0000000b041e7224 */ /* 0x040fe200078e021e */
[----:B------:R-:W-:Y:S01]  /*0de0*/  ISETP.GT.U32.AND P3, PT, R4, R28, PT ;  /* 0x0000001c0400720c */ /* 0x000fe20003f64070 */
[----:B------:R-:W-:Y:S01]  /*0df0*/  IMAD.HI.U32 R2, R7, R14, RZ ;  /* 0x0000000e07027227 */ /* 0x000fe200078e00ff */
[----:B------:R-:W-:Y:S02]  /*0e00*/  LOP3.LUT R8, R0, 0x6, R5, 0xfe, !PT ;  /* 0x0000000600087812 */ /* 0x000fe400078efe05 */
[----:B------:R-:W-:Y:S01]  /*0e10*/  ISETP.GT.U32.AND P1, PT, R4, R30, PT ;  /* 0x0000001e0400720c */ /* 0x000fe20003f24070 */
[----:B------:R-:W-:Y:S01]  /*0e20*/  @!P6 IMAD.MOV R3, RZ, RZ, -R3 ;  /* 0x000000ffff03e224 */ /* 0x000fe200078e0a03 */
[----:B------:R-:W-:Y:S01]  /*0e30*/  @!P4 LOP3.LUT R3, RZ, R226, RZ, 0x33, !PT ;  /* 0x000000e2ff03c212 */ /* 0x000fe200078e33ff */
[----:B------:R-:W-:Y:S01]  /*0e40*/  @!P2 IMAD.IADD R12, R12, 0x1, -R4 ;  /* 0x000000010c0ca824 */ /* 0x000fe200078e0a04 */
[----:B------:R-:W-:Y:S01]  /*0e50*/  ISETP.GE.AND P4, PT, R9, RZ, PT ;  /* 0x000000ff0900720c */ /* 0x000fe20003f86270 */
[----:B------:R-:W-:Y:S01]  /*0e60*/  IMAD.MOV R9, RZ, RZ, -R2 ;  /* 0x000000ffff097224 */ /* 0x000fe200078e0a02 */
[----:B------:R-:W-:Y:S01]  /*0e70*/  LOP3.LUT R2, R0, 0x4, R5, 0xfe, !PT ;  /* 0x0000000400027812 */ /* 0x000fe200078efe05 */
[----:B------:R-:W-:Y:S01]  /*0e80*/  IMAD.HI.U32 R6, R7, R90, RZ ;  /* 0x0000005a07067227 */ /* 0x000fe200078e00ff */
[----:B------:R-:W-:-:S02]  /*0e90*/  ISETP.GT.U32.AND P2, PT, R4, R12, PT ;  /* 0x0000000c0400720c */ /* 0x000fc40003f44070 */
[----:B----4-:R-:W-:Y:S01]  /*0ea0*/  IABS R16, R2 ;  /* 0x0000000200107213 */ /* 0x010fe20000000000 */
[----:B------:R-:W-:Y:S01]  /*0eb0*/  IMAD R14, R4, R9, R14 ;  /* 0x00000009040e7224 */ /* 0x000fe200078e020e */
[----:B------:R-:W-:Y:S01]  /*0ec0*/  ISETP.GE.AND P6, PT, R13, RZ, PT ;  /* 0x000000ff0d00720c */ /* 0x000fe20003fc6270 */
[--C-:B------:R-:W-:Y:S01]  /*0ed0*/  @!P3 IMAD.IADD R28, R28, 0x1, -R4.reuse ;  /* 0x000000011c1cb824 */ /* 0x100fe200078e0a04 */
[----:B------:R-:W-:Y:S01]  /*0ee0*/  IABS R88, R8 ;  /* 0x0000000800587213 */ /* 0x000fe20000000000 */
[----:B------:R-:W-:Y:S01]  /*0ef0*/  @!P1 IMAD.IADD R30, R30, 0x1, -R4 ;  /* 0x000000011e1e9824 */ /* 0x000fe200078e0a04 */
[----:B------:R-:W-:Y:S01]  /*0f00*/  ISETP.GT.U32.AND P3, PT, R4, R14, PT ;  /* 0x0000000e0400720c */ /* 0x000fe20003f64070 */
[----:B------:R-:W-:Y:S01]  /*0f10*/  IMAD.MOV R11, RZ, RZ, -R6 ;  /* 0x000000ffff0b7224 */ /* 0x000fe200078e0a06 */
[----:B------:R-:W-:Y:S01]  /*0f20*/  LOP3.LUT R6, R0, 0x5, R5, 0xfe, !PT ;  /* 0x0000000500067812 */ /* 0x000fe200078efe05 */
[----:B------:R-:W-:Y:S01]  /*0f30*/  @!P0 IMAD.MOV R28, RZ, RZ, -R28 ;  /* 0x000000ffff1c8224 */ /* 0x000fe200078e0a1c */
[----:B------:R-:W-:Y:S01]  /*0f40*/  ISETP.GT.U32.AND P1, PT, R4, R30, PT ;  /* 0x0000001e0400720c */ /* 0x000fe20003f24070 */
[----:B------:R-:W-:Y:S01]  /*0f50*/  @!P2 IMAD.IADD R12, R12, 0x1, -R4 ;  /* 0x000000010c0ca824 */ /* 0x000fe200078e0a04 */
[----:B------:R-:W-:Y:S01]  /*0f60*/  IABS R18, R6 ;  /* 0x0000000600127213 */ /* 0x000fe20000000000 */
[----:B------:R-:W-:Y:S01]  /*0f70*/  IMAD R90, R4, R11, R90 ;  /* 0x0000000b045a7224 */ /* 0x000fe200078e025a */
[----:B------:R-:W-:Y:S01]  /*0f80*/  ISETP.GE.AND P0, PT, R6, RZ, PT ;  /* 0x000000ff0600720c */ /* 0x000fe20003f06270 */
[----:B------:R-:W-:Y:S01]  /*0f90*/  @!P5 IMAD.MOV R12, RZ, RZ, -R12 ;  /* 0x000000ffff0cd224 */ /* 0x000fe200078e0a0c */
[----:B------:R-:W-:Y:S01]  /*0fa0*/  ISETP.GE.AND P5, PT, R2, RZ, PT ;  /* 0x000000ff0200720c */ /* 0x000fe20003fa6270 */
[----:B------:R-:W-:Y:S01]  /*0fb0*/  IMAD.HI.U32 R2, R7, R16, RZ ;  /* 0x0000001007027227 */ /* 0x000fe200078e00ff */
[----:B------:R-:W-:-:S02]  /*0fc0*/  ISETP.GE.AND P2, PT, R10, RZ, PT ;  /* 0x000000ff0a00720c */ /* 0x000fc40003f46270 */
[--C-:B------:R-:W-:Y:S01]  /*0fd0*/  LOP3.LUT R10, R0, 0x7, R5.reuse, 0xfe, !PT ;  /* 0x00000007000a7812 */ /* 0x100fe200078efe05 */
[--C-:B------:R-:W-:Y:S01]  /*0fe0*/  @!P3 IMAD.IADD R14, R14, 0x1, -R4.reuse ;  /* 0x000000010e0eb824 */ /* 0x100fe200078e0a04 */
[--C-:B------:R-:W-:Y:S01]  /*0ff0*/  LOP3.LUT R13, R0, 0x9, R5.reuse, 0xfe, !PT ;  /* 0x00000009000d7812 */ /* 0x100fe200078efe05 */
[----:B------:R-:W-:Y:S01]  /*1000*/  @!P1 IMAD.IADD R30, R30, 0x1, -R4 ;  /* 0x000000011e1e9824 */ /* 0x000fe200078e0a04 */
[C---:B------:R-:W-:Y:S01]  /*1010*/  ISETP.GT.U32.AND P1, PT, R4.reuse, R90, PT ;  /* 0x0000005a0400720c */ /* 0x040fe20003f24070 */
[----:B------:R-:W-:Y:S01]  /*1020*/  IMAD.MOV R9, RZ, RZ, -R2 ;  /* 0x000000ffff097224 */ /* 0x000fe200078e0a02 */
[C---:B------:R-:W-:Y:S01]  /*1030*/  ISETP.GT.U32.AND P3, PT, R4.reuse, R14, PT ;  /* 0x0000000e0400720c */ /* 0x040fe20003f64070 */
[C---:B------:R-:W-:Y:S01]  /*1040*/  IMAD.HI.U32 R6, R7.reuse, R18, RZ ;  /* 0x0000001207067227 */ /* 0x040fe200078e00ff */
[----:B------:R-:W-:Y:S02]  /*1050*/  IABS R22, R10 ;  /* 0x0000000a00167213 */ /* 0x000fe40000000000 */
[----:B------:R-:W-:Y:S01]  /*1060*/  IABS R20, R13 ;  /* 0x0000000d00147213 */ /* 0x000fe20000000000 */
[----:B------:R-:W-:Y:S01]  /*1070*/  IMAD R16, R4, R9, R16 ;  /* 0x0000000904107224 */ /* 0x000fe200078e0210 */
[C-C-:B------:R-:W-:Y:S01]  /*1080*/  LOP3.LUT R21, R0.reuse, 0xe, R5.reuse, 0xfe, !PT ;  /* 0x0000000e00157812 */ /* 0x140fe200078efe05 */
[----:B------:R-:W-:Y:S01]  /*1090*/  IMAD.MOV R11, RZ, RZ, -R6 ;  /* 0x000000ffff0b7224 */ /* 0x000fe200078e0a06 */
[--C-:B------:R-:W-:Y:S01]  /*10a0*/  LOP3.LUT R29, R0, 0x47, R5.reuse, 0xfe, !PT ;  /* 0x00000047001d7812 */ /* 0x100fe200078efe05 */
[----:B------:R-:W-:Y:S01]  /*10b0*/  @!P6 IMAD.MOV R30, RZ, RZ, -R30 ;  /* 0x000000ffff1ee224 */ /* 0x000fe200078e0a1e */
[----:B------:R-:W-:Y:S01]  /*10c0*/  IABS R64, R21 ;  /* 0x0000001500407213 */ /* 0x000fe20000000000 */
[----:B------:R-:W-:Y:S01]  /*10d0*/  IMAD R18, R4, R11, R18 ;  /* 0x0000000b04127224 */ /* 0x000fe200078e0212 */
[----:B------:R-:W-:Y:S01]  /*10e0*/  IABS R72, R29 ;  /* 0x0000001d00487213 */ /* 0x000fe20000000000 */
[--C-:B------:R-:W-:Y:S01]  /*10f0*/  @!P3 IMAD.IADD R14, R14, 0x1, -R4.reuse ;  /* 0x000000010e0eb824 */ /* 0x100fe200078e0a04 */
[----:B------:R-:W-:Y:S01]  /*1100*/  ISETP.GT.U32.AND P3, PT, R4, R16, PT ;  /* 0x000000100400720c */ /* 0x000fe20003f64070 */
[----:B------:R-:W-:Y:S01]  /*1110*/  @!P1 IMAD.IADD R90, R90, 0x1, -R4 ;  /* 0x000000015a5a9824 */ /* 0x000fe200078e0a04 */
[----:B------:R-:W-:Y:S01]  /*1120*/  ISETP.GT.U32.AND P6, PT, R4, R18, PT ;  /* 0x000000120400720c */ /* 0x000fe20003fc4070 */
[----:B------:R-:W-:Y:S01]  /*1130*/  IMAD.HI.U32 R2, R7, R88, RZ ;  /* 0x0000005807027227 */ /* 0x000fe200078e00ff */
[----:B------:R-:W-:-:S02]  /*1140*/  LOP3.LUT R31, R0, 0x54, R5, 0xfe, !PT ;  /* 0x00000054001f7812 */ /* 0x000fc400078efe05 */
[----:B------:R-:W-:Y:S01]  /*1150*/  ISETP.GT.U32.AND P1, PT, R4, R90, PT ;  /* 0x0000005a0400720c */ /* 0x000fe20003f24070 */
[----:B------:R-:W-:Y:S01]  /*1160*/  IMAD.MOV R9, RZ, RZ, -R2 ;  /* 0x000000ffff097224 */ /* 0x000fe200078e0a02 */
[----:B------:R-:W-:Y:S01]  /*1170*/  IABS R230, R31 ;  /* 0x0000001f00e67213 */ /* 0x000fe20000000000 */
[C---:B------:R-:W-:Y:S01]  /*1180*/  IMAD.HI.U32 R6, R7.reuse, R22, RZ ;  /* 0x0000001607067227 */ /* 0x040fe200078e00ff */
[C-C-:B------:R-:W-:Y:S02]  /*1190*/  LOP3.LUT R32, R0.reuse, 0x57, R5.reuse, 0xfe, !PT ;  /* 0x0000005700207812 */ /* 0x140fe400078efe05 */
[--C-:B------:R-:W-:Y:S01]  /*11a0*/  LOP3.LUT R37, R0, 0x75, R5.reuse, 0xfe, !PT ;  /* 0x0000007500257812 */ /* 0x100fe200078efe05 */
[--C-:B------:R-:W-:Y:S01]  /*11b0*/  @!P3 IMAD.IADD R16, R16, 0x1, -R4.reuse ;  /* 0x000000011010b824 */ /* 0x100fe200078e0a04 */
[----:B------:R-:W-:Y:S01]  /*11c0*/  IABS R224, R32 ;  /* 0x0000002000e07213 */ /* 0x000fe20000000000 */
[----:B------:R-:W-:Y:S01]  /*11d0*/  @!P6 IMAD.IADD R18, R18, 0x1, -R4 ;  /* 0x000000011212e824 */ /* 0x000fe200078e0a04 */
[----:B------:R-:W-:Y:S01]  /*11e0*/  IABS R194, R37 ;  /* 0x0000002500c27213 */ /* 0x000fe20000000000 */
[C---:B------:R-:W-:Y:S01]  /*11f0*/  IMAD R88, R4.reuse, R9, R88 ;  /* 0x0000000904587224 */ /* 0x040fe200078e0258 */
[----:B------:R-:W-:Y:S01]  /*1200*/  ISETP.GT.U32.AND P3, PT, R4, R16, PT ;  /* 0x000000100400720c */ /* 0x000fe20003f64070 */
[----:B------:R-:W-:Y:S01]  /*1210*/  @!P1 IMAD.IADD R90, R90, 0x1, -R4 ;  /* 0x000000015a5a9824 */ /* 0x000fe200078e0a04 */
[----:B------:R-:W-:Y:S01]  /*1220*/  ISETP.GE.AND P1, PT, R10, RZ, PT ;  /* 0x000000ff0a00720c */ /* 0x000fe20003f26270 */
[----:B------:R-:W-:Y:S01]  /*1230*/  IMAD.MOV R11, RZ, RZ, -R6 ;  /* 0x000000ffff0b7224 */ /* 0x000fe200078e0a06 */
[----:B------:R-:W-:Y:S01]  /*1240*/  LOP3.LUT R10, R0, 0x8, R5, 0xfe, !PT ;  /* 0x00000008000a7812 */ /* 0x000fe200078efe05 */
[----:B------:R-:W-:Y:S01]  /*1250*/  IMAD.HI.U32 R6, R7, R84, RZ ;  /* 0x0000005407067227 */ /* 0x000fe200078e00ff */
[----:B------:R-:W-:-:S02]  /*1260*/  ISETP.GT.U32.AND P6, PT, R4, R18, PT ;  /* 0x000000120400720c */ /* 0x000fc40003fc4070 */
[----:B------:R-:W-:Y:S01]  /*1270*/  IABS R86, R10 ;  /* 0x0000000a00567213 */ /* 0x000fe20000000000 */
[----:B------:R-:W-:Y:S01]  /*1280*/  IMAD R22, R4, R11, R22 ;  /* 0x0000000b04167224 */ /* 0x000fe200078e0216 */
[C-C-:B------:R-:W-:Y:S01]  /*1290*/  LOP3.LUT R41, R0.reuse, 0x7c, R5.reuse, 0xfe, !PT ;  /* 0x0000007c00297812 */ /* 0x140fe200078efe05 */
[----:B------:R-:W-:Y:S01]  /*12a0*/  IMAD.MOV R11, RZ, RZ, -R6 ;  /* 0x000000ffff0b7224 */ /* 0x000fe200078e0a06 */
[----:B------:R-:W-:Y:S01]  /*12b0*/  LOP3.LUT R45, R0, 0x7d, R5, 0xfe, !PT ;  /* 0x0000007d002d7812 */ /* 0x000fe200078efe05 */
[----:B------:R-:W-:Y:S01]  /*12c0*/  @!P3 IMAD.IADD R16, R16, 0x1, -R4 ;  /* 0x000000011010b824 */ /* 0x000fe200078e0a04 */
[----:B------:R-:W-:Y:S01]  /*12d0*/  ISETP.GT.U32.AND P3, PT, R4, R88, PT ;  /* 0x000000580400720c */ /* 0x000fe20003f64070 */
[----:B------:R-:W-:Y:S01]  /*12e0*/  IMAD.HI.U32 R2, R7, R86, RZ ;  /* 0x0000005607027227 */ /* 0x000fe200078e00ff */
[----:B------:R-:W-:-:S03]  /*12f0*/  IABS R92, R41 ;  /* 0x00000029005c7213 */ /* 0x000fc60000000000 */
[----:B------:R-:W-:Y:S02]  /*1300*/  IMAD.MOV R9, RZ, RZ, -R2 ;  /* 0x000000ffff097224 */ /* 0x000fe400078e0a02 */
[----:B------:R-:W-:Y:S01]  /*1310*/  @!P6 IMAD.IADD R18, R18, 0x1, -R4 ;  /* 0x000000011212e824 */ /* 0x000fe200078e0a04 */
[----:B------:R-:W-:Y:S01]  /*1320*/  ISETP.GT.U32.AND P6, PT, R4, R22, PT ;  /* 0x000000160400720c */ /* 0x000fe20003fc4070 */
[----:B------:R-:W-:-:S04]  /*1330*/  IMAD.HI.U32 R2, R7, R20, RZ ;  /* 0x0000001407027227 */ /* 0x000fc800078e00ff */
[----:B------:R-:W-:Y:S02]  /*1340*/  IMAD R86, R4, R9, R86 ;  /* 0x0000000904567224 */ /* 0x000fe400078e0256 */
[----:B------:R-:W-:Y:S02]  /*1350*/  IMAD.MOV R9, RZ, RZ, -R2 ;  /* 0x000000ffff097224 */ /* 0x000fe400078e0a02 */
[----:B------:R-:W-:Y:S01]  /*1360*/  @!P3 IMAD.IADD R88, R88, 0x1, -R4 ;  /* 0x000000015858b824 */ /* 0x000fe200078e0a04 */
[C---:B------:R-:W-:Y:S01]  /*1370*/  ISETP.GT.U32.AND P3, PT, R4.reuse, R86, PT ;  /* 0x000000560400720c */ /* 0x040fe20003f64070 */
[----:B------:R-:W-:Y:S02]  /*1380*/  IMAD R20, R4, R9, R20 ;  /* 0x0000000904147224 */ /* 0x000fe400078e0214 */
[----:B------:R-:W-:Y:S02]  /*1390*/  @!P6 IMAD.IADD R22, R22, 0x1, -R4 ;  /* 0x000000011616e824 */ /* 0x000fe400078e0a04 */
[----:B------:R-:W-:Y:S01]  /*13a0*/  @!P5 IMAD.MOV R16, RZ, RZ, -R16 ;  /* 0x000000ffff10d224 */ /* 0x000fe200078e0a10 */
[----:B------:R-:W-:Y:S01]  /*13b0*/  ISETP.GT.U32.AND P6, PT, R4, R20, PT ;  /* 0x000000140400720c */ /* 0x000fe20003fc4070 */
[----:B------:R-:W-:-:S04]  /*13c0*/  IMAD.HI.U32 R2, R7, R76, RZ ;  /* 0x0000004c07027227 */ /* 0x000fc800078e00ff */
[----:B------:R-:W-:Y:S02]  /*13d0*/  IMAD R84, R4, R11, R84 ;  /* 0x0000000b04547224 */ /* 0x000fe400078e0254 */
[----:B------:R-:W-:Y:S01]  /*13e0*/  @!P3 IMAD.IADD R86, R86, 0x1, -R4 ;  /* 0x000000015656b824 */ /* 0x000fe200078e0a04 */
[C---:B------:R-:W-:Y:S01]  /*13f0*/  ISETP.GT.U32.AND P3, PT, R4.reuse, R22, PT ;  /* 0x000000160400720c */ /* 0x040fe20003f64070 */
[----:B------:R-:W-:Y:S02]  /*1400*/  IMAD.MOV R11, RZ, RZ, -R2 ;  /* 0x000000ffff0b7224 */ /* 0x000fe400078e0a02 */
[----:B------:R-:W-:Y:S01]  /*1410*/  @!P4 IMAD.MOV R14, RZ, RZ, -R14 ;  /* 0x000000ffff0ec224 */ /* 0x000fe200078e0a0e */
[----:B------:R-:W-:Y:S01]  /*1420*/  ISETP.GT.U32.AND P5, PT, R4, R86, PT ;  /* 0x000000560400720c */ /* 0x000fe20003fa4070 */
[----:B------:R-:W-:Y:S01]  /*1430*/  @!P6 IMAD.IADD R20, R20, 0x1, -R4 ;  /* 0x000000011414e824 */ /* 0x000fe200078e0a04 */
[----:B------:R-:W-:Y:S01]  /*1440*/  ISETP.GE.AND P4, PT, R8, RZ, PT ;  /* 0x000000ff0800720c */ /* 0x000fe20003f86270 */
[----:B------:R-:W-:-:S03]  /*1450*/  IMAD.HI.U32 R8, R7, R80, RZ ;  /* 0x0000005007087227 */ /* 0x000fc600078e00ff */
[C---:B------:R-:W-:Y:S01]  /*1460*/  ISETP.GT.U32.AND P6, PT, R4.reuse, R20, PT ;  /* 0x000000140400720c */ /* 0x040fe20003fc4070 */
[----:B------:R-:W-:Y:S02]  /*1470*/  IMAD R76, R4, R11, R76 ;  /* 0x0000000b044c7224 */ /* 0x000fe400078e024c */
[----:B------:R-:W-:Y:S01]  /*1480*/  IMAD.MOV R9, RZ, RZ, -R8 ;  /* 0x000000ffff097224 */ /* 0x000fe200078e0a08 */
[----:B------:R-:W-:Y:S01]  /*1490*/  LOP3.LUT R8, R0, 0xd, R5, 0xfe, !PT ;  /* 0x0000000d00087812 */ /* 0x000fe200078efe05 */
[----:B------:R-:W-:Y:S01]  /*14a0*/  @!P2 IMAD.MOV R90, RZ, RZ, -R90 ;  /* 0x000000ffff5aa224 */ /* 0x000fe200078e0a5a */
[C---:B------:R-:W-:Y:S01]  /*14b0*/  ISETP.GT.U32.AND P2, PT, R4.reuse, R88, PT ;  /* 0x000000580400720c */ /* 0x040fe20003f44070 */
[----:B------:R-:W-:Y:S01]  /*14c0*/  @!P0 IMAD.MOV R18, RZ, RZ, -R18 ;  /* 0x000000ffff128224 */ /* 0x000fe200078e0a12 */
[----:B------:R-:W-:Y:S01]  /*14d0*/  ISETP.GT.U32.AND P0, PT, R4, R84, PT ;  /* 0x000000540400720c */ /* 0x000fe20003f04070 */
[--C-:B------:R-:W-:Y:S01]  /*14e0*/  @!P5 IMAD.IADD R86, R86, 0x1, -R4.reuse ;  /* 0x000000015656d824 */ /* 0x100fe200078e0a04 */
[----:B------:R-:W-:Y:S01]  /*14f0*/  ISETP.GT.U32.AND P5, PT, R4, R76, PT ;  /* 0x0000004c0400720c */ /* 0x000fe20003fa4070 */
[--C-:B------:R-:W-:Y:S01]  /*1500*/  @!P3 IMAD.IADD R22, R22, 0x1, -R4.reuse ;  /* 0x000000011616b824 */ /* 0x100fe200078e0a04 */
[----:B------:R-:W-:Y:S01]  /*1510*/  IABS R68, R8 ;  /* 0x0000000800447213 */ /* 0x000fe20000000000 */
[----:B------:R-:W-:Y:S01]  /*1520*/  @!P6 IMAD.IADD R20, R20, 0x1, -R4 ;  /* 0x000000011414e824 */ /* 0x000fe200078e0a04 */
[----:B------:R-:W-:Y:S01]  /*1530*/  ISETP.GE.AND P3, PT, R10, RZ, PT ;  /* 0x000000ff0a00720c */ /* 0x000fe20003f66270 */
[----:B------:R-:W-:Y:S01]  /*1540*/  IMAD.HI.U32 R6, R7, R64, RZ ;  /* 0x0000004007067227 */ /* 0x000fe200078e00ff */
[----:B------:R-:W-:-:S02]  /*1550*/  ISETP.GE.AND P6, PT, R13, RZ, PT ;  /* 0x000000ff0d00720c */ /* 0x000fc40003fc6270 */
[C-C-:B------:R-:W-:Y:S01]  /*1560*/  LOP3.LUT R10, R0.reuse, 0x10, R5.reuse, 0xfe, !PT ;  /* 0x00000010000a7812 */ /* 0x140fe200078efe05 */
[----:B------:R-:W-:Y:S01]  /*1570*/  IMAD.HI.U32 R2, R7, R68, RZ ;  /* 0x0000004407027227 */ /* 0x000fe200078e00ff */
[--C-:B------:R-:W-:Y:S02]  /*1580*/  LOP3.LUT R13, R0, 0x16, R5.reuse, 0xfe, !PT ;  /* 0x00000016000d7812 */ /* 0x100fe400078efe05 */
[----:B------:R-:W-:Y:S01]  /*1590*/  IABS R52, R10 ;  /* 0x0000000a00347213 */ /* 0x000fe20000000000 */
[----:B------:R-:W-:Y:S01]  /*15a0*/  IMAD R80, R4, R9, R80 ;  /* 0x0000000904507224 */ /* 0x000fe200078e0250 */
[----:B------:R-:W-:Y:S01]  /*15b0*/  IABS R46, R13 ;  /* 0x0000000d002e7213 */ /* 0x000fe20000000000 */
[----:B------:R-:W-:Y:S02]  /*15c0*/  @!P2 IMAD.IADD R88, R88, 0x1, -R4 ;  /* 0x000000015858a824 */ /* 0x000fe400078e0a04 */
[----:B------:R-:W-:Y:S01]  /*15d0*/  IMAD.MOV R9, RZ, RZ, -R2 ;  /* 0x000000ffff097224 */ /* 0x000fe200078e0a02 */
[----:B------:R-:W-:Y:S01]  /*15e0*/  ISETP.GT.U32.AND P2, PT, R4, R80, PT ;  /* 0x000000500400720c */ /* 0x000fe20003f44070 */
[----:B------:R-:W-:Y:S01]  /*15f0*/  IMAD.MOV R11, RZ, RZ, -R6 ;  /* 0x000000ffff0b7224 */ /* 0x000fe200078e0a06 */
[--C-:B------:R-:W-:Y:S01]  /*1600*/  LOP3.LUT R6, R0, 0xf, R5.reuse, 0xfe, !PT ;  /* 0x0000000f00067812 */ /* 0x100fe200078efe05 */
[--C-:B------:R-:W-:Y:S01]  /*1610*/  @!P0 IMAD.IADD R84, R84, 0x1, -R4.reuse ;  /* 0x0000000154548824 */ /* 0x100fe200078e0a04 */
[----:B------:R-:W-:Y:S01]  /*1620*/  ISETP.GE.AND P0, PT, R15, RZ, PT ;  /* 0x000000ff0f00720c */ /* 0x000fe20003f06270 */
[----:B------:R-:W-:Y:S01]  /*1630*/  @!P5 IMAD.IADD R76, R76, 0x1, -R4 ;  /* 0x000000014c4cd824 */ /* 0x000fe200078e0a04 */
[----:B------:R-:W-:Y:S01]  /*1640*/  IABS R56, R6 ;  /* 0x0000000600387213 */ /* 0x000fe20000000000 */
[----:B------:R-:W-:Y:S01]  /*1650*/  IMAD R68, R4, R9, R68 ;  /* 0x0000000904447224 */ /* 0x000fe200078e0244 */
[----:B------:R-:W-:Y:S01]  /*1660*/  LOP3.LUT R15, R0, 0x17, R5, 0xfe, !PT ;  /* 0x00000017000f7812 */ /* 0x000fe200078efe05 */
[----:B------:R-:W-:Y:S01]  /*1670*/  @!P4 IMAD.MOV R88, RZ, RZ, -R88 ;  /* 0x000000ffff58c224 */ /* 0x000fe200078e0a58 */
[C---:B------:R-:W-:Y:S01]  /*1680*/  ISETP.GT.U32.AND P4, PT, R4.reuse, R84, PT ;  /* 0x000000540400720c */ /* 0x040fe20003f84070 */
[----:B------:R-:W-:Y:S01]  /*1690*/  @!P3 IMAD.MOV R86, RZ, RZ, -R86 ;  /* 0x000000ffff56b224 */ /* 0x000fe200078e0a56 */
[C---:B------:R-:W-:Y:S01]  /*16a0*/  ISETP.GT.U32.AND P5, PT, R4.reuse, R76, PT ;  /* 0x0000004c0400720c */ /* 0x040fe20003fa4070 */
[----:B------:R-:W-:Y:S01]  /*16b0*/  @!P6 IMAD.MOV R20, RZ, RZ, -R20 ;  /* 0x000000ffff14e224 */ /* 0x000fe200078e0a14 */
[----:B------:R-:W-:Y:S01]  /*16c0*/  ISETP.GT.U32.AND P3, PT, R4, R68, PT ;  /* 0x000000440400720c */ /* 0x000fe20003f64070 */
[----:B------:R-:W-:Y:S01]  /*16d0*/  IMAD.HI.U32 R2, R7, R56, RZ ;  /* 0x0000003807027227 */ /* 0x000fe200078e00ff */
[----:B------:R-:W-:-:S02]  /*16e0*/  ISETP.GE.AND P6, PT, R19, RZ, PT ;  /* 0x000000ff1300720c */ /* 0x000fc40003fc6270 */
[----:B------:R-:W-:Y:S01]  /*16f0*/  IABS R42, R15 ;  /* 0x0000000f002a7213 */ /* 0x000fe20000000000 */
[----:B------:R-:W-:Y:S02]  /*1700*/  IMAD R64, R4, R11, R64 ;  /* 0x0000000b04407224 */ /* 0x000fe400078e0240 */
[----:B------:R-:W-:Y:S01]  /*1710*/  IMAD.MOV R9, RZ, RZ, -R2 ;  /* 0x000000ffff097224 */ /* 0x000fe200078e0a02 */
[--C-:B------:R-:W-:Y:S01]  /*1720*/  LOP3.LUT R2, R0, 0x11, R5.reuse, 0xfe, !PT ;  /* 0x0000001100027812 */ /* 0x100fe200078efe05 */
[--C-:B------:R-:W-:Y:S01]  /*1730*/  @!P4 IMAD.IADD R84, R84, 0x1, -R4.reuse ;  /* 0x000000015454c824 */ /* 0x100fe200078e0a04 */
[----:B------:R-:W-:Y:S01]  /*1740*/  ISETP.GT.U32.AND P4, PT, R4, R64, PT ;  /* 0x000000400400720c */ /* 0x000fe20003f84070 */
[----:B------:R-:W-:Y:S01]  /*1750*/  @!P5 IMAD.IADD R76, R76, 0x1, -R4 ;  /* 0x000000014c4cd824 */ /* 0x000fe200078e0a04 */
[----:B------:R-:W-:Y:S01]  /*1760*/  IABS R44, R2 ;  /* 0x00000002002c7213 */ /* 0x000fe20000000000 */
[----:B------:R-:W-:Y:S01]  /*1770*/  IMAD R56, R4, R9, R56 ;  /* 0x0000000904387224 */ /* 0x000fe200078e0238 */
[----:B------:R-:W-:Y:S01]  /*1780*/  ISETP.GE.AND P5, PT, R21, RZ, PT ;  /* 0x000000ff1500720c */ /* 0x000fe20003fa6270 */
[----:B------:R-:W-:Y:S01]  /*1790*/  @!P3 IMAD.IADD R68, R68, 0x1, -R4 ;  /* 0x000000014444b824 */ /* 0x000fe200078e0a04 */
[----:B------:R-:W-:Y:S01]  /*17a0*/  ISETP.GE.AND P3, PT, R6, RZ, PT ;  /* 0x000000ff0600720c */ /* 0x000fe20003f66270 */
[----:B------:R-:W-:Y:S01]  /*17b0*/  @!P6 IMAD.MOV R76, RZ, RZ, -R76 ;  /* 0x000000ffff4ce224 */ /* 0x000fe200078e0a4c */
[----:B------:R-:W-:Y:S01]  /*17c0*/  ISETP.GT.U32.AND P6, PT, R4, R56, PT ;  /* 0x000000380400720c */ /* 0x000fe20003fc4070 */
[----:B------:R-:W-:Y:S01]  /*17d0*/  @!P2 IMAD.IADD R80, R80, 0x1, -R4 ;  /* 0x000000015050a824 */ /* 0x000fe200078e0a04 */
[----:B------:R-:W-:Y:S01]  /*17e0*/  ISETP.GE.AND P2, PT, R17, RZ, PT ;  /* 0x000000ff1100720c */ /* 0x000fe20003f46270 */
[----:B------:R-:W-:Y:S01]  /*17f0*/  @!P0 IMAD.MOV R84, RZ, RZ, -R84 ;  /* 0x000000ffff548224 */ /* 0x000fe200078e0a54 */
[C---:B------:R-:W-:Y:S01]  /*1800*/  ISETP.GT.U32.AND P0, PT, R4.reuse, R68, PT ;  /* 0x000000440400720c */ /* 0x040fe20003f04070 */
[----:B------:R-:W-:Y:S01]  /*1810*/  @!P1 IMAD.MOV R22, RZ, RZ, -R22 ;  /* 0x000000ffff169224 */ /* 0x000fe200078e0a16 */
[----:B------:R-:W-:Y:S01]  /*1820*/  ISETP.GT.U32.AND P1, PT, R4, R80, PT ;  /* 0x000000500400720c */ /* 0x000fe20003f24070 */
[----:B------:R-:W-:Y:S01]  /*1830*/  @!P4 IMAD.IADD R64, R64, 0x1, -R4 ;  /* 0x000000014040c824 */ /* 0x000fe200078e0a04 */
[C-C-:B------:R-:W-:Y:S01]  /*1840*/  LOP3.LUT R17, R0.reuse, 0x36, R5.reuse, 0xfe, !PT ;  /* 0x0000003600117812 */ /* 0x140fe200078efe05 */
[----:B------:R-:W-:Y:S01]  /*1850*/  IMAD.HI.U32 R6, R7, R52, RZ ;  /* 0x0000003407067227 */ /* 0x000fe200078e00ff */
[----:B------:R-:W-:-:S02]  /*1860*/  LOP3.LUT R21, R0, 0x37, R5, 0xfe, !PT ;  /* 0x0000003700157812 */ /* 0x000fc400078efe05 */
[----:B------:R-:W-:Y:S01]  /*1870*/  ISETP.GT.U32.AND P4, PT, R4, R64, PT ;  /* 0x000000400400720c */ /* 0x000fe20003f84070 */
[----:B------:R-:W-:Y:S01]  /*1880*/  @!P6 IMAD.IADD R56, R56, 0x1, -R4 ;  /* 0x000000013838e824 */ /* 0x000fe200078e0a04 */
[----:B------:R-:W-:Y:S01]  /*1890*/  IABS R51, R17 ;  /* 0x0000001100337213 */ /* 0x000fe20000000000 */
[----:B------:R-:W-:Y:S01]  /*18a0*/  IMAD.MOV R11, RZ, RZ, -R6 ;  /* 0x000000ffff0b7224 */ /* 0x000fe200078e0a06 */
[----:B------:R-:W-:Y:S01]  /*18b0*/  LOP3.LUT R6, R0, 0x12, R5, 0xfe, !PT ;  /* 0x0000001200067812 */ /* 0x000fe200078efe05 */
[--C-:B------:R-:W-:Y:S01]  /*18c0*/  @!P0 IMAD.IADD R68, R68, 0x1, -R4.reuse ;  /* 0x0000000144448824 */ /* 0x100fe200078e0a04 */
[----:B------:R-:W-:Y:S01]  /*18d0*/  ISETP.GE.AND P0, PT, R2, RZ, PT ;  /* 0x000000ff0200720c */ /* 0x000fe20003f06270 */
[----:B------:R-:W-:Y:S01]  /*18e0*/  @!P1 IMAD.IADD R80, R80, 0x1, -R4 ;  /* 0x0000000150509824 */ /* 0x000fe200078e0a04 */
[----:B------:R-:W-:Y:S01]  /*18f0*/  ISETP.GT.U32.AND P6, PT, R4, R56, PT ;  /* 0x000000380400720c */ /* 0x000fe20003fc4070 */
[----:B------:R-:W-:Y:S01]  /*1900*/  IMAD.HI.U32 R2, R7, R44, RZ ;  /* 0x0000002c07027227 */ /* 0x000fe200078e00ff */
[----:B------:R-:W-:-:S02]  /*1910*/  ISETP.GE.AND P1, PT, R8, RZ, PT ;  /* 0x000000ff0800720c */ /* 0x000fc40003f26270 */
[----:B------:R-:W-:Y:S01]  /*1920*/  IABS R40, R6 ;  /* 0x0000000600287213 */ /* 0x000fe20000000000 */
[----:B------:R-:W-:Y:S01]  /*1930*/  @!P2 IMAD.MOV R80, RZ, RZ, -R80 ;  /* 0x000000ffff50a224 */ /* 0x000fe200078e0a50 */
[----:B------:R-:W-:Y:S01]  /*1940*/  ISETP.GE.AND P2, PT, R10, RZ, PT ;  /* 0x000000ff0a00720c */ /* 0x000fe20003f46270 */
[----:B------:R-:W-:Y:S01]  /*1950*/  IMAD R52, R4, R11, R52 ;  /* 0x0000000b04347224 */ /* 0x000fe200078e0234 */
[----:B------:R-:W-:Y:S01]  /*1960*/  LOP3.LUT R10, R0, 0x13, R5, 0xfe, !PT ;  /* 0x00000013000a7812 */ /* 0x000fe200078efe05 */
[----:B------:R-:W-:Y:S01]  /*1970*/  IMAD.MOV R9, RZ, RZ, -R2 ;  /* 0x000000ffff097224 */ /* 0x000fe200078e0a02 */
[----:B------:R-:W-:Y:S01]  /*1980*/  IABS R55, R21 ;  /* 0x0000001500377213 */ /* 0x000fe20000000000 */
[----:B------:R-:W-:Y:S01]  /*1990*/  @!P4 IMAD.IADD R64, R64, 0x1, -R4 ;  /* 0x000000014040c824 */ /* 0x000fe200078e0a04 */
[----:B------:R-:W-:Y:S01]  /*19a0*/  BAR.SYNC.DEFER_BLOCKING 0x0 ;  /* 0x0000000000007b1d */ /* 0x000fe20000010000 */
[C---:B------:R-:W-:Y:S01]  /*19b0*/  IMAD R44, R4.reuse, R9, R44 ;  /* 0x00000009042c7224 */ /* 0x040fe200078e022c */
[----:B------:R-:W-:Y:S01]  /*19c0*/  ISETP.GT.U32.AND P4, PT, R4, R52, PT ;  /* 0x000000340400720c */ /* 0x000fe20003f84070 */
[----:B------:R-:W-:Y:S01]  /*19d0*/  @!P6 IMAD.IADD R56, R56, 0x1, -R4 ;  /* 0x000000013838e824 */ /* 0x000fe200078e0a04 */
[----:B------:R-:W-:Y:S01]  /*19e0*/  IABS R24, R10 ;  /* 0x0000000a00187213 */ /* 0x000fe20000000000 */
[----:B------:R-:W-:Y:S01]  /*19f0*/  @!P1 IMAD.MOV R68, RZ, RZ, -R68 ;  /* 0x000000ffff449224 */ /* 0x000fe200078e0a44 */
[----:B------:R-:W-:Y:S01]  /*1a00*/  ISETP.GT.U32.AND P6, PT, R4, R44, PT ;  /* 0x0000002c0400720c */ /* 0x000fe20003fc4070 */
[----:B------:R-:W-:Y:S01]  /*1a10*/  @!P5 IMAD.MOV R64, RZ, RZ, -R64 ;  /* 0x000000ffff40d224 */ /* 0x000fe200078e0a40 */
[----:B------:R-:W-:Y:S01]  /*1a20*/  ISETP.GE.AND P1, PT, R6, RZ, PT ;  /* 0x000000ff0600720c */ /* 0x000fe20003f26270 */
[----:B------:R-:W-:Y:S01]  /*1a30*/  IMAD.HI.U32 R8, R7, R24, RZ ;  /* 0x0000001807087227 */ /* 0x000fe200078e00ff */
[----:B------:R-:W-:-:S02]  /*1a40*/  ISETP.GE.AND P5, PT, R10, RZ, PT ;  /* 0x000000ff0a00720c */ /* 0x000fc40003fa6270 */
[----:B------:R-:W-:Y:S01]  /*1a50*/  LOP3.LUT R10, R0, 0x15, R5, 0xfe, !PT ;  /* 0x00000015000a7812 */ /* 0x000fe200078efe05 */
[----:B------:R-:W-:Y:S02]  /*1a60*/  IMAD.MOV R9, RZ, RZ, -R8 ;  /* 0x000000ffff097224 */ /* 0x000fe400078e0a08 */
[----:B------:R-:W-:Y:S01]  /*1a70*/  @!P4 IMAD.IADD R52, R52, 0x1, -R4 ;  /* 0x000000013434c824 */ /* 0x000fe200078e0a04 */
[----:B------:R-:W-:Y:S01]  /*1a80*/  IABS R34, R10 ;  /* 0x0000000a00227213 */ /* 0x000fe20000000000 */
[C---:B------:R-:W-:Y:S02]  /*1a90*/  IMAD R24, R4.reuse, R9, R24 ;  /* 0x0000000904187224 */ /* 0x040fe400078e0218 */
[----:B------:R-:W-:Y:S01]  /*1aa0*/  IMAD.HI.U32 R6, R7, R40, RZ ;  /* 0x0000002807067227 */ /* 0x000fe200078e00ff */
[----:B------:R-:W-:-:S03]  /*1ab0*/  ISETP.GT.U32.AND P4, PT, R4, R52, PT ;  /* 0x000000340400720c */ /* 0x000fc60003f84070 */
[----:B------:R-:W-:Y:S01]  /*1ac0*/  @!P6 IMAD.IADD R44, R44, 0x1, -R4 ;  /* 0x000000012c2ce824 */ /* 0x000fe200078e0a04 */
[----:B------:R-:W-:Y:S01]  /*1ad0*/  ISETP.GT.U32.AND P6, PT, R4, R24, PT ;  /* 0x000000180400720c */ /* 0x000fe20003fc4070 */
[----:B------:R-:W-:Y:S01]  /*1ae0*/  IMAD.MOV R11, RZ, RZ, -R6 ;  /* 0x000000ffff0b7224 */ /* 0x000fe200078e0a06 */
[----:B------:R-:W-:Y:S01]  /*1af0*/  LOP3.LUT R6, R0, 0x14, R5, 0xfe, !PT ;  /* 0x0000001400067812 */ /* 0x000fe200078efe05 */
[----:B------:R-:W-:Y:S01]  /*1b00*/  @!P3 IMAD.MOV R56, RZ, RZ, -R56 ;  /* 0x000000ffff38b224 */ /* 0x000fe200078e0a38 */
[C---:B------:R-:W-:Y:S01]  /*1b10*/  ISETP.GT.U32.AND P3, PT, R4.reuse, R44, PT ;  /* 0x0000002c0400720c */ /* 0x040fe20003f64070 */
[----:B------:R-:W-:Y:S01]  /*1b20*/  IMAD R40, R4, R11, R40 ;  /* 0x0000000b04287224 */ /* 0x000fe200078e0228 */
[----:B------:R-:W-:Y:S01]  /*1b30*/  IABS R26, R6 ;  /* 0x00000006001a7213 */ /* 0x000fe20000000000 */
[----:B------:R-:W-:-:S04]  /*1b40*/  IMAD.HI.U32 R8, R7, R42, RZ ;  /* 0x0000002a07087227 */ /* 0x000fc800078e00ff */
[----:B------:R-:W-:Y:S01]  /*1b50*/  @!P4 IMAD.IADD R52, R52, 0x1, -R4 ;  /* 0x000000013434c824 */ /* 0x000fe200078e0a04 */
[----:B------:R-:W-:Y:S01]  /*1b60*/  ISETP.GT.U32.AND P4, PT, R4, R40, PT ;  /* 0x000000280400720c */ /* 0x000fe20003f84070 */
[----:B------:R-:W-:-:S04]  /*1b70*/  IMAD.HI.U32 R2, R7, R26, RZ ;  /* 0x0000001a07027227 */ /* 0x000fc800078e00ff */
[----:B------:R-:W-:Y:S02]  /*1b80*/  @!P6 IMAD.IADD R24, R24, 0x1, -R4 ;  /* 0x000000011818e824 */ /* 0x000fe400078e0a04 */
[----:B------:R-:W-:Y:S02]  /*1b90*/  IMAD.MOV R9, RZ, RZ, -R2 ;  /* 0x000000ffff097224 */ /* 0x000fe400078e0a02 */
[----:B------:R-:W-:Y:S01]  /*1ba0*/  @!P2 IMAD.MOV R52, RZ, RZ, -R52 ;  /* 0x000000ffff34a224 */ /* 0x000fe200078e0a34 */
[----:B------:R-:W-:Y:S01]  /*1bb0*/  ISETP.GE.AND P2, PT, R6, RZ, PT ;  /* 0x000000ff0600720c */ /* 0x000fe20003f46270 */
[----:B------:R-:W-:Y:S01]  /*1bc0*/  IMAD.HI.U32 R2, R7, R34, RZ ;  /* 0x0000002207027227 */ /* 0x000fe200078e00ff */
[----:B------:R-:W-:-:S03]  /*1bd0*/  ISETP.GT.U32.AND P6, PT, R4, R24, PT ;  /* 0x000000180400720c */ /* 0x000fc60003fc4070 */
[----:B------:R-:W-:-:S04]  /*1be0*/  IMAD.HI.U32 R6, R7, R46, RZ ;  /* 0x0000002e07067227 */ /* 0x000fc800078e00ff */
[----:B------:R-:W-:Y:S02]  /*1bf0*/  IMAD R26, R4, R9, R26 ;  /* 0x00000009041a7224 */ /* 0x000fe400078e021a */
[----:B------:R-:W-:Y:S02]  /*1c00*/  IMAD.MOV R9, RZ, RZ, -R2 ;  /* 0x000000ffff097224 */ /* 0x000fe400078e0a02 */
[----:B------:R-:W-:Y:S01]  /*1c10*/  IMAD.MOV R11, RZ, RZ, -R6 ;  /* 0x000000ffff0b7224 */ /* 0x000fe200078e0a06 */
[--C-:B------:R-:W-:Y:S01]  /*1c20*/  LOP3.LUT R6, R0, 0x18, R5.reuse, 0xfe, !PT ;  /* 0x0000001800067812 */ /* 0x100fe200078efe05 */
[C---:B------:R-:W-:Y:S02]  /*1c30*/  IMAD R34, R4.reuse, R9, R34 ;  /* 0x0000000904227224 */ /* 0x040fe400078e0222 */
[----:B------:R-:W-:Y:S01]  /*1c40*/  IMAD.MOV R9, RZ, RZ, -R8 ;  /* 0x000000ffff097224 */ /* 0x000fe200078e0a08 */
[----:B------:R-:W-:Y:S01]  /*1c50*/  IABS R38, R6 ;  /* 0x0000000600267213 */ /* 0x000fe20000000000 */
[----:B------:R-:W-:Y:S01]  /*1c60*/  IMAD R46, R4, R11, R46 ;  /* 0x0000000b042e7224 */ /* 0x000fe200078e022e */
[----:B------:R-:W-:Y:S01]  /*1c70*/  LOP3.LUT R8, R0, 0x19, R5, 0xfe, !PT ;  /* 0x0000001900087812 */ /* 0x000fe200078efe05 */
[----:B------:R-:W-:Y:S01]  /*1c80*/  @!P3 IMAD.IADD R44, R44, 0x1, -R4 ;  /* 0x000000012c2cb824 */ /* 0x000fe200078e0a04 */
[C---:B------:R-:W-:Y:S01]  /*1c90*/  ISETP.GT.U32.AND P3, PT, R4.reuse, R26, PT ;  /* 0x0000001a0400720c */ /* 0x040fe20003f64070 */
[----:B------:R-:W-:Y:S01]  /*1ca0*/  IMAD R42, R4, R9, R42 ;  /* 0x00000009042a7224 */ /* 0x000fe200078e022a */
[----:B------:R-:W-:Y:S01]  /*1cb0*/  IABS R50, R8 ;  /* 0x0000000800327213 */ /* 0x000fe20000000000 */
[--C-:B------:R-:W-:Y:S01]  /*1cc0*/  @!P6 IMAD.IADD R24, R24, 0x1, -R4.reuse ;  /* 0x000000011818e824 */ /* 0x100fe200078e0a04 */
[----:B------:R-:W-:Y:S01]  /*1cd0*/  ISETP.GT.U32.AND P6, PT, R4, R46, PT ;  /* 0x0000002e0400720c */ /* 0x000fe20003fc4070 */
[----:B------:R-:W-:-:S02]  /*1ce0*/  @!P4 IMAD.IADD R40, R40, 0x1, -R4 ;  /* 0x000000012828c824 */ /* 0x000fc400078e0a04 */
[----:B------:R-:W-:Y:S01]  /*1cf0*/  @!P5 IMAD.MOV R24, RZ, RZ, -R24 ;  /* 0x000000ffff18d224 */ /* 0x000fe200078e0a18 */
[C---:B------:R-:W-:Y:S01]  /*1d00*/  ISETP.GT.U32.AND P5, PT, R4.reuse, R42, PT ;  /* 0x0000002a0400720c */ /* 0x040fe20003fa4070 */
[----:B------:R-:W-:Y:S01]  /*1d10*/  IMAD.HI.U32 R2, R7, R38, RZ ;  /* 0x0000002607027227 */ /* 0x000fe200078e00ff */
[----:B------:R-:W-:-:S03]  /*1d20*/  ISETP.GT.U32.AND P4, PT, R4, R40, PT ;  /* 0x000000280400720c */ /* 0x000fc60003f84070 */
[----:B------:R-:W-:Y:S02]  /*1d30*/  @!P3 IMAD.IADD R26, R26, 0x1, -R4 ;  /* 0x000000011a1ab824 */ /* 0x000fe400078e0a04 */
[----:B------:R-:W-:Y:S02]  /*1d40*/  IMAD.MOV R9, RZ, RZ, -R2 ;  /* 0x000000ffff097224 */ /* 0x000fe400078e0a02 */
[----:B------:R-:W-:Y:S01]  /*1d50*/  @!P6 IMAD.IADD R46, R46, 0x1, -R4 ;  /* 0x000000012e2ee824 */ /* 0x000fe200078e0a04 */
[----:B------:R-:W-:Y:S01]  /*1d60*/  ISETP.GT.U32.AND P3, PT, R4, R26, PT ;  /* 0x0000001a0400720c */ /* 0x000fe20003f64070 */
[----:B------:R-:W-:-:S04]  /*1d70*/  IMAD.HI.U32 R2, R7, R50, RZ ;  /* 0x0000003207027227 */ /* 0x000fc800078e00ff */
[----:B------:R-:W-:Y:S01]  /*1d80*/  @!P5 IMAD.IADD R42, R42, 0x1, -R4 ;  /* 0x000000012a2ad824 */ /* 0x000fe200078e0a04 */
[C---:B------:R-:W-:Y:S01]  /*1d90*/  ISETP.GT.U32.AND P5, PT, R4.reuse, R46, PT ;  /* 0x0000002e0400720c */ /* 0x040fe20003fa4070 */
[C---:B------:R-:W-:Y:S02]  /*1da0*/  IMAD R38, R4.reuse, R9, R38 ;  /* 0x0000000904267224 */ /* 0x040fe400078e0226 */
[----:B------:R-:W-:Y:S02]  /*1db0*/  IMAD.MOV R9, RZ, RZ, -R2 ;  /* 0x000000ffff097224 */ /* 0x000fe400078e0a02 */
[----:B------:R-:W-:Y:S01]  /*1dc0*/  @!P0 IMAD.MOV R44, RZ, RZ, -R44 ;  /* 0x000000ffff2c8224 */ /* 0x000fe200078e0a2c */
[C---:B------:R-:W-:Y:S01]  /*1dd0*/  ISETP.GT.U32.AND P0, PT, R4.reuse, R34, PT ;  /* 0x000000220400720c */ /* 0x040fe20003f04070 */
[----:B------:R-:W-:Y:S02]  /*1de0*/  IMAD R50, R4, R9, R50 ;  /* 0x0000000904327224 */ /* 0x000fe400078e0232 */
[--C-:B------:R-:W-:Y:S01]  /*1df0*/  @!P3 IMAD.IADD R26, R26, 0x1, -R4.reuse ;  /* 0x000000011a1ab824 */ /* 0x100fe200078e0a04 */
[----:B------:R-:W-:Y:S01]  /*1e00*/  ISETP.GE.AND P3, PT, R15, RZ, PT ;  /* 0x000000ff0f00720c */ /* 0x000fe20003f66270 */
[--C-:B------:R-:W-:Y:S01]  /*1e10*/  @!P4 IMAD.IADD R40, R40, 0x1, -R4.reuse ;  /* 0x000000012828c824 */ /* 0x100fe200078e0a04 */
[----:B------:R-:W-:Y:S01]  /*1e20*/  ISETP.GE.AND P4, PT, R10, RZ, PT ;  /* 0x000000ff0a00720c */ /* 0x000fe20003f86270 */
[----:B------:R-:W-:Y:S01]  /*1e30*/  @!P5 IMAD.IADD R46, R46, 0x1, -R4 ;  /* 0x000000012e2ed824 */ /* 0x000fe200078e0a04 */
[C---:B------:R-:W-:Y:S01]  /*1e40*/  ISETP.GT.U32.AND P5, PT, R4.reuse, R50, PT ;  /* 0x000000320400720c */ /* 0x040fe20003fa4070 */
[----:B------:R-:W-:Y:S01]  /*1e50*/  @!P2 IMAD.MOV R26, RZ, RZ, -R26 ;  /* 0x000000ffff1aa224 */ /* 0x000fe200078e0a1a */
[----:B------:R-:W-:Y:S01]  /*1e60*/  ISETP.GT.U32.AND P2, PT, R4, R42, PT ;  /* 0x0000002a0400720c */ /* 0x000fe20003f44070 */
[----:B------:R-:W-:Y:S01]  /*1e70*/  @!P1 IMAD.MOV R40, RZ, RZ, -R40 ;  /* 0x000000ffff289224 */ /* 0x000fe200078e0a28 */
[----:B------:R-:W-:Y:S01]  /*1e80*/  ISETP.GE.AND P1, PT, R13, RZ, PT ;  /* 0x000000ff0d00720c */ /* 0x000fe20003f26270 */
[----:B------:R-:W-:Y:S01]  /*1e90*/  @!P0 IMAD.IADD R34, R34, 0x1, -R4 ;  /* 0x0000000122228824 */ /* 0x000fe200078e0a04 */
[C-C-:B------:R-:W-:Y:S01]  /*1ea0*/  LOP3.LUT R10, R0.reuse, 0x1a, R5.reuse, 0xfe, !PT ;  /* 0x0000001a000a7812 */ /* 0x140fe200078efe05 */
[----:B-1----:R-:W-:Y:S01]  /*1eb0*/  IMAD R3, R3, UR4, RZ ;  /* 0x0000000403037c24 */ /* 0x002fe2000f8e02ff */
[----:B------:R-:W-:Y:S01]  /*1ec0*/  LOP3.LUT R13, R0, 0x1b, R5, 0xfe, !PT ;  /* 0x0000001b000d7812 */ /* 0x000fe200078efe05 */
[----:B------:R-:W-:Y:S01]  /*1ed0*/  USHF.L.U32 UR4, UR14, 0x15, URZ ;  /* 0x000000150e047899 */ /* 0x000fe200080006ff */
[----:B------:R-:W-:-:S02]  /*1ee0*/  IABS R54, R10 ;  /* 0x0000000a00367213 */ /* 0x000fc40000000000 */
[----:B------:R-:W-:Y:S01]  /*1ef0*/  LOP3.LUT R15, R0, 0x1c, R5, 0xfe, !PT ;  /* 0x0000001c000f7812 */ /* 0x000fe200078efe05 */
[--C-:B------:R-:W-:Y:S01]  /*1f00*/  @!P5 IMAD.IADD R50, R50, 0x1, -R4.reuse ;  /* 0x000000013232d824 */ /* 0x100fe200078e0a04 */
[----:B------:R-:W-:Y:S01]  /*1f10*/  IABS R58, R13 ;  /* 0x0000000d003a7213 */ /* 0x000fe20000000000 */
[C---:B------:R-:W-:Y:S01]  /*1f20*/  IMAD.HI.U32 R2, R7.reuse, R54, RZ ;  /* 0x0000003607027227 */ /* 0x040fe200078e00ff */
[----:B------:R-:W-:Y:S01]  /*1f30*/  ISETP.GE.AND P0, PT, R6, RZ, PT ;  /* 0x000000ff0600720c */ /* 0x000fe20003f06270 */
[----:B------:R-:W-:Y:S01]  /*1f40*/  ULOP3.LUT UR4, UR4, 0x600000, URZ, 0xc0, !UPT ;  /* 0x0060000004047892 */ /* 0x000fe2000f8ec0ff */
[----:B------:R-:W-:Y:S01]  /*1f50*/  IABS R62, R15 ;  /* 0x0000000f003e7213 */ /* 0x000fe20000000000 */
[----:B------:R-:W-:Y:S01]  /*1f60*/  IMAD.HI.U32 R6, R7, R58, RZ ;  /* 0x0000003a07067227 */ /* 0x000fe200078e00ff */
[C---:B------:R-:W-:Y:S02]  /*1f70*/  ISETP.GT.U32.AND P5, PT, R4.reuse, R50, PT ;  /* 0x000000320400720c */ /* 0x040fe40003fa4070 */
[----:B------:R-:W-:Y:S01]  /*1f80*/  ISETP.GT.U32.AND P6, PT, R4, R34, PT ;  /* 0x000000220400720c */ /* 0x000fe20003fc4070 */
[----:B------:R-:W-:Y:S01]  /*1f90*/  @!P2 IMAD.IADD R42, R42, 0x1, -R4 ;  /* 0x000000012a2aa824 */ /* 0x000fe200078e0a04 */
[----:B------:R-:W-:Y:S01]  /*1fa0*/  ISETP.GE.AND P2, PT, R8, RZ, PT ;  /* 0x000000ff0800720c */ /* 0x000fe20003f46270 */
[----:B------:R-:W-:-:S02]  /*1fb0*/  IMAD.MOV R9, RZ, RZ, -R2 ;  /* 0x000000ffff097224 */ /* 0x000fc400078e0a02 */
[----:B------:R-:W-:-:S04]  /*1fc0*/  IMAD.HI.U32 R8, R7, R62, RZ ;  /* 0x0000003e07087227 */ /* 0x000fc800078e00ff */
[----:B------:R-:W-:Y:S01]  /*1fd0*/  IMAD.MOV R11, RZ, RZ, -R6 ;  /* 0x000000ffff0b7224 */ /* 0x000fe200078e0a06 */
[--C-:B------:R-:W-:Y:S01]  /*1fe0*/  LOP3.LUT R6, R0, 0x1d, R5.reuse, 0xfe, !PT ;  /* 0x0000001d00067812 */ /* 0x100fe200078efe05 */
[C---:B------:R-:W-:Y:S02]  /*1ff0*/  IMAD R54, R4.reuse, R9, R54 ;  /* 0x0000000904367224 */ /* 0x040fe400078e0236 */
[----:B------:R-:W-:Y:S01]  /*2000*/  IMAD.MOV R9, RZ, RZ, -R8 ;  /* 0x000000ffff097224 */ /* 0x000fe200078e0a08 */
[----:B------:R-:W-:Y:S01]  /*2010*/  IABS R66, R6 ;  /* 0x0000000600427213 */ /* 0x000fe20000000000 */
[----:B------:R-:W-:Y:S01]  /*2020*/  IMAD R58, R4, R11, R58 ;  /* 0x0000000b043a7224 */ /* 0x000fe200078e023a */
[--C-:B------:R-:W-:Y:S01]  /*2030*/  LOP3.LUT R8, R0, 0x1e, R5.reuse, 0xfe, !PT ;  /* 0x0000001e00087812 */ /* 0x100fe200078efe05 */
[----:B------:R-:W-:Y:S01]  /*2040*/  IMAD R62, R4, R9, R62 ;  /* 0x00000009043e7224 */ /* 0x000fe200078e023e */
[----:B------:R-:W-:Y:S01]  /*2050*/  LOP3.LUT R11, R0, 0x20, R5, 0xfe, !PT ;  /* 0x00000020000b7812 */ /* 0x000fe200078efe05 */
[----:B------:R-:W-:Y:S01]  /*2060*/  @!P3 IMAD.MOV R42, RZ, RZ, -R42 ;  /* 0x000000ffff2ab224 */ /* 0x000fe200078e0a2a */
[----:B------:R-:W-:Y:S01]  /*2070*/  ISETP.GT.U32.AND P3, PT, R4, R58, PT ;  /* 0x0000003a0400720c */ /* 0x000fe20003f64070 */
[----:B------:R-:W-:Y:S01]  /*2080*/  @!P5 IMAD.IADD R50, R50, 0x1, -R4 ;  /* 0x000000013232d824 */ /* 0x000fe200078e0a04 */
[----:B------:R-:W-:Y:S01]  /*2090*/  ISETP.GT.U32.AND P5, PT, R4, R62, PT ;  /* 0x0000003e0400720c */ /* 0x000fe20003fa4070 */
[----:B------:R-:W-:Y:S01]  /*20a0*/  IMAD.HI.U32 R2, R7, R66, RZ ;  /* 0x0000004207027227 */ /* 0x000fe200078e00ff */
[----:B------:R-:W-:-:S02]  /*20b0*/  IABS R70, R8 ;  /* 0x0000000800467213 */ /* 0x000fc40000000000 */
[----:B------:R-:W-:Y:S01]  /*20c0*/  IABS R78, R11 ;  /* 0x0000000b004e7213 */ /* 0x000fe20000000000 */
[----:B------:R-:W-:Y:S02]  /*20d0*/  IMAD.MOV R9, RZ, RZ, -R2 ;  /* 0x000000ffff097224 */ /* 0x000fe400078e0a02 */
[----:B------:R-:W-:-:S04]  /*20e0*/  IMAD.HI.U32 R2, R7, R70, RZ ;  /* 0x0000004607027227 */ /* 0x000fc800078e00ff */
[--C-:B------:R-:W-:Y:S02]  /*20f0*/  @!P3 IMAD.IADD R58, R58, 0x1, -R4.reuse ;  /* 0x000000013a3ab824 */ /* 0x100fe400078e0a04 */
[--C-:B------:R-:W-:Y:S02]  /*2100*/  @!P5 IMAD.IADD R62, R62, 0x1, -R4.reuse ;  /* 0x000000013e3ed824 */ /* 0x100fe400078e0a04 */
[----:B------:R-:W-:Y:S01]  /*2110*/  @!P6 IMAD.IADD R34, R34, 0x1, -R4 ;  /* 0x000000012222e824 */ /* 0x000fe200078e0a04 */
[C---:B------:R-:W-:Y:S01]  /*2120*/  ISETP.GT.U32.AND P5, PT, R4.reuse, R58, PT ;  /* 0x0000003a0400720c */ /* 0x040fe20003fa4070 */
[C---:B------:R-:W-:Y:S01]  /*2130*/  IMAD R66, R4.reuse, R9, R66 ;  /* 0x0000000904427224 */ /* 0x040fe200078e0242 */
[C---:B------:R-:W-:Y:S01]  /*2140*/  ISETP.GT.U32.AND P6, PT, R4.reuse, R38, PT ;  /* 0x000000260400720c */ /* 0x040fe20003fc4070 */
[----:B------:R-:W-:Y:S02]  /*2150*/  IMAD.MOV R9, RZ, RZ, -R2 ;  /* 0x000000ffff097224 */ /* 0x000fe400078e0a02 */
[----:B------:R-:W-:Y:S01]  /*2160*/  @!P1 IMAD.MOV R46, RZ, RZ, -R46 ;  /* 0x000000ffff2e9224 */ /* 0x000fe200078e0a2e */
[C---:B------:R-:W-:Y:S01]  /*2170*/  ISETP.GT.U32.AND P1, PT, R4.reuse, R54, PT ;  /* 0x000000360400720c */ /* 0x040fe20003f24070 */
[----:B------:R-:W-:-:S02]  /*2180*/  IMAD R70, R4, R9, R70 ;  /* 0x0000000904467224 */ /* 0x000fc400078e0246 */
[----:B------:R-:W-:Y:S02]  /*2190*/  @!P4 IMAD.MOV R34, RZ, RZ, -R34 ;  /* 0x000000ffff22c224 */ /* 0x000fe400078e0a22 */
[----:B------:R-:W-:Y:S02]  /*21a0*/  @!P2 IMAD.MOV R50, RZ, RZ, -R50 ;  /* 0x000000ffff32a224 */ /* 0x000fe400078e0a32 */
[--C-:B------:R-:W-:Y:S01]  /*21b0*/  @!P5 IMAD.IADD R58, R58, 0x1, -R4.reuse ;  /* 0x000000013a3ad824 */ /* 0x100fe200078e0a04 */
[----:B------:R-:W-:Y:S01]  /*21c0*/  ISETP.GT.U32.AND P5, PT, R4, R70, PT ;  /* 0x000000460400720c */ /* 0x000fe20003fa4070 */
[--C-:B------:R-:W-:Y:S01]  /*21d0*/  @!P6 IMAD.IADD R38, R38, 0x1, -R4.reuse ;  /* 0x000000012626e824 */ /* 0x100fe200078e0a04 */
[----:B------:R-:W-:Y:S02]  /*21e0*/  ISETP.GE.AND P6, PT, R10, RZ, PT ;  /* 0x000000ff0a00720c */ /* 0x000fe40003fc6270 */
[----:B------:R-:W-:Y:S01]  /*21f0*/  LOP3.LUT R10, R0, 0x1f, R5, 0xfe, !PT ;  /* 0x0000001f000a7812 */ /* 0x000fe200078efe05 */
[----:B------:R-:W-:Y:S01]  /*2200*/  @!P1 IMAD.IADD R54, R54, 0x1, -R4 ;  /* 0x0000000136369824 */ /* 0x000fe200078e0a04 */
[----:B------:R-:W-:-:S02]  /*2210*/  ISETP.GT.U32.AND P4, PT, R4, R38, PT ;  /* 0x000000260400720c */ /* 0x000fc40003f84070 */
[----:B------:R-:W-:Y:S02]  /*2220*/  IABS R74, R10 ;  /* 0x0000000a004a7213 */ /* 0x000fe40000000000 */
[----:B------:R-:W-:Y:S02]  /*2230*/  ISETP.GT.U32.AND P3, PT, R4, R54, PT ;  /* 0x000000360400720c */ /* 0x000fe40003f64070 */
[----:B------:R-:W-:Y:S01]  /*2240*/  ISETP.GE.AND P1, PT, R15, RZ, PT ;  /* 0x000000ff0f00720c */ /* 0x000fe20003f26270 */
[----:B------:R-:W-:Y:S02]  /*2250*/  @!P5 IMAD.IADD R70, R70, 0x1, -R4 ;  /* 0x000000014646d824 */ /* 0x000fe400078e0a04 */
[----:B------:R-:W-:-:S03]  /*2260*/  IMAD.HI.U32 R2, R7, R74, RZ ;  /* 0x0000004a07027227 */ /* 0x000fc600078e00ff */
[----:B------:R-:W-:Y:S01]  /*2270*/  ISETP.GT.U32.AND P5, PT, R4, R70, PT ;  /* 0x000000460400720c */ /* 0x000fe20003fa4070 */
[----:B------:R-:W-:Y:S02]  /*2280*/  IMAD.MOV R9, RZ, RZ, -R2 ;  /* 0x000000ffff097224 */ /* 0x000fe400078e0a02 */
[----:B------:R-:W-:-:S04]  /*2290*/  IMAD.HI.U32 R2, R7, R78, RZ ;  /* 0x0000004e07027227 */ /* 0x000fc800078e00ff */
[----:B------:R-:W-:Y:S01]  /*22a0*/  @!P4 IMAD.IADD R38, R38, 0x1, -R4 ;  /* 0x000000012626c824 */ /* 0x000fe200078e0a04 */
[----:B------:R-:W-:Y:S01]  /*22b0*/  ISETP.GE.AND P4, PT, R13, RZ, PT ;  /* 0x000000ff0d00720c */ /* 0x000fe20003f86270 */
[----:B------:R-:W-:Y:S01]  /*22c0*/  IMAD R74, R4, R9, R74 ;  /* 0x00000009044a7224 */ /* 0x000fe200078e024a */
[----:B------:R-:W-:Y:S01]  /*22d0*/  LOP3.LUT R13, R0, 0x21, R5, 0xfe, !PT ;  /* 0x00000021000d7812 */ /* 0x000fe200078efe05 */
[----:B------:R-:W-:Y:S02]  /*22e0*/  IMAD.MOV R9, RZ, RZ, -R2 ;  /* 0x000000ffff097224 */ /* 0x000fe400078e0a02 */
[----:B------:R-:W-:Y:S01]  /*22f0*/  @!P0 IMAD.MOV R38, RZ, RZ, -R38 ;  /* 0x000000ffff268224 */ /* 0x000fe200078e0a26 */
[----:B------:R-:W-:Y:S01]  /*2300*/  ISETP.GT.U32.AND P0, PT, R4, R62, PT ;  /* 0x0000003e0400720c */ /* 0x000fe20003f04070 */
[----:B------:R-:W-:Y:S01]  /*2310*/  @!P3 IMAD.IADD R54, R54, 0x1, -R4 ;  /* 0x000000013636b824 */ /* 0x000fe200078e0a04 */
[C---:B------:R-:W-:Y:S01]  /*2320*/  ISETP.GT.U32.AND P3, PT, R4.reuse, R66, PT ;  /* 0x000000420400720c */ /* 0x040fe20003f64070 */
[----:B------:R-:W-:Y:S01]  /*2330*/  IMAD R78, R4, R9, R78 ;  /* 0x00000009044e7224 */ /* 0x000fe200078e024e */
[----:B------:R-:W-:Y:S01]  /*2340*/  IABS R82, R13 ;  /* 0x0000000d00527213 */ /* 0x000fe20000000000 */
[----:B------:R-:W-:-:S02]  /*2350*/  @!P5 IMAD.IADD R70, R70, 0x1, -R4 ;  /* 0x000000014646d824 */ /* 0x000fc400078e0a04 */
[----:B------:R-:W-:Y:S01]  /*2360*/  @!P6 IMAD.MOV R54, RZ, RZ, -R54 ;  /* 0x000000ffff36e224 */ /* 0x000fe200078e0a36 */
[C---:B------:R-:W-:Y:S01]  /*2370*/  ISETP.GT.U32.AND P5, PT, R4.reuse, R78, PT ;  /* 0x0000004e0400720c */ /* 0x040fe20003fa4070 */
[----:B------:R-:W-:Y:S01]  /*2380*/  IMAD.HI.U32 R2, R7, R82, RZ ;  /* 0x0000005207027227 */ /* 0x000fe200078e00ff */
[----:B------:R-:W-:-:S03]  /*2390*/  ISETP.GT.U32.AND P6, PT, R4, R74, PT ;  /* 0x0000004a0400720c */ /* 0x000fc60003fc4070 */
[--C-:B------:R-:W-:Y:S01]  /*23a0*/  @!P0 IMAD.IADD R62, R62, 0x1, -R4.reuse ;  /* 0x000000013e3e8824 */ /* 0x100fe200078e0a04 */
[----:B------:R-:W-:Y:S01]  /*23b0*/  ISETP.GE.AND P0, PT, R6, RZ, PT ;  /* 0x000000ff0600720c */ /* 0x000fe20003f06270 */
[----:B------:R-:W-:Y:S01]  /*23c0*/  @!P3 IMAD.IADD R66, R66, 0x1, -R4 ;  /* 0x000000014242b824 */ /* 0x000fe200078e0a04 */
[----:B------:R-:W-:Y:S01]  /*23d0*/  ISETP.GE.AND P3, PT, R8, RZ, PT ;  /* 0x000000ff0800720c */ /* 0x000fe20003f66270 */
[----:B------:R-:W-:Y:S01]  /*23e0*/  @!P1 IMAD.MOV R62, RZ, RZ, -R62 ;  /* 0x000000ffff3e9224 */ /* 0x000fe200078e0a3e */
[--C-:B------:R-:W-:Y:S01]  /*23f0*/  LOP3.LUT R6, R0, 0x22, R5.reuse, 0xfe, !PT ;  /* 0x0000002200067812 */ /* 0x100fe200078efe05 */
[----:B------:R-:W-:Y:S01]  /*2400*/  IMAD.MOV R9, RZ, RZ, -R2 ;  /* 0x000000ffff097224 */ /* 0x000fe200078e0a02 */
[----:B------:R-:W-:Y:S01]  /*2410*/  ISETP.GE.AND P1, PT, R11, RZ, PT ;  /* 0x000000ff0b00720c */ /* 0x000fe20003f26270 */
[----:B------:R-:W-:Y:S01]  /*2420*/  @!P5 IMAD.IADD R78, R78, 0x1, -R4 ;  /* 0x000000014e4ed824 */ /* 0x000fe200078e0a04 */
[C---:B------:R-:W-:Y:S01]  /*2430*/  ISETP.GT.U32.AND P2, PT, R4.reuse, R66, PT ;  /* 0x000000420400720c */ /* 0x040fe20003f44070 */
[----:B------:R-:W-:Y:S01]  /*2440*/  IMAD R82, R4, R9, R82 ;  /* 0x0000000904527224 */ /* 0x000fe200078e0252 */
[----:B------:R-:W-:Y:S01]  /*2450*/  IABS R11, R6 ;  /* 0x00000006000b7213 */ /* 0x000fe20000000000 */
[----:B------:R-:W-:Y:S01]  /*2460*/  @!P6 IMAD.IADD R74, R74, 0x1, -R4 ;  /* 0x000000014a4ae824 */ /* 0x000fe200078e0a04 */
[----:B------:R-:W-:Y:S01]  /*2470*/  ISETP.GT.U32.AND P5, PT, R4, R78, PT ;  /* 0x0000004e0400720c */ /* 0x000fe20003fa4070 */
[----:B------:R-:W-:Y:S01]  /*2480*/  @!P4 IMAD.MOV R58, RZ, RZ, -R58 ;  /* 0x000000ffff3ac224 */ /* 0x000fe200078e0a3a */
[----:B------:R-:W-:Y:S01]  /*2490*/  LOP3.LUT R9, R0, 0x25, R5, 0xfe, !PT ;  /* 0x0000002500097812 */ /* 0x000fe200078efe05 */
[----:B------:R-:W-:Y:S01]  /*24a0*/  IMAD.HI.U32 R2, R7, R11, RZ ;  /* 0x0000000b07027227 */ /* 0x000fe200078e00ff */
[----:B------:R-:W-:-:S02]  /*24b0*/  ISETP.GT.U32.AND P6, PT, R4, R74, PT ;  /* 0x0000004a0400720c */ /* 0x000fc40003fc4070 */
[----:B------:R-:W-:Y:S01]  /*24c0*/  IABS R53, R9 ;  /* 0x0000000900357213 */ /* 0x000fe20000000000 */
[----:B------:R-:W-:Y:S01]  /*24d0*/  @!P3 IMAD.MOV R70, RZ, RZ, -R70 ;  /* 0x000000ffff46b224 */ /* 0x000fe200078e0a46 */
[----:B------:R-:W-:Y:S01]  /*24e0*/  ISETP.GT.U32.AND P3, PT, R4, R82, PT ;  /* 0x000000520400720c */ /* 0x000fe20003f64070 */
[----:B------:R-:W-:Y:S01]  /*24f0*/  IMAD.MOV R2, RZ, RZ, -R2 ;  /* 0x000000ffff027224 */ /* 0x000fe200078e0a02 */
[----:B------:R-:W-:Y:S01]  /*2500*/  LOP3.LUT R8, R0, 0x24, R5, 0xfe, !PT ;  /* 0x0000002400087812 */ /* 0x000fe200078efe05 */
[----:B------:R-:W-:Y:S01]  /*2510*/  @!P2 IMAD.IADD R66, R66, 0x1, -R4 ;  /* 0x000000014242a824 */ /* 0x000fe200078e0a04 */
[----:B------:R-:W-:Y:S01]  /*2520*/  ISETP.GE.AND P4, PT, R10, RZ, PT ;  /* 0x000000ff0a00720c */ /* 0x000fe20003f86270 */
[----:B------:R-:W-:Y:S01]  /*2530*/  IMAD R11, R4, R2, R11 ;  /* 0x00000002040b7224 */ /* 0x000fe200078e020b */
[----:B------:R-:W-:Y:S01]  /*2540*/  IABS R15, R8 ;  /* 0x00000008000f7213 */ /* 0x000fe20000000000 */
[----:B------:R-:W-:Y:S01]  /*2550*/  @!P0 IMAD.MOV R66, RZ, RZ, -R66 ;  /* 0x000000ffff428224 */ /* 0x000fe200078e0a42 */
[----:B------:R-:W-:Y:S01]  /*2560*/  ISETP.GE.AND P0, PT, R6, RZ, PT ;  /* 0x000000ff0600720c */ /* 0x000fe20003f06270 */
[--C-:B------:R-:W-:Y:S01]  /*2570*/  @!P5 IMAD.IADD R78, R78, 0x1, -R4.reuse ;  /* 0x000000014e4ed824 */ /* 0x100fe200078e0a04 */
[----:B------:R-:W-:Y:S01]  /*2580*/  ISETP.GT.U32.AND P5, PT, R4, R11, PT ;  /* 0x0000000b0400720c */ /* 0x000fe20003fa4070 */
[--C-:B------:R-:W-:Y:S01]  /*2590*/  @!P6 IMAD.IADD R74, R74, 0x1, -R4.reuse ;  /* 0x000000014a4ae824 */ /* 0x100fe200078e0a04 */
[----:B------:R-:W-:Y:S01]  /*25a0*/  LOP3.LUT R6, R0, 0x23, R5, 0xfe, !PT ;  /* 0x0000002300067812 */ /* 0x000fe200078efe05 */
[----:B------:R-:W-:Y:S01]  /*25b0*/  @!P3 IMAD.IADD R82, R82, 0x1, -R4 ;  /* 0x000000015252b824 */ /* 0x000fe200078e0a04 */
[----:B------:R-:W-:Y:S01]  /*25c0*/  ISETP.GE.AND P2, PT, R13, RZ, PT ;  /* 0x000000ff0d00720c */ /* 0x000fe20003f46270 */
[----:B------:R-:W-:Y:S01]  /*25d0*/  @!P1 IMAD.MOV R78, RZ, RZ, -R78 ;  /* 0x000000ffff4e9224 */ /* 0x000fe200078e0a4e */
[----:B------:R-:W-:Y:S01]  /*25e0*/  IABS R49, R6 ;  /* 0x0000000600317213 */ /* 0x000fe20000000000 */
[----:B------:R-:W-:Y:S01]  /*25f0*/  @!P4 IMAD.MOV R74, RZ, RZ, -R74 ;  /* 0x000000ffff4ac224 */ /* 0x000fe200078e0a4a */
[----:B------:R-:W-:-:S02]  /*2600*/  ISETP.GT.U32.AND P3, PT, R4, R82, PT ;  /* 0x000000520400720c */ /* 0x000fc40003f64070 */
[----:B------:R-:W-:Y:S01]  /*2610*/  ISETP.GE.AND P6, PT, R6, RZ, PT ;  /* 0x000000ff0600720c */ /* 0x000fe20003fc6270 */
[----:B------:R-:W-:Y:S01]  /*2620*/  IMAD.HI.U32 R2, R7, R49, RZ ;  /* 0x0000003107027227 */ /* 0x000fe200078e00ff */
[----:B------:R-:W-:Y:S02]  /*2630*/  ISETP.GE.AND P1, PT, R9, RZ, PT ;  /* 0x000000ff0900720c */ /* 0x000fe40003f26270 */
[C-C-:B------:R-:W-:Y:S01]  /*2640*/  LOP3.LUT R9, R0.reuse, 0x27, R5.reuse, 0xfe, !PT ;  /* 0x0000002700097812 */ /* 0x140fe200078efe05 */
[----:B------:R-:W-:Y:S01]  /*2650*/  @!P5 IMAD.IADD R11, R11, 0x1, -R4 ;  /* 0x000000010b0bd824 */ /* 0x000fe200078e0a04 */
[----:B------:R-:W-:Y:S01]  /*2660*/  LOP3.LUT R10, R0, 0x28, R5, 0xfe, !PT ;  /* 0x00000028000a7812 */ /* 0x000fe200078efe05 */
[----:B------:R-:W-:Y:S01]  /*2670*/  IMAD.MOV R2, RZ, RZ, -R2 ;  /* 0x000000ffff027224 */ /* 0x000fe200078e0a02 */
[----:B------:R-:W-:Y:S01]  /*2680*/  IABS R57, R9 ;  /* 0x0000000900397213 */ /* 0x000fe20000000000 */
[----:B------:R-:W-:Y:S01]  /*2690*/  IMAD.HI.U32 R6, R7, R15, RZ ;  /* 0x0000000f07067227 */ /* 0x000fe200078e00ff */
[----:B------:R-:W-:-:S02]  /*26a0*/  ISETP.GT.U32.AND P5, PT, R4, R11, PT ;  /* 0x0000000b0400720c */ /* 0x000fc40003fa4070 */
[----:B------:R-:W-:Y:S01]  /*26b0*/  ISETP.GE.AND P4, PT, R8, RZ, PT ;  /* 0x000000ff0800720c */ /* 0x000fe20003f86270 */
[----:B------:R-:W-:Y:S01]  /*26c0*/  IMAD R49, R4, R2, R49 ;  /* 0x0000000204317224 */ /* 0x000fe200078e0231 */
[--C-:B------:R-:W-:Y:S01]  /*26d0*/  LOP3.LUT R8, R0, 0x26, R5.reuse, 0xfe, !PT ;  /* 0x0000002600087812 */ /* 0x100fe200078efe05 */
[----:B------:R-:W-:Y:S01]  /*26e0*/  IMAD.HI.U32 R2, R7, R53, RZ ;  /* 0x0000003507027227 */ /* 0x000fe200078e00ff */
[----:B------:R-:W-:Y:S02]  /*26f0*/  IABS R23, R10 ;  /* 0x0000000a00177213 */ /* 0x000fe40000000000 */
[----:B------:R-:W-:Y:S01]  /*2700*/  IABS R19, R8 ;  /* 0x0000000800137213 */ /* 0x000fe20000000000 */
[----:B------:R-:W-:Y:S01]  /*2710*/  @!P3 IMAD.IADD R82, R82, 0x1, -R4 ;  /* 0x000000015252b824 */ /* 0x000fe200078e0a04 */
[----:B------:R-:W-:Y:S01]  /*2720*/  ISETP.GT.U32.AND P3, PT, R4, R49, PT ;  /* 0x000000310400720c */ /* 0x000fe20003f64070 */
[----:B------:R-:W-:Y:S01]  /*2730*/  IMAD.MOV R2, RZ, RZ, -R2 ;  /* 0x000000ffff027224 */ /* 0x000fe200078e0a02 */
[----:B------:R-:W-:Y:S01]  /*2740*/  LOP3.LUT R13, R0, 0x2d, R5, 0xfe, !PT ;  /* 0x0000002d000d7812 */ /* 0x000fe200078efe05 */
[----:B------:R-:W-:-:S02]  /*2750*/  @!P5 IMAD.IADD R11, R11, 0x1, -R4 ;  /* 0x000000010b0bd824 */ /* 0x000fc400078e0a04 */
[C---:B------:R-:W-:Y:S01]  /*2760*/  IMAD R53, R4.reuse, R2, R53 ;  /* 0x0000000204357224 */ /* 0x040fe200078e0235 */
[----:B------:R-:W-:Y:S01]  /*2770*/  IABS R69, R13 ;  /* 0x0000000d00457213 */ /* 0x000fe20000000000 */
[----:B------:R-:W-:Y:S02]  /*2780*/  IMAD.MOV R6, RZ, RZ, -R6 ;  /* 0x000000ffff067224 */ /* 0x000fe400078e0a06 */
[----:B------:R-:W-:Y:S01]  /*2790*/  @!P2 IMAD.MOV R82, RZ, RZ, -R82 ;  /* 0x000000ffff52a224 */ /* 0x000fe200078e0a52 */
[C---:B------:R-:W-:Y:S01]  /*27a0*/  ISETP.GT.U32.AND P5, PT, R4.reuse, R53, PT ;  /* 0x000000350400720c */ /* 0x040fe20003fa4070 */
[C---:B------:R-:W-:Y:S02]  /*27b0*/  IMAD R15, R4.reuse, R6, R15 ;  /* 0x00000006040f7224 */ /* 0x040fe400078e020f */
[----:B------:R-:W-:Y:S02]  /*27c0*/  @!P3 IMAD.IADD R49, R49, 0x1, -R4 ;  /* 0x000000013131b824 */ /* 0x000fe400078e0a04 */
[----:B------:R-:W-:Y:S01]  /*27d0*/  IMAD.HI.U32 R6, R7, R57, RZ ;  /* 0x0000003907067227 */ /* 0x000fe200078e00ff */
[----:B------:R-:W-:-:S02]  /*27e0*/  ISETP.GT.U32.AND P2, PT, R4, R15, PT ;  /* 0x0000000f0400720c */ /* 0x000fc40003f44070 */
[----:B------:R-:W-:Y:S01]  /*27f0*/  ISETP.GT.U32.AND P3, PT, R4, R49, PT ;  /* 0x000000310400720c */ /* 0x000fe20003f64070 */
[----:B------:R-:W-:Y:S01]  /*2800*/  @!P0 IMAD.MOV R11, RZ, RZ, -R11 ;  /* 0x000000ffff0b8224 */ /* 0x000fe200078e0a0b */
[----:B------:R-:W-:Y:S01]  /*2810*/  ISETP.GE.AND P0, PT, R8, RZ, PT ;  /* 0x000000ff0800720c */ /* 0x000fe20003f06270 */
[----:B------:R-:W-:-:S04]  /*2820*/  IMAD.HI.U32 R8, R7, R23, RZ ;  /* 0x0000001707087227 */ /* 0x000fc800078e00ff */
[----:B------:R-:W-:Y:S02]  /*2830*/  @!P5 IMAD.IADD R53, R53, 0x1, -R4 ;  /* 0x000000013535d824 */ /* 0x000fe400078e0a04 */
[----:B------:R-:W-:Y:S02]  /*2840*/  IMAD.MOV R6, RZ, RZ, -R6 ;  /* 0x000000ffff067224 */ /* 0x000fe400078e0a06 */
[----:B------:R-:W-:Y:S01]  /*2850*/  IMAD.MOV R8, RZ, RZ, -R8 ;  /* 0x000000ffff087224 */ /* 0x000fe200078e0a08 */
[C---:B------:R-:W-:Y:S01]  /*2860*/  ISETP.GT.U32.AND P5, PT, R4.reuse, R53, PT ;  /* 0x000000350400720c */ /* 0x040fe20003fa4070 */
[--C-:B------:R-:W-:Y:S01]  /*2870*/  @!P3 IMAD.IADD R49, R49, 0x1, -R4.reuse ;  /* 0x000000013131b824 */ /* 0x100fe200078e0a04 */
[----:B------:R-:W-:Y:S01]  /*2880*/  ISETP.GE.AND P3, PT, R9, RZ, PT ;  /* 0x000000ff0900720c */ /* 0x000fe20003f66270 */
[----:B------:R-:W-:Y:S01]  /*2890*/  IMAD R57, R4, R6, R57 ;  /* 0x0000000604397224 */ /* 0x000fe200078e0239 */
[----:B------:R-:W-:Y:S01]  /*28a0*/  LOP3.LUT R9, R0, 0x2b, R5, 0xfe, !PT ;  /* 0x0000002b00097812 */ /* 0x000fe200078efe05 */
[----:B------:R-:W-:Y:S01]  /*28b0*/  IMAD R23, R4, R8, R23 ;  /* 0x0000000804177224 */ /* 0x000fe200078e0217 */
[----:B------:R-:W-:Y:S01]  /*28c0*/  LOP3.LUT R8, R0, 0x2a, R5, 0xfe, !PT ;  /* 0x0000002a00087812 */ /* 0x000fe200078efe05 */
[----:B------:R-:W-:Y:S01]  /*28d0*/  @!P6 IMAD.MOV R49, RZ, RZ, -R49 ;  /* 0x000000ffff31e224 */ /* 0x000fe200078e0a31 */
[----:B------:R-:W-:Y:S01]  /*28e0*/  ISETP.GT.U32.AND P6, PT, R4, R57, PT ;  /* 0x000000390400720c */ /* 0x000fe20003fc4070 */
[----:B------:R-:W-:Y:S01]  /*28f0*/  @!P2 IMAD.IADD R15, R15, 0x1, -R4 ;  /* 0x000000010f0fa824 */ /* 0x000fe200078e0a04 */
[----:B------:R-:W-:Y:S01]  /*2900*/  IABS R25, R8 ;  /* 0x0000000800197213 */ /* 0x000fe20000000000 */
[----:B------:R-:W-:Y:S01]  /*2910*/  IMAD.HI.U32 R2, R7, R19, RZ ;  /* 0x0000001307027227 */ /* 0x000fe200078e00ff */
[----:B------:R-:W-:-:S02]  /*2920*/  IABS R65, R9 ;  /* 0x0000000900417213 */ /* 0x000fc40000000000 */
[C---:B------:R-:W-:Y:S01]  /*2930*/  ISETP.GT.U32.AND P2, PT, R4.reuse, R15, PT ;  /* 0x0000000f0400720c */ /* 0x040fe20003f44070 */
[----:B------:R-:W-:Y:S01]  /*2940*/  @!P5 IMAD.IADD R53, R53, 0x1, -R4 ;  /* 0x000000013535d824 */ /* 0x000fe200078e0a04 */
[----:B------:R-:W-:Y:S01]  /*2950*/  ISETP.GT.U32.AND P5, PT, R4, R23, PT ;  /* 0x000000170400720c */ /* 0x000fe20003fa4070 */
[----:B------:R-:W-:Y:S02]  /*2960*/  IMAD.MOV R2, RZ, RZ, -R2 ;  /* 0x000000ffff027224 */ /* 0x000fe400078e0a02 */
[----:B------:R-:W-:-:S04]  /*2970*/  IMAD.HI.U32 R6, R7, R25, RZ ;  /* 0x0000001907067227 */ /* 0x000fc800078e00ff */
[--C-:B------:R-:W-:Y:S02]  /*2980*/  @!P6 IMAD.IADD R57, R57, 0x1, -R4.reuse ;  /* 0x000000013939e824 */ /* 0x100fe400078e0a04 */
[----:B------:R-:W-:Y:S01]  /*2990*/  IMAD R19, R4, R2, R19 ;  /* 0x0000000204137224 */ /* 0x000fe200078e0213 */
[----:B------:R-:W-:Y:S01]  /*29a0*/  LOP3.LUT R2, R0, 0x29, R5, 0xfe, !PT ;  /* 0x0000002900027812 */ /* 0x000fe200078efe05 */
[--C-:B------:R-:W-:Y:S02]  /*29b0*/  @!P2 IMAD.IADD R15, R15, 0x1, -R4.reuse ;  /* 0x000000010f0fa824 */ /* 0x100fe400078e0a04 */
[----:B------:R-:W-:Y:S01]  /*29c0*/  @!P5 IMAD.IADD R23, R23, 0x1, -R4 ;  /* 0x000000011717d824 */ /* 0x000fe200078e0a04 */
[C---:B------:R-:W-:Y:S01]  /*29d0*/  ISETP.GT.U32.AND P5, PT, R4.reuse, R57, PT ;  /* 0x000000390400720c */ /* 0x040fe20003fa4070 */
[----:B------:R-:W-:Y:S01]  /*29e0*/  IMAD.MOV R6, RZ, RZ, -R6 ;  /* 0x000000ffff067224 */ /* 0x000fe200078e0a06 */
[C---:B------:R-:W-:Y:S01]  /*29f0*/  ISETP.GT.U32.AND P2, PT, R4.reuse, R19, PT ;  /* 0x000000130400720c */ /* 0x040fe20003f44070 */
[----:B------:R-:W-:Y:S01]  /*2a00*/  @!P4 IMAD.MOV R15, RZ, RZ, -R15 ;  /* 0x000000ffff0fc224 */ /* 0x000fe200078e0a0f */
[----:B------:R-:W-:Y:S01]  /*2a10*/  IABS R61, R2 ;  /* 0x00000002003d7213 */ /* 0x000fe20000000000 */
[----:B------:R-:W-:Y:S01]  /*2a20*/  IMAD R25, R4, R6, R25 ;  /* 0x0000000604197224 */ /* 0x000fe200078e0219 */
[----:B------:R-:W-:Y:S01]  /*2a30*/  ISETP.GE.AND P4, PT, R10, RZ, PT ;  /* 0x000000ff0a00720c */ /* 0x000fe20003f86270 */
[----:B------:R-:W-:Y:S01]  /*2a40*/  @!P1 IMAD.MOV R53, RZ, RZ, -R53 ;  /* 0x000000ffff359224 */ /* 0x000fe200078e0a35 */
[----:B------:R-:W-:-:S02]  /*2a50*/  LOP3.LUT R10, R0, 0x2c, R5, 0xfe, !PT ;  /* 0x0000002c000a7812 */ /* 0x000fc400078efe05 */
[C---:B------:R-:W-:Y:S02]  /*2a60*/  ISETP.GT.U32.AND P1, PT, R4.reuse, R23, PT ;  /* 0x000000170400720c */ /* 0x040fe40003f24070 */
[----:B------:R-:W-:Y:S01]  /*2a70*/  IABS R27, R10 ;  /* 0x0000000a001b7213 */ /* 0x000fe20000000000 */
[--C-:B------:R-:W-:Y:S01]  /*2a80*/  @!P5 IMAD.IADD R57, R57, 0x1, -R4.reuse ;  /* 0x000000013939d824 */ /* 0x100fe200078e0a04 */
[----:B------:R-:W-:Y:S01]  /*2a90*/  ISETP.GT.U32.AND P5, PT, R4, R25, PT ;  /* 0x000000190400720c */ /* 0x000fe20003fa4070 */
[----:B------:R-:W-:Y:S01]  /*2aa0*/  @!P2 IMAD.IADD R19, R19, 0x1, -R4 ;  /* 0x000000011313a824 */ /* 0x000fe200078e0a04 */
[----:B------:R-:W-:Y:S01]  /*2ab0*/  ISETP.GE.AND P2, PT, R2, RZ, PT ;  /* 0x000000ff0200720c */ /* 0x000fe20003f46270 */
[----:B------:R-:W-:-:S03]  /*2ac0*/  IMAD.HI.U32 R2, R7, R61, RZ ;  /* 0x0000003d07027227 */ /* 0x000fc600078e00ff */
[C---:B------:R-:W-:Y:S01]  /*2ad0*/  ISETP.GT.U32.AND P6, PT, R4.reuse, R19, PT ;  /* 0x000000130400720c */ /* 0x040fe20003fc4070 */
[----:B------:R-:W-:Y:S02]  /*2ae0*/  IMAD.MOV R2, RZ, RZ, -R2 ;  /* 0x000000ffff027224 */ /* 0x000fe400078e0a02 */
[----:B------:R-:W-:Y:S02]  /*2af0*/  @!P3 IMAD.MOV R57, RZ, RZ, -R57 ;  /* 0x000000ffff39b224 */ /* 0x000fe400078e0a39 */
[----:B------:R-:W-:Y:S02]  /*2b00*/  IMAD R61, R4, R2, R61 ;  /* 0x00000002043d7224 */ /* 0x000fe400078e023d */
[----:B------:R-:W-:Y:S02]  /*2b10*/  @!P5 IMAD.IADD R25, R25, 0x1, -R4 ;  /* 0x000000011919d824 */ /* 0x000fe400078e0a04 */
[----:B------:R-:W-:-:S03]  /*2b20*/  IMAD.HI.U32 R2, R7, R65, RZ ;  /* 0x0000004107027227 */ /* 0x000fc600078e00ff */
[----:B------:R-:W-:Y:S01]  /*2b30*/  ISETP.GT.U32.AND P5, PT, R4, R25, PT ;  /* 0x000000190400720c */ /* 0x000fe20003fa4070 */
[----:B------:R-:W-:Y:S02]  /*2b40*/  IMAD.MOV R6, RZ, RZ, -R2 ;  /* 0x000000ffff067224 */ /* 0x000fe400078e0a02 */
[----:B------:R-:W-:-:S04]  /*2b50*/  IMAD.HI.U32 R2, R7, R27, RZ ;  /* 0x0000001b07027227 */ /* 0x000fc800078e00ff */
[----:B------:R-:W-:Y:S02]  /*2b60*/  IMAD.MOV R2, RZ, RZ, -R2 ;  /* 0x000000ffff027224 */ /* 0x000fe400078e0a02 */
[C---:B------:R-:W-:Y:S02]  /*2b70*/  IMAD R65, R4.reuse, R6, R65 ;  /* 0x0000000604417224 */ /* 0x040fe400078e0241 */
[C---:B------:R-:W-:Y:S02]  /*2b80*/  IMAD R27, R4.reuse, R2, R27 ;  /* 0x00000002041b7224 */ /* 0x040fe400078e021b */
[--C-:B------:R-:W-:Y:S01]  /*2b90*/  @!P6 IMAD.IADD R19, R19, 0x1, -R4.reuse ;  /* 0x000000011313e824 */ /* 0x100fe200078e0a04 */
[C---:B------:R-:W-:Y:S01]  /*2ba0*/  ISETP.GT.U32.AND P6, PT, R4.reuse, R61, PT ;  /* 0x0000003d0400720c */ /* 0x040fe20003fc4070 */
[--C-:B------:R-:W-:Y:S01]  /*2bb0*/  @!P5 IMAD.IADD R25, R25, 0x1, -R4.reuse ;  /* 0x000000011919d824 */ /* 0x100fe200078e0a04 */
[C---:B------:R-:W-:Y:S01]  /*2bc0*/  ISETP.GT.U32.AND P3, PT, R4.reuse, R65, PT ;  /* 0x000000410400720c */ /* 0x040fe20003f64070 */
[----:B------:R-:W-:Y:S01]  /*2bd0*/  @!P1 IMAD.IADD R23, R23, 0x1, -R4 ;  /* 0x0000000117179824 */ /* 0x000fe200078e0a04 */
[----:B------:R-:W-:Y:S01]  /*2be0*/  ISETP.GT.U32.AND P5, PT, R4, R27, PT ;  /* 0x0000001b0400720c */ /* 0x000fe20003fa4070 */
[----:B------:R-:W-:Y:S01]  /*2bf0*/  IMAD.HI.U32 R6, R7, R69, RZ ;  /* 0x0000004507067227 */ /* 0x000fe200078e00ff */
[----:B------:R-:W-:-:S02]  /*2c00*/  ISETP.GE.AND P1, PT, R8, RZ, PT ;  /* 0x000000ff0800720c */ /* 0x000fc40003f26270 */
[C---:B------:R-:W-:Y:S01]  /*2c10*/  LOP3.LUT R8, R0.reuse, 0x2e, R5, 0xfe, !PT ;  /* 0x0000002e00087812 */ /* 0x040fe200078efe05 */
[----:B------:R-:W-:Y:S02]  /*2c20*/  @!P0 IMAD.MOV R19, RZ, RZ, -R19 ;  /* 0x000000ffff138224 */ /* 0x000fe400078e0a13 */
[----:B------:R-:W-:Y:S01]  /*2c30*/  IMAD.MOV R6, RZ, RZ, -R6 ;  /* 0x000000ffff067224 */ /* 0x000fe200078e0a06 */
[----:B------:R-:W-:Y:S01]  /*2c40*/  IABS R33, R8 ;  /* 0x0000000800217213 */ /* 0x000fe20000000000 */
[--C-:B------:R-:W-:Y:S01]  /*2c50*/  @!P6 IMAD.IADD R61, R61, 0x1, -R4.reuse ;  /* 0x000000013d3de824 */ /* 0x100fe200078e0a04 */
[----:B------:R-:W-:Y:S01]  /*2c60*/  ISETP.GE.AND P6, PT, R9, RZ, PT ;  /* 0x000000ff0900720c */ /* 0x000fe20003fc6270 */
[--C-:B------:R-:W-:Y:S01]  /*2c70*/  @!P3 IMAD.IADD R65, R65, 0x1, -R4.reuse ;  /* 0x000000014141b824 */ /* 0x100fe200078e0a04 */
[----:B------:R-:W-:Y:S01]  /*2c80*/  LOP3.LUT R9, R0, 0x2f, R5, 0xfe, !PT ;  /* 0x0000002f00097812 */ /* 0x000fe200078efe05 */
[----:B------:R-:W-:Y:S01]  /*2c90*/  @!P5 IMAD.IADD R27, R27, 0x1, -R4 ;  /* 0x000000011b1bd824 */ /* 0x000fe200078e0a04 */
[C---:B------:R-:W-:Y:S01]  /*2ca0*/  ISETP.GT.U32.AND P0, PT, R4.reuse, R61, PT ;  /* 0x0000003d0400720c */ /* 0x040fe20003f04070 */
[----:B------:R-:W-:Y:S01]  /*2cb0*/  @!P1 IMAD.MOV R25, RZ, RZ, -R25 ;  /* 0x000000ffff199224 */ /* 0x000fe200078e0a19 */
[----:B------:R-:W-:Y:S01]  /*2cc0*/  IABS R73, R9 ;  /* 0x0000000900497213 */ /* 0x000fe20000000000 */
[----:B------:R-:W-:Y:S01]  /*2cd0*/  IMAD.HI.U32 R2, R7, R33, RZ ;  /* 0x0000002107027227 */ /* 0x000fe200078e00ff */
[----:B------:R-:W-:-:S02]  /*2ce0*/  ISETP.GT.U32.AND P3, PT, R4, R65, PT ;  /* 0x000000410400720c */ /* 0x000fc40003f64070 */
[C---:B------:R-:W-:Y:S01]  /*2cf0*/  ISETP.GT.U32.AND P1, PT, R4.reuse, R27, PT ;  /* 0x0000001b0400720c */ /* 0x040fe20003f24070 */
[----:B------:R-:W-:Y:S01]  /*2d00*/  IMAD R69, R4, R6, R69 ;  /* 0x0000000604457224 */ /* 0x000fe200078e0245 */
[----:B------:R-:W-:Y:S01]  /*2d10*/  ISETP.GE.AND P5, PT, R8, RZ, PT ;  /* 0x000000ff0800720c */ /* 0x000fe20003fa6270 */
[----:B------:R-:W-:Y:S01]  /*2d20*/  IMAD.HI.U32 R6, R7, R73, RZ ;  /* 0x0000004907067227 */ /* 0x000fe200078e00ff */
[----:B------:R-:W-:-:S03]  /*2d30*/  LOP3.LUT R8, R0, 0x32, R5, 0xfe, !PT ;  /* 0x0000003200087812 */ /* 0x000fc600078efe05 */
[----:B------:R-:W-:Y:S01]  /*2d40*/  IMAD.MOV R2, RZ, RZ, -R2 ;  /* 0x000000ffff027224 */ /* 0x000fe200078e0a02 */
[----:B------:R-:W-:Y:S01]  /*2d50*/  IABS R39, R8 ;  /* 0x0000000800277213 */ /* 0x000fe20000000000 */
[----:B------:R-:W-:Y:S02]  /*2d60*/  IMAD.MOV R6, RZ, RZ, -R6 ;  /* 0x000000ffff067224 */ /* 0x000fe400078e0a06 */
[C---:B------:R-:W-:Y:S02]  /*2d70*/  IMAD R33, R4.reuse, R2, R33 ;  /* 0x0000000204217224 */ /* 0x040fe400078e0221 */
[--C-:B------:R-:W-:Y:S01]  /*2d80*/  @!P0 IMAD.IADD R61, R61, 0x1, -R4.reuse ;  /* 0x000000013d3d8824 */ /* 0x100fe200078e0a04 */
[----:B------:R-:W-:Y:S01]  /*2d90*/  ISETP.GE.AND P0, PT, R13, RZ, PT ;  /* 0x000000ff0d00720c */ /* 0x000fe20003f06270 */
[--C-:B------:R-:W-:Y:S01]  /*2da0*/  @!P3 IMAD.IADD R65, R65, 0x1, -R4.reuse ;  /* 0x000000014141b824 */ /* 0x100fe200078e0a04 */
[----:B------:R-:W-:Y:S01]  /*2db0*/  ISETP.GE.AND P3, PT, R9, RZ, PT ;  /* 0x000000ff0900720c */ /* 0x000fe20003f66270 */
[----:B------:R-:W-:Y:S01]  /*2dc0*/  IMAD R73, R4, R6, R73 ;  /* 0x0000000604497224 */ /* 0x000fe200078e0249 */
[----:B------:R-:W-:Y:S01]  /*2dd0*/  LOP3.LUT R6, R0, 0x31, R5, 0xfe, !PT ;  /* 0x0000003100067812 */ /* 0x000fe200078efe05 */
[----:B------:R-:W-:Y:S01]  /*2de0*/  @!P1 IMAD.IADD R27, R27, 0x1, -R4 ;  /* 0x000000011b1b9824 */ /* 0x000fe200078e0a04 */
[----:B------:R-:W-:Y:S01]  /*2df0*/  ISETP.GT.U32.AND P1, PT, R4, R33, PT ;  /* 0x000000210400720c */ /* 0x000fe20003f24070 */
[----:B------:R-:W-:Y:S01]  /*2e00*/  @!P4 IMAD.MOV R23, RZ, RZ, -R23 ;  /* 0x000000ffff17c224 */ /* 0x000fe200078e0a17 */
[----:B------:R-:W-:Y:S01]  /*2e10*/  ISETP.GE.AND P4, PT, R10, RZ, PT ;  /* 0x000000ff0a00720c */ /* 0x000fe20003f86270 */
[----:B------:R-:W-:Y:S01]  /*2e20*/  @!P2 IMAD.MOV R61, RZ, RZ, -R61 ;  /* 0x000000ffff3da224 */ /* 0x000fe200078e0a3d */
[C---:B------:R-:W-:Y:S01]  /*2e30*/  ISETP.GT.U32.AND P2, PT, R4.reuse, R69, PT ;  /* 0x000000450400720c */ /* 0x040fe20003f44070 */
[----:B------:R-:W-:Y:S01]  /*2e40*/  @!P6 IMAD.MOV R65, RZ, RZ, -R65 ;  /* 0x000000ffff41e224 */ /* 0x000fe200078e0a41 */
[----:B------:R-:W-:-:S02]  /*2e50*/  ISETP.GT.U32.AND P6, PT, R4, R73, PT ;  /* 0x000000490400720c */ /* 0x000fc40003fc4070 */
[C-C-:B------:R-:W-:Y:S02]  /*2e60*/  LOP3.LUT R10, R0.reuse, 0x30, R5.reuse, 0xfe, !PT ;  /* 0x00000030000a7812 */ /* 0x140fe400078efe05 */
[----:B------:R-:W-:Y:S02]  /*2e70*/  IABS R77, R6 ;  /* 0x00000006004d7213 */ /* 0x000fe40000000000 */
[----:B------:R-:W-:Y:S01]  /*2e80*/  IABS R35, R10 ;  /* 0x0000000a00237213 */ /* 0x000fe20000000000 */
[----:B------:R-:W-:Y:S01]  /*2e90*/  @!P1 IMAD.IADD R33, R33, 0x1, -R4 ;  /* 0x0000000121219824 */ /* 0x000fe200078e0a04 */
[----:B------:R-:W-:Y:S01]  /*2ea0*/  LOP3.LUT R9, R0, 0x33, R5, 0xfe, !PT ;  /* 0x0000003300097812 */ /* 0x000fe200078efe05 */
[----:B------:R-:W-:Y:S01]  /*2eb0*/  @!P4 IMAD.MOV R27, RZ, RZ, -R27 ;  /* 0x000000ffff1bc224 */ /* 0x000fe200078e0a1b */
[----:B------:R-:W-:Y:S01]  /*2ec0*/  ISETP.GE.AND P4, PT, R10, RZ, PT ;  /* 0x000000ff0a00720c */ /* 0x000fe20003f86270 */
[----:B------:R-:W-:Y:S01]  /*2ed0*/  IMAD.HI.U32 R2, R7, R35, RZ ;  /* 0x0000002307027227 */ /* 0x000fe200078e00ff */
[----:B------:R-:W-:-:S02]  /*2ee0*/  ISETP.GT.U32.AND P1, PT, R4, R33, PT ;  /* 0x000000210400720c */ /* 0x000fc40003f24070 */
[----:B------:R-:W-:Y:S01]  /*2ef0*/  IABS R81, R9 ;  /* 0x0000000900517213 */ /* 0x000fe20000000000 */
[--C-:B------:R-:W-:Y:S01]  /*2f00*/  @!P2 IMAD.IADD R69, R69, 0x1, -R4.reuse ;  /* 0x000000014545a824 */ /* 0x100fe200078e0a04 */
[C-C-:B------:R-:W-:Y:S01]  /*2f10*/  LOP3.LUT R10, R0.reuse, 0x34, R5.reuse, 0xfe, !PT ;  /* 0x00000034000a7812 */ /* 0x140fe200078efe05 */
[----:B------:R-:W-:Y:S01]  /*2f20*/  @!P6 IMAD.IADD R73, R73, 0x1, -R4 ;  /* 0x000000014949e824 */ /* 0x000fe200078e0a04 */
[----:B------:R-:W-:Y:S01]  /*2f30*/  LOP3.LUT R13, R0, 0x35, R5, 0xfe, !PT ;  /* 0x00000035000d7812 */ /* 0x000fe200078efe05 */
[----:B------:R-:W-:Y:S01]  /*2f40*/  IMAD.MOV R2, RZ, RZ, -R2 ;  /* 0x000000ffff027224 */ /* 0x000fe200078e0a02 */
[C---:B------:R-:W-:Y:S02]  /*2f50*/  ISETP.GT.U32.AND P2, PT, R4.reuse, R69, PT ;  /* 0x000000450400720c */ /* 0x040fe40003f44070 */
[C---:B------:R-:W-:Y:S01]  /*2f60*/  ISETP.GT.U32.AND P6, PT, R4.reuse, R73, PT ;  /* 0x000000490400720c */ /* 0x040fe20003fc4070 */
[----:B------:R-:W-:Y:S01]  /*2f70*/  IMAD R35, R4, R2, R35 ;  /* 0x0000000204237224 */ /* 0x000fe200078e0223 */
[----:B------:R-:W-:Y:S01]  /*2f80*/  IABS R43, R10 ;  /* 0x0000000a002b7213 */ /* 0x000fe20000000000 */
[----:B------:R-:W-:Y:S01]  /*2f90*/  IMAD.HI.U32 R2, R7, R77, RZ ;  /* 0x0000004d07027227 */ /* 0x000fe200078e00ff */
[----:B------:R-:W-:-:S03]  /*2fa0*/  IABS R47, R13 ;  /* 0x0000000d002f7213 */ /* 0x000fc60000000000 */
[----:B------:R-:W-:Y:S02]  /*2fb0*/  IMAD.MOV R2, RZ, RZ, -R2 ;  /* 0x000000ffff027224 */ /* 0x000fe400078e0a02 */
[----:B------:R-:W-:Y:S01]  /*2fc0*/  @!P1 IMAD.IADD R33, R33, 0x1, -R4 ;  /* 0x0000000121219824 */ /* 0x000fe200078e0a04 */
[C---:B------:R-:W-:Y:S01]  /*2fd0*/  ISETP.GT.U32.AND P1, PT, R4.reuse, R35, PT ;  /* 0x000000230400720c */ /* 0x040fe20003f24070 */
[----:B------:R-:W-:Y:S02]  /*2fe0*/  IMAD R77, R4, R2, R77 ;  /* 0x00000002044d7224 */ /* 0x000fe400078e024d */
[----:B------:R-:W-:-:S04]  /*2ff0*/  IMAD.HI.U32 R2, R7, R39, RZ ;  /* 0x0000002707027227 */ /* 0x000fc800078e00ff */
[--C-:B------:R-:W-:Y:S01]  /*3000*/  @!P2 IMAD.IADD R69, R69, 0x1, -R4.reuse ;  /* 0x000000014545a824 */ /* 0x100fe200078e0a04 */
[----:B------:R-:W-:Y:S01]  /*3010*/  ISETP.GE.AND P2, PT, R6, RZ, PT ;  /* 0x000000ff0600720c */ /* 0x000fe20003f46270 */
[----:B------:R-:W-:Y:S01]  /*3020*/  @!P6 IMAD.IADD R73, R73, 0x1, -R4 ;  /* 0x000000014949e824 */ /* 0x000fe200078e0a04 */
[----:B------:R-:W-:Y:S01]  /*3030*/  ISETP.GT.U32.AND P6, PT, R4, R77, PT ;  /* 0x0000004d0400720c */ /* 0x000fe20003fc4070 */
[----:B------:R-:W-:-:S04]  /*3040*/  IMAD.HI.U32 R6, R7, R81, RZ ;  /* 0x0000005107067227 */ /* 0x000fc800078e00ff */
[----:B------:R-:W-:Y:S02]  /*3050*/  IMAD.MOV R2, RZ, RZ, -R2 ;  /* 0x000000ffff027224 */ /* 0x000fe400078e0a02 */
[----:B------:R-:W-:Y:S02]  /*3060*/  IMAD.MOV R6, RZ, RZ, -R6 ;  /* 0x000000ffff067224 */ /* 0x000fe400078e0a06 */
[C---:B------:R-:W-:Y:S02]  /*3070*/  IMAD R39, R4.reuse, R2, R39 ;  /* 0x0000000204277224 */ /* 0x040fe400078e0227 */
[C---:B------:R-:W-:Y:S02]  /*3080*/  IMAD R81, R4.reuse, R6, R81 ;  /* 0x0000000604517224 */ /* 0x040fe400078e0251 */
[--C-:B------:R-:W-:Y:S01]  /*3090*/  @!P1 IMAD.IADD R35, R35, 0x1, -R4.reuse ;  /* 0x0000000123239824 */ /* 0x100fe200078e0a04 */
[C---:B------:R-:W-:Y:S01]  /*30a0*/  ISETP.GT.U32.AND P1, PT, R4.reuse, R39, PT ;  /* 0x000000270400720c */ /* 0x040fe20003f24070 */
[----:B------:R-:W-:Y:S01]  /*30b0*/  @!P6 IMAD.IADD R77, R77, 0x1, -R4 ;  /* 0x000000014d4de824 */ /* 0x000fe200078e0a04 */
[----:B------:R-:W-:Y:S01]  /*30c0*/  ISETP.GT.U32.AND P6, PT, R4, R81, PT ;  /* 0x000000510400720c */ /* 0x000fe20003fc4070 */
[----:B------:R-:W-:-:S04]  /*30d0*/  IMAD.HI.U32 R2, R7, R43, RZ ;  /* 0x0000002b07027227 */ /* 0x000fc800078e00ff */
[----:B------:R-:W-:Y:S02]  /*30e0*/  IMAD.MOV R2, RZ, RZ, -R2 ;  /* 0x000000ffff027224 */ /* 0x000fe400078e0a02 */
[----:B------:R-:W-:Y:S02]  /*30f0*/  @!P5 IMAD.MOV R33, RZ, RZ, -R33 ;  /* 0x000000ffff21d224 */ /* 0x000fe400078e0a21 */
[C---:B------:R-:W-:Y:S02]  /*3100*/  IMAD R43, R4.reuse, R2, R43 ;  /* 0x00000002042b7224 */ /* 0x040fe400078e022b */
[--C-:B------:R-:W-:Y:S01]  /*3110*/  @!P1 IMAD.IADD R39, R39, 0x1, -R4.reuse ;  /* 0x0000000127279824 */ /* 0x100fe200078e0a04 */
[C---:B------:R-:W-:Y:S01]  /*3120*/  ISETP.GT.U32.AND P1, PT, R4.reuse, R35, PT ;  /* 0x000000230400720c */ /* 0x040fe20003f24070 */
[----:B------:R-:W-:Y:S02]  /*3130*/  @!P6 IMAD.IADD R81, R81, 0x1, -R4 ;  /* 0x000000015151e824 */ /* 0x000fe400078e0a04 */
[----:B------:R-:W-:Y:S01]  /*3140*/  IMAD.HI.U32 R2, R7, R51, RZ ;  /* 0x0000003307027227 */ /* 0x000fe200078e00ff */
[----:B------:R-:W-:-:S02]  /*3150*/  ISETP.GT.U32.AND P6, PT, R4, R39, PT ;  /* 0x000000270400720c */ /* 0x000fc40003fc4070 */
[----:B------:R-:W-:Y:S01]  /*3160*/  ISETP.GT.U32.AND P5, PT, R4, R81, PT ;  /* 0x000000510400720c */ /* 0x000fe20003fa4070 */
[----:B------:R-:W-:Y:S02]  /*3170*/  IMAD.MOV R2, RZ, RZ, -R2 ;  /* 0x000000ffff027224 */ /* 0x000fe400078e0a02 */
[----:B------:R-:W-:-:S04]  /*3180*/  IMAD.HI.U32 R6, R7, R47, RZ ;  /* 0x0000002f07067227 */ /* 0x000fc800078e00ff */
[C---:B------:R-:W-:Y:S02]  /*3190*/  IMAD R51, R4.reuse, R2, R51 ;  /* 0x0000000204337224 */ /* 0x040fe400078e0233 */
[----:B------:R-:W-:Y:S02]  /*31a0*/  IMAD.MOV R6, RZ, RZ, -R6 ;  /* 0x000000ffff067224 */ /* 0x000fe400078e0a06 */
[----:B------:R-:W-:Y:S01]  /*31b0*/  @!P6 IMAD.IADD R39, R39, 0x1, -R4 ;  /* 0x000000012727e824 */ /* 0x000fe200078e0a04 */
[C---:B------:R-:W-:Y:S01]  /*31c0*/  ISETP.GT.U32.AND P6, PT, R4.reuse, R51, PT ;  /* 0x000000330400720c */ /* 0x040fe20003fc4070 */
[----:B------:R-:W-:Y:S01]  /*31d0*/  IMAD R47, R4, R6, R47 ;  /* 0x00000006042f7224 */ /* 0x000fe200078e022f */
[----:B------:R-:W-:Y:S01]  /*31e0*/  LOP3.LUT R6, R0, 0x38, R5, 0xfe, !PT ;  /* 0x0000003800067812 */ /* 0x000fe200078efe05 */
[----:B------:R-:W-:Y:S01]  /*31f0*/  @!P3 IMAD.MOV R73, RZ, RZ, -R73 ;  /* 0x000000ffff49b224 */ /* 0x000fe200078e0a49 */
[----:B------:R-:W-:Y:S01]  /*3200*/  ISETP.GT.U32.AND P3, PT, R4, R43, PT ;  /* 0x0000002b0400720c */ /* 0x000fe20003f64070 */
[----:B------:R-:W-:Y:S01]  /*3210*/  IMAD.HI.U32 R2, R7, R55, RZ ;  /* 0x0000003707027227 */ /* 0x000fe200078e00ff */
[----:B------:R-:W-:-:S03]  /*3220*/  IABS R91, R6 ;  /* 0x00000006005b7213 */ /* 0x000fc60000000000 */
[----:B------:R-:W-:Y:S01]  /*3230*/  @!P5 IMAD.IADD R81, R81, 0x1, -R4 ;  /* 0x000000015151d824 */ /* 0x000fe200078e0a04 */
[----:B------:R-:W-:Y:S01]  /*3240*/  ISETP.GE.AND P5, PT, R9, RZ, PT ;  /* 0x000000ff0900720c */ /* 0x000fe20003fa6270 */
[----:B------:R-:W-:Y:S01]  /*3250*/  IMAD.MOV R2, RZ, RZ, -R2 ;  /* 0x000000ffff027224 */ /* 0x000fe200078e0a02 */
[----:B------:R-:W-:Y:S01]  /*3260*/  LOP3.LUT R9, R0, 0x3a, R5, 0xfe, !PT ;  /* 0x0000003a00097812 */ /* 0x000fe200078efe05 */
[----:B------:R-:W-:Y:S02]  /*3270*/  @!P6 IMAD.IADD R51, R51, 0x1, -R4 ;  /* 0x000000013333e824 */ /* 0x000fe400078e0a04 */
[----:B------:R-:W-:Y:S01]  /*3280*/  @!P0 IMAD.MOV R69, RZ, RZ, -R69 ;  /* 0x000000ffff458224 */ /* 0x000fe200078e0a45 */
[C---:B------:R-:W-:Y:S01]  /*3290*/  ISETP.GT.U32.AND P0, PT, R4.reuse, R77, PT ;  /* 0x0000004d0400720c */ /* 0x040fe20003f04070 */
[C---:B------:R-:W-:Y:S01]  /*32a0*/  IMAD R55, R4.reuse, R2, R55 ;  /* 0x0000000204377224 */ /* 0x040fe200078e0237 */
[----:B------:R-:W-:Y:S01]  /*32b0*/  ISETP.GT.U32.AND P6, PT, R4, R51, PT ;  /* 0x000000330400720c */ /* 0x000fe20003fc4070 */
[----:B------:R-:W-:Y:S01]  /*32c0*/  IMAD.HI.U32 R2, R7, R91, RZ ;  /* 0x0000005b07027227 */ /* 0x000fe200078e00ff */
[----:B------:R-:W-:-:S03]  /*32d0*/  IABS R95, R9 ;  /* 0x00000009005f7213 */ /* 0x000fc60000000000 */
[--C-:B------:R-:W-:Y:S01]  /*32e0*/  @!P1 IMAD.IADD R35, R35, 0x1, -R4.reuse ;  /* 0x0000000123239824 */ /* 0x100fe200078e0a04 */
[----:B------:R-:W-:Y:S01]  /*32f0*/  ISETP.GT.U32.AND P1, PT, R4, R47, PT ;  /* 0x0000002f0400720c */ /* 0x000fe20003f24070 */
[----:B------:R-:W-:Y:S01]  /*3300*/  @!P3 IMAD.IADD R43, R43, 0x1, -R4 ;  /* 0x000000012b2bb824 */ /* 0x000fe200078e0a04 */
[----:B------:R-:W-:Y:S01]  /*3310*/  ISETP.GE.AND P3, PT, R10, RZ, PT ;  /* 0x000000ff0a00720c */ /* 0x000fe20003f66270 */
[----:B------:R-:W-:Y:S01]  /*3320*/  IMAD.MOV R2, RZ, RZ, -R2 ;  /* 0x000000ffff027224 */ /* 0x000fe200078e0a02 */
[----:B------:R-:W-:Y:S01]  /*3330*/  LOP3.LUT R10, R0, 0x3b, R5, 0xfe, !PT ;  /* 0x0000003b000a7812 */ /* 0x000fe200078efe05 */
[----:B------:R-:W-:Y:S01]  /*3340*/  @!P4 IMAD.MOV R35, RZ, RZ, -R35 ;  /* 0x000000ffff23c224 */ /* 0x000fe200078e0a23 */
[C---:B------:R-:W-:Y:S01]  /*3350*/  ISETP.GT.U32.AND P4, PT, R4.reuse, R43, PT ;  /* 0x0000002b0400720c */ /* 0x040fe20003f84070 */
[----:B------:R-:W-:Y:S01]  /*3360*/  @!P5 IMAD.MOV R81, RZ, RZ, -R81 ;  /* 0x000000ffff51d224 */ /* 0x000fe200078e0a51 */
[C---:B------:R-:W-:Y:S01]  /*3370*/  ISETP.GT.U32.AND P5, PT, R4.reuse, R55, PT ;  /* 0x000000370400720c */ /* 0x040fe20003fa4070 */
[----:B------:R-:W-:Y:S01]  /*3380*/  IMAD R91, R4, R2, R91 ;  /* 0x00000002045b7224 */ /* 0x000fe200078e025b */
[----:B------:R-:W-:Y:S01]  /*3390*/  IABS R97, R10 ;  /* 0x0000000a00617213 */ /* 0x000fe20000000000 */
[--C-:B------:R-:W-:Y:S01]  /*33a0*/  @!P0 IMAD.IADD R77, R77, 0x1, -R4.reuse ;  /* 0x000000014d4d8824 */ /* 0x100fe200078e0a04 */
[----:B------:R-:W-:Y:S01]  /*33b0*/  ISETP.GE.AND P0, PT, R8, RZ, PT ;  /* 0x000000ff0800720c */ /* 0x000fe20003f06270 */
[--C-:B------:R-:W-:Y:S01]  /*33c0*/  @!P6 IMAD.IADD R51, R51, 0x1, -R4.reuse ;  /* 0x000000013333e824 */ /* 0x100fe200078e0a04 */
[----:B------:R-:W-:Y:S01]  /*33d0*/  ISETP.GT.U32.AND P6, PT, R4, R91, PT ;  /* 0x0000005b0400720c */ /* 0x000fe20003fc4070 */
[--C-:B------:R-:W-:Y:S01]  /*33e0*/  @!P1 IMAD.IADD R47, R47, 0x1, -R4.reuse ;  /* 0x000000012f2f9824 */ /* 0x100fe200078e0a04 */
[----:B------:R-:W-:Y:S01]  /*33f0*/  LOP3.LUT R8, R0, 0x39, R5, 0xfe, !PT ;  /* 0x0000003900087812 */ /* 0x000fe200078efe05 */
[----:B------:R-:W-:Y:S01]  /*3400*/  @!P2 IMAD.MOV R77, RZ, RZ, -R77 ;  /* 0x000000ffff4da224 */ /* 0x000fe200078e0a4d */
[----:B------:R-:W-:Y:S01]  /*3410*/  ISETP.GE.AND P1, PT, R13, RZ, PT ;  /* 0x000000ff0d00720c */ /* 0x000fe20003f26270 */
[--C-:B------:R-:W-:Y:S01]  /*3420*/  @!P4 IMAD.IADD R43, R43, 0x1, -R4.reuse ;  /* 0x000000012b2bc824 */ /* 0x100fe200078e0a04 */
[----:B------:R-:W-:Y:S01]  /*3430*/  IABS R93, R8 ;  /* 0x00000008005d7213 */ /* 0x000fe20000000000 */
[----:B------:R-:W-:Y:S01]  /*3440*/  @!P5 IMAD.IADD R55, R55, 0x1, -R4 ;  /* 0x000000013737d824 */ /* 0x000fe200078e0a04 */
[----:B------:R-:W-:Y:S01]  /*3450*/  ISETP.GT.U32.AND P2, PT, R4, R47, PT ;  /* 0x0000002f0400720c */ /* 0x000fe20003f44070 */
[----:B------:R-:W-:Y:S01]  /*3460*/  @!P3 IMAD.MOV R43, RZ, RZ, -R43 ;  /* 0x000000ffff2bb224 */ /* 0x000fe200078e0a2b */
[----:B------:R-:W-:Y:S01]  /*3470*/  LOP3.LUT R13, R0, 0x3c, R5, 0xfe, !PT ;  /* 0x0000003c000d7812 */ /* 0x000fe200078efe05 */
[----:B------:R-:W-:Y:S01]  /*3480*/  IMAD.HI.U32 R2, R7, R93, RZ ;  /* 0x0000005d07027227 */ /* 0x000fe200078e00ff */
[----:B------:R-:W-:-:S02]  /*3490*/  ISETP.GT.U32.AND P3, PT, R4, R55, PT ;  /* 0x000000370400720c */ /* 0x000fc40003f64070 */
[----:B------:R-:W-:Y:S01]  /*34a0*/  ISETP.GE.AND P5, PT, R8, RZ, PT ;  /* 0x000000ff0800720c */ /* 0x000fe20003fa6270 */
[----:B------:R-:W-:Y:S01]  /*34b0*/  @!P6 IMAD.IADD R91, R91, 0x1, -R4 ;  /* 0x000000015b5be824 */ /* 0x000fe200078e0a04 */
[----:B------:R-:W-:Y:S01]  /*34c0*/  IABS R99, R13 ;  /* 0x0000000d00637213 */ /* 0x000fe20000000000 */
[----:B------:R-:W-:Y:S01]  /*34d0*/  IMAD.MOV R2, RZ, RZ, -R2 ;  /* 0x000000ffff027224 */ /* 0x000fe200078e0a02 */
[----:B------:R-:W-:Y:S01]  /*34e0*/  ISETP.GE.AND P4, PT, R21, RZ, PT ;  /* 0x000000ff1500720c */ /* 0x000fe20003f86270 */
[----:B------:R-:W-:Y:S01]  /*34f0*/  @!P0 IMAD.MOV R39, RZ, RZ, -R39 ;  /* 0x000000ffff278224 */ /* 0x000fe200078e0a27 */
[C---:B------:R-:W-:Y:S01]  /*3500*/  ISETP.GT.U32.AND P6, PT, R4.reuse, R91, PT ;  /* 0x0000005b0400720c */ /* 0x040fe20003fc4070 */
[----:B------:R-:W-:Y:S01]  /*3510*/  IMAD R93, R4, R2, R93 ;  /* 0x00000002045d7224 */ /* 0x000fe200078e025d */
[----:B------:R-:W-:Y:S01]  /*3520*/  ISETP.GE.AND P0, PT, R17, RZ, PT ;  /* 0x000000ff1100720c */ /* 0x000fe20003f06270 */
[----:B------:R-:W-:Y:S01]  /*3530*/  IMAD.HI.U32 R2, R7, R95, RZ ;  /* 0x0000005f07027227 */ /* 0x000fe200078e00ff */
[----:B------:R-:W-:-:S02]  /*3540*/  LOP3.LUT R17, R0, 0x3d, R5, 0xfe, !PT ;  /* 0x0000003d00117812 */ /* 0x000fc400078efe05 */
[----:B------:R-:W-:Y:S01]  /*3550*/  LOP3.LUT R21, R0, 0x3e, R5, 0xfe, !PT ;  /* 0x0000003e00157812 */ /* 0x000fe200078efe05 */
[----:B------:R-:W-:Y:S01]  /*3560*/  IMAD.MOV R2, RZ, RZ, -R2 ;  /* 0x000000ffff027224 */ /* 0x000fe200078e0a02 */
[----:B------:R-:W-:Y:S01]  /*3570*/  IABS R101, R17 ;  /* 0x0000001100657213 */ /* 0x000fe20000000000 */
[--C-:B------:R-:W-:Y:S01]  /*3580*/  @!P3 IMAD.IADD R55, R55, 0x1, -R4.reuse ;  /* 0x000000013737b824 */ /* 0x100fe200078e0a04 */
[C---:B------:R-:W-:Y:S01]  /*3590*/  ISETP.GT.U32.AND P3, PT, R4.reuse, R93, PT ;  /* 0x0000005d0400720c */ /* 0x040fe20003f64070 */
[C---:B------:R-:W-:Y:S01]  /*35a0*/  IMAD R95, R4.reuse, R2, R95 ;  /* 0x00000002045f7224 */ /* 0x040fe200078e025f */
[----:B------:R-:W-:Y:S01]  /*35b0*/  IABS R105, R21 ;  /* 0x0000001500697213 */ /* 0x000fe20000000000 */
[----:B------:R-:W-:Y:S02]  /*35c0*/  @!P6 IMAD.IADD R91, R91, 0x1, -R4 ;  /* 0x000000015b5be824 */ /* 0x000fe400078e0a04 */
[----:B------:R-:W-:Y:S01]  /*35d0*/  IMAD.HI.U32 R8, R7, R101, RZ ;  /* 0x0000006507087227 */ /* 0x000fe200078e00ff */
[----:B------:R-:W-:-:S03]  /*35e0*/  ISETP.GT.U32.AND P6, PT, R4, R95, PT ;  /* 0x0000005f0400720c */ /* 0x000fc60003fc4070 */
[----:B------:R-:W-:Y:S01]  /*35f0*/  @!P2 IMAD.IADD R47, R47, 0x1, -R4 ;  /* 0x000000012f2fa824 */ /* 0x000fe200078e0a04 */
[----:B------:R-:W-:Y:S01]  /*3600*/  ISETP.GE.AND P2, PT, R6, RZ, PT ;  /* 0x000000ff0600720c */ /* 0x000fe20003f46270 */
[----:B------:R-:W-:-:S04]  /*3610*/  IMAD.HI.U32 R2, R7, R97, RZ ;  /* 0x0000006107027227 */ /* 0x000fc800078e00ff */
[----:B------:R-:W-:Y:S01]  /*3620*/  @!P3 IMAD.IADD R93, R93, 0x1, -R4 ;  /* 0x000000015d5db824 */ /* 0x000fe200078e0a04 */
[----:B------:R-:W-:Y:S01]  /*3630*/  ISETP.GE.AND P3, PT, R9, RZ, PT ;  /* 0x000000ff0900720c */ /* 0x000fe20003f66270 */
[----:B------:R-:W-:-:S04]  /*3640*/  IMAD.HI.U32 R6, R7, R99, RZ ;  /* 0x0000006307067227 */ /* 0x000fc800078e00ff */
[----:B------:R-:W-:Y:S01]  /*3650*/  @!P6 IMAD.IADD R95, R95, 0x1, -R4 ;  /* 0x000000015f5fe824 */ /* 0x000fe200078e0a04 */
[C---:B------:R-:W-:Y:S01]  /*3660*/  ISETP.GT.U32.AND P6, PT, R4.reuse, R93, PT ;  /* 0x0000005d0400720c */ /* 0x040fe20003fc4070 */
[----:B------:R-:W-:Y:S02]  /*3670*/  IMAD.MOV R8, RZ, RZ, -R8 ;  /* 0x000000ffff087224 */ /* 0x000fe400078e0a08 */
[----:B------:R-:W-:Y:S02]  /*3680*/  IMAD.MOV R2, RZ, RZ, -R2 ;  /* 0x000000ffff027224 */ /* 0x000fe400078e0a02 */
[----:B------:R-:W-:Y:S02]  /*3690*/  IMAD.MOV R6, RZ, RZ, -R6 ;  /* 0x000000ffff067224 */ /* 0x000fe400078e0a06 */
[----:B------:R-:W-:Y:S01]  /*36a0*/  IMAD R101, R4, R8, R101 ;  /* 0x0000000804657224 */ /* 0x000fe200078e0265 */
[----:B------:R-:W-:Y:S01]  /*36b0*/  LOP3.LUT R8, R0, 0x40, R5, 0xfe, !PT ;  /* 0x0000004000087812 */ /* 0x000fe200078efe05 */
[----:B------:R-:W-:-:S02]  /*36c0*/  IMAD R97, R4, R2, R97 ;  /* 0x0000000204617224 */ /* 0x000fc400078e0261 */
[----:B------:R-:W-:Y:S01]  /*36d0*/  IMAD R99, R4, R6, R99 ;  /* 0x0000000604637224 */ /* 0x000fe200078e0263 */
[----:B------:R-:W-:Y:S01]  /*36e0*/  LOP3.LUT R6, R0, 0x3f, R5, 0xfe, !PT ;  /* 0x0000003f00067812 */ /* 0x000fe200078efe05 */
[----:B------:R-:W-:Y:S01]  /*36f0*/  @!P6 IMAD.IADD R93, R93, 0x1, -R4 ;  /* 0x000000015d5de824 */ /* 0x000fe200078e0a04 */
[C---:B------:R-:W-:Y:S01]  /*3700*/  ISETP.GT.U32.AND P6, PT, R4.reuse, R101, PT ;  /* 0x000000650400720c */ /* 0x040fe20003fc4070 */
[----:B------:R-:W-:Y:S01]  /*3710*/  @!P1 IMAD.MOV R47, RZ, RZ, -R47 ;  /* 0x000000ffff2f9224 */ /* 0x000fe200078e0a2f */
[C---:B------:R-:W-:Y:S01]  /*3720*/  ISETP.GT.U32.AND P1, PT, R4.reuse, R97, PT ;  /* 0x000000610400720c */ /* 0x040fe20003f24070 */
[----:B------:R-:W-:Y:S01]  /*3730*/  @!P0 IMAD.MOV R51, RZ, RZ, -R51 ;  /* 0x000000ffff338224 */ /* 0x000fe200078e0a33 */
[C---:B------:R-:W-:Y:S01]  /*3740*/  ISETP.GT.U32.AND P0, PT, R4.reuse, R95, PT ;  /* 0x0000005f0400720c */ /* 0x040fe20003f04070 */
[----:B------:R-:W-:Y:S01]  /*3750*/  @!P4 IMAD.MOV R55, RZ, RZ, -R55 ;  /* 0x000000ffff37c224 */ /* 0x000fe200078e0a37 */
[----:B------:R-:W-:Y:S01]  /*3760*/  ISETP.GT.U32.AND P4, PT, R4, R99, PT ;  /* 0x000000630400720c */ /* 0x000fe20003f84070 */
[----:B------:R-:W-:Y:S01]  /*3770*/  IMAD.HI.U32 R2, R7, R105, RZ ;  /* 0x0000006907027227 */ /* 0x000fe200078e00ff */
[----:B------:R-:W-:-:S02]  /*3780*/  IABS R108, R6 ;  /* 0x00000006006c7213 */ /* 0x000fc40000000000 */
[----:B------:R-:W-:Y:S01]  /*3790*/  IABS R109, R8 ;  /* 0x00000008006d7213 */ /* 0x000fe20000000000 */
[----:B------:R-:W-:Y:S02]  /*37a0*/  IMAD.MOV R2, RZ, RZ, -R2 ;  /* 0x000000ffff027224 */ /* 0x000fe400078e0a02 */
[--C-:B------:R-:W-:Y:S02]  /*37b0*/  @!P6 IMAD.IADD R101, R101, 0x1, -R4.reuse ;  /* 0x000000016565e824 */ /* 0x100fe400078e0a04 */
[--C-:B------:R-:W-:Y:S01]  /*37c0*/  @!P1 IMAD.IADD R97, R97, 0x1, -R4.reuse ;  /* 0x0000000161619824 */ /* 0x100fe200078e0a04 */
[----:B------:R-:W-:Y:S01]  /*37d0*/  ISETP.GE.AND P1, PT, R17, RZ, PT ;  /* 0x000000ff1100720c */ /* 0x000fe20003f26270 */
[--C-:B------:R-:W-:Y:S01]  /*37e0*/  @!P0 IMAD.IADD R95, R95, 0x1, -R4.reuse ;  /* 0x000000015f5f8824 */ /* 0x100fe200078e0a04 */
[C---:B------:R-:W-:Y:S01]  /*37f0*/  ISETP.GT.U32.AND P6, PT, R4.reuse, R101, PT ;  /* 0x000000650400720c */ /* 0x040fe20003fc4070 */
[C---:B------:R-:W-:Y:S01]  /*3800*/  IMAD R105, R4.reuse, R2, R105 ;  /* 0x0000000204697224 */ /* 0x040fe200078e0269 */
[----:B------:R-:W-:Y:S01]  /*3810*/  ISETP.GE.AND P0, PT, R13, RZ, PT ;  /* 0x000000ff0d00720c */ /* 0x000fe20003f06270 */
[----:B------:R-:W-:Y:S01]  /*3820*/  @!P4 IMAD.IADD R99, R99, 0x1, -R4 ;  /* 0x000000016363c824 */ /* 0x000fe200078e0a04 */
[----:B------:R-:W-:Y:S01]  /*3830*/  ISETP.GT.U32.AND P4, PT, R4, R97, PT ;  /* 0x000000610400720c */ /* 0x000fe20003f84070 */
[----:B------:R-:W-:Y:S01]  /*3840*/  IMAD.HI.U32 R2, R7, R108, RZ ;  /* 0x0000006c07027227 */ /* 0x000fe200078e00ff */
[----:B------:R-:W-:-:S03]  /*3850*/  LOP3.LUT R17, R0, 0x43, R5, 0xfe, !PT ;  /* 0x0000004300117812 */ /* 0x000fc600078efe05 */
[----:B------:R-:W-:Y:S01]  /*3860*/  @!P5 IMAD.MOV R93, RZ, RZ, -R93 ;  /* 0x000000ffff5dd224 */ /* 0x000fe200078e0a5d */
[C---:B------:R-:W-:Y:S01]  /*3870*/  ISETP.GT.U32.AND P5, PT, R4.reuse, R99, PT ;  /* 0x000000630400720c */ /* 0x040fe20003fa4070 */
[----:B------:R-:W-:Y:S01]  /*3880*/  @!P3 IMAD.MOV R95, RZ, RZ, -R95 ;  /* 0x000000ffff5fb224 */ /* 0x000fe200078e0a5f */
[----:B------:R-:W-:Y:S01]  /*3890*/  ISETP.GT.U32.AND P3, PT, R4, R105, PT ;  /* 0x000000690400720c */ /* 0x000fe20003f64070 */
[----:B------:R-:W-:Y:S01]  /*38a0*/  IMAD.MOV R9, RZ, RZ, -R2 ;  /* 0x000000ffff097224 */ /* 0x000fe200078e0a02 */
[----:B------:R-:W-:Y:S01]  /*38b0*/  IABS R116, R17 ;  /* 0x0000001100747213 */ /* 0x000fe20000000000 */
[----:B------:R-:W-:Y:S01]  /*38c0*/  @!P2 IMAD.MOV R91, RZ, RZ, -R91 ;  /* 0x000000ffff5ba224 */ /* 0x000fe200078e0a5b */
[----:B------:R-:W-:Y:S01]  /*38d0*/  ISETP.GE.AND P2, PT, R10, RZ, PT ;  /* 0x000000ff0a00720c */ /* 0x000fe20003f46270 */
[----:B------:R-:W-:Y:S01]  /*38e0*/  IMAD R108, R4, R9, R108 ;  /* 0x00000009046c7224 */ /* 0x000fe200078e026c */
[----:B------:R-:W-:Y:S01]  /*38f0*/  LOP3.LUT R10, R0, 0x41, R5, 0xfe, !PT ;  /* 0x00000041000a7812 */ /* 0x000fe200078efe05 */
[----:B------:R-:W-:-:S03]  /*3900*/  IMAD.HI.U32 R2, R7, R109, RZ ;  /* 0x0000006d07027227 */ /* 0x000fc600078e00ff */
[----:B------:R-:W-:Y:S01]  /*3910*/  IABS R112, R10 ;  /* 0x0000000a00707213 */ /* 0x000fe20000000000 */
[----:B------:R-:W-:Y:S01]  /*3920*/  @!P6 IMAD.IADD R101, R101, 0x1, -R4 ;  /* 0x000000016565e824 */ /* 0x000fe200078e0a04 */
[----:B------:R-:W-:Y:S01]  /*3930*/  ISETP.GT.U32.AND P6, PT, R4, R108, PT ;  /* 0x0000006c0400720c */ /* 0x000fe20003fc4070 */
[----:B------:R-:W-:Y:S02]  /*3940*/  IMAD.MOV R2, RZ, RZ, -R2 ;  /* 0x000000ffff027224 */ /* 0x000fe400078e0a02 */
[--C-:B------:R-:W-:Y:S01]  /*3950*/  @!P4 IMAD.IADD R97, R97, 0x1, -R4.reuse ;  /* 0x000000016161c824 */ /* 0x100fe200078e0a04 */
[----:B------:R-:W-:Y:S01]  /*3960*/  ISETP.GE.AND P4, PT, R21, RZ, PT ;  /* 0x000000ff1500720c */ /* 0x000fe20003f86270 */
[--C-:B------:R-:W-:Y:S01]  /*3970*/  @!P5 IMAD.IADD R99, R99, 0x1, -R4.reuse ;  /* 0x000000016363d824 */ /* 0x100fe200078e0a04 */
[----:B------:R-:W-:Y:S01]  /*3980*/  ISETP.GE.AND P5, PT, R6, RZ, PT ;  /* 0x000000ff0600720c */ /* 0x000fe20003fa6270 */
[--C-:B------:R-:W-:Y:S01]  /*3990*/  @!P3 IMAD.IADD R105, R105, 0x1, -R4.reuse ;  /* 0x000000016969b824 */ /* 0x100fe200078e0a04 */
[----:B------:R-:W-:Y:S01]  /*39a0*/  ISETP.GE.AND P3, PT, R8, RZ, PT ;  /* 0x000000ff0800720c */ /* 0x000fe20003f66270 */
[----:B------:R-:W-:Y:S01]  /*39b0*/  IMAD R109, R4, R2, R109 ;  /* 0x00000002046d7224 */ /* 0x000fe200078e026d */
[----:B------:R-:W-:Y:S01]  /*39c0*/  LOP3.LUT R8, R0, 0x42, R5, 0xfe, !PT ;  /* 0x0000004200087812 */ /* 0x000fe200078efe05 */
[----:B------:R-:W-:Y:S01]  /*39d0*/  @!P2 IMAD.MOV R97, RZ, RZ, -R97 ;  /* 0x000000ffff61a224 */ /* 0x000fe200078e0a61 */
[C---:B------:R-:W-:Y:S01]  /*39e0*/  ISETP.GT.U32.AND P2, PT, R4.reuse, R105, PT ;  /* 0x000000690400720c */ /* 0x040fe20003f44070 */
[----:B------:R-:W-:Y:S01]  /*39f0*/  @!P0 IMAD.MOV R99, RZ, RZ, -R99 ;  /* 0x000000ffff638224 */ /* 0x000fe200078e0a63 */
[----:B------:R-:W-:Y:S01]  /*3a00*/  ISETP.GT.U32.AND P0, PT, R4, R109, PT ;  /* 0x0000006d0400720c */ /* 0x000fe20003f04070 */
[----:B------:R-:W-:Y:S01]  /*3a10*/  @!P6 IMAD.IADD R108, R108, 0x1, -R4 ;  /* 0x000000016c6ce824 */ /* 0x000fe200078e0a04 */
[----:B------:R-:W-:Y:S01]  /*3a20*/  IABS R252, R8 ;  /* 0x0000000800fc7213 */ /* 0x000fe20000000000 */
[----:B------:R-:W-:Y:S01]  /*3a30*/  IMAD.HI.U32 R2, R7, R112, RZ ;  /* 0x0000007007027227 */ /* 0x000fe200078e00ff */
[----:B------:R-:W-:-:S02]  /*3a40*/  LOP3.LUT R21, R0, 0x46, R5, 0xfe, !PT ;  /* 0x0000004600157812 */ /* 0x000fc400078efe05 */
[----:B------:R-:W-:Y:S01]  /*3a50*/  ISETP.GT.U32.AND P6, PT, R4, R108, PT ;  /* 0x0000006c0400720c */ /* 0x000fe20003fc4070 */
[----:B------:R-:W-:Y:S01]  /*3a60*/  IMAD.MOV R9, RZ, RZ, -R2 ;  /* 0x000000ffff097224 */ /* 0x000fe200078e0a02 */
[----:B------:R-:W-:Y:S01]  /*3a70*/  IABS R248, R21 ;  /* 0x0000001500f87213 */ /* 0x000fe20000000000 */
[----:B------:R-:W-:-:S04]  /*3a80*/  IMAD.HI.U32 R2, R7, R252, RZ ;  /* 0x000000fc07027227 */ /* 0x000fc800078e00ff */
[--C-:B------:R-:W-:Y:S02]  /*3a90*/  @!P2 IMAD.IADD R105, R105, 0x1, -R4.reuse ;  /* 0x000000016969a824 */ /* 0x100fe400078e0a04 */
[----:B------:R-:W-:Y:S01]  /*3aa0*/  @!P0 IMAD.IADD R109, R109, 0x1, -R4 ;  /* 0x000000016d6d8824 */ /* 0x000fe200078e0a04 */
[----:B------:R-:W-:Y:S01]  /*3ab0*/  ISETP.GE.AND P0, PT, R17, RZ, PT ;  /* 0x000000ff1100720c */ /* 0x000fe20003f06270 */
[----:B------:R-:W-:Y:S02]  /*3ac0*/  IMAD R112, R4, R9, R112 ;  /* 0x0000000904707224 */ /* 0x000fe400078e0270 */
[----:B------:R-:W-:-:S03]  /*3ad0*/  IMAD.HI.U32 R6, R7, R116, RZ ;  /* 0x0000007407067227 */ /* 0x000fc600078e00ff */
[C---:B------:R-:W-:Y:S01]  /*3ae0*/  ISETP.GT.U32.AND P2, PT, R4.reuse, R112, PT ;  /* 0x000000700400720c */ /* 0x040fe20003f44070 */
[----:B------:R-:W-:Y:S01]  /*3af0*/  @!P4 IMAD.MOV R105, RZ, RZ, -R105 ;  /* 0x000000ffff69c224 */ /* 0x000fe200078e0a69 */
[----:B------:R-:W-:Y:S01]  /*3b00*/  ISETP.GT.U32.AND P4, PT, R4, R109, PT ;  /* 0x0000006d0400720c */ /* 0x000fe20003f84070 */
[----:B------:R-:W-:Y:S02]  /*3b10*/  IMAD.MOV R9, RZ, RZ, -R2 ;  /* 0x000000ffff097224 */ /* 0x000fe400078e0a02 */
[----:B------:R-:W-:Y:S01]  /*3b20*/  IMAD.MOV R13, RZ, RZ, -R6 ;  /* 0x000000ffff0d7224 */ /* 0x000fe200078e0a06 */
[----:B------:R-:W-:Y:S01]  /*3b30*/  LOP3.LUT R6, R0, 0x44, R5, 0xfe, !PT ;  /* 0x0000004400067812 */ /* 0x000fe200078efe05 */
[----:B------:R-:W-:Y:S01]  /*3b40*/  @!P6 IMAD.IADD R108, R108, 0x1, -R4 ;  /* 0x000000016c6ce824 */ /* 0x000fe200078e0a04 */
[----:B------:R-:W-:Y:S01]  /*3b50*/  ISETP.GE.AND P6, PT, R8, RZ, PT ;  /* 0x000000ff0800720c */ /* 0x000fe20003fc6270 */
[C---:B------:R-:W-:Y:S01]  /*3b60*/  IMAD R252, R4.reuse, R9, R252 ;  /* 0x0000000904fc7224 */ /* 0x040fe200078e02fc */
[----:B------:R-:W-:Y:S01]  /*3b70*/  IABS R250, R6 ;  /* 0x0000000600fa7213 */ /* 0x000fe20000000000 */
[----:B------:R-:W-:-:S02]  /*3b80*/  IMAD R116, R4, R13, R116 ;  /* 0x0000000d04747224 */ /* 0x000fc400078e0274 */
[----:B------:R-:W-:Y:S01]  /*3b90*/  @!P5 IMAD.MOV R108, RZ, RZ, -R108 ;  /* 0x000000ffff6cd224 */ /* 0x000fe200078e0a6c */
[----:B------:R-:W-:Y:S01]  /*3ba0*/  ISETP.GT.U32.AND P5, PT, R4, R252, PT ;  /* 0x000000fc0400720c */ /* 0x000fe20003fa4070 */
[----:B------:R-:W-:-:S04]  /*3bb0*/  IMAD.HI.U32 R2, R7, R250, RZ ;  /* 0x000000fa07027227 */ /* 0x000fc800078e00ff */
[--C-:B------:R-:W-:Y:S01]  /*3bc0*/  @!P4 IMAD.IADD R109, R109, 0x1, -R4.reuse ;  /* 0x000000016d6dc824 */ /* 0x100fe200078e0a04 */
[----:B------:R-:W-:Y:S01]  /*3bd0*/  ISETP.GT.U32.AND P4, PT, R4, R116, PT ;  /* 0x000000740400720c */ /* 0x000fe20003f84070 */
[----:B------:R-:W-:Y:S02]  /*3be0*/  @!P2 IMAD.IADD R112, R112, 0x1, -R4 ;  /* 0x000000017070a824 */ /* 0x000fe400078e0a04 */
[----:B------:R-:W-:Y:S02]  /*3bf0*/  IMAD.MOV R9, RZ, RZ, -R2 ;  /* 0x000000ffff097224 */ /* 0x000fe400078e0a02 */
[----:B------:R-:W-:Y:S01]  /*3c00*/  @!P1 IMAD.MOV R101, RZ, RZ, -R101 ;  /* 0x000000ffff659224 */ /* 0x000fe200078e0a65 */
[----:B------:R-:W-:Y:S01]  /*3c10*/  ISETP.GE.AND P1, PT, R10, RZ, PT ;  /* 0x000000ff0a00720c */ /* 0x000fe20003f26270 */
[C---:B------:R-:W-:Y:S01]  /*3c20*/  IMAD R250, R4.reuse, R9, R250 ;  /* 0x0000000904fa7224 */ /* 0x040fe200078e02fa */
[----:B------:R-:W-:Y:S01]  /*3c30*/  ISETP.GT.U32.AND P2, PT, R4, R112, PT ;  /* 0x000000700400720c */ /* 0x000fe20003f44070 */
[--C-:B------:R-:W-:Y:S01]  /*3c40*/  @!P5 IMAD.IADD R252, R252, 0x1, -R4.reuse ;  /* 0x00000001fcfcd824 */ /* 0x100fe200078e0a04 */
[----:B------:R-:W-:Y:S01]  /*3c50*/  LOP3.LUT R10, R0, 0x45, R5, 0xfe, !PT ;  /* 0x00000045000a7812 */ /* 0x000fe200078efe05 */
[----:B------:R-:W-:Y:S01]  /*3c60*/  @!P3 IMAD.MOV R109, RZ, RZ, -R109 ;  /* 0x000000ffff6db224 */ /* 0x000fe200078e0a6d */
[----:B------:R-:W-:Y:S01]  /*3c70*/  ISETP.GT.U32.AND P5, PT, R4, R250, PT ;  /* 0x000000fa0400720c */ /* 0x000fe20003fa4070 */
[----:B------:R-:W-:Y:S01]  /*3c80*/  @!P4 IMAD.IADD R116, R116, 0x1, -R4 ;  /* 0x000000017474c824 */ /* 0x000fe200078e0a04 */
[----:B------:R-:W-:Y:S01]  /*3c90*/  IABS R124, R10 ;  /* 0x0000000a007c7213 */ /* 0x000fe20000000000 */
[----:B------:R-:W-:Y:S01]  /*3ca0*/  IMAD.HI.U32 R8, R7, R72, RZ ;  /* 0x0000004807087227 */ /* 0x000fe200078e00ff */
[----:B------:R-:W-:-:S02]  /*3cb0*/  ISETP.GT.U32.AND P4, PT, R4, R252, PT ;  /* 0x000000fc0400720c */ /* 0x000fc40003f84070 */
[----:B------:R-:W-:Y:S01]  /*3cc0*/  ISETP.GT.U32.AND P3, PT, R4, R116, PT ;  /* 0x000000740400720c */ /* 0x000fe20003f64070 */
[----:B------:R-:W-:-:S04]  /*3cd0*/  IMAD.HI.U32 R2, R7, R124, RZ ;  /* 0x0000007c07027227 */ /* 0x000fc800078e00ff */
[----:B------:R-:W-:Y:S01]  /*3ce0*/  @!P2 IMAD.IADD R112, R112, 0x1, -R4 ;  /* 0x000000017070a824 */ /* 0x000fe200078e0a04 */
[----:B------:R-:W-:Y:S01]  /*3cf0*/  ISETP.GE.AND P2, PT, R6, RZ, PT ;  /* 0x000000ff0600720c */ /* 0x000fe20003f46270 */
[----:B------:R-:W-:Y:S02]  /*3d00*/  IMAD.MOV R9, RZ, RZ, -R2 ;  /* 0x000000ffff097224 */ /* 0x000fe400078e0a02 */
[----:B------:R-:W-:-:S04]  /*3d10*/  IMAD.HI.U32 R6, R7, R248, RZ ;  /* 0x000000f807067227 */ /* 0x000fc800078e00ff */
[----:B------:R-:W-:Y:S02]  /*3d20*/  IMAD R124, R4, R9, R124 ;  /* 0x00000009047c7224 */ /* 0x000fe400078e027c */
[----:B------:R-:W-:Y:S01]  /*3d30*/  IMAD.MOV R13, RZ, RZ, -R6 ;  /* 0x000000ffff0d7224 */ /* 0x000fe200078e0a06 */
[--C-:B------:R-:W-:Y:S01]  /*3d40*/  LOP3.LUT R6, R0, 0x48, R5.reuse, 0xfe, !PT ;  /* 0x0000004800067812 */ /* 0x100fe200078efe05 */
[--C-:B------:R-:W-:Y:S02]  /*3d50*/  @!P5 IMAD.IADD R250, R250, 0x1, -R4.reuse ;  /* 0x00000001fafad824 */ /* 0x100fe400078e0a04 */
[----:B------:R-:W-:Y:S01]  /*3d60*/  @!P4 IMAD.IADD R252, R252, 0x1, -R4 ;  /* 0x00000001fcfcc824 */ /* 0x000fe200078e0a04 */
[C---:B------:R-:W-:Y:S01]  /*3d70*/  ISETP.GT.U32.AND P4, PT, R4.reuse, R124, PT ;  /* 0x0000007c0400720c */ /* 0x040fe20003f84070 */
[C---:B------:R-:W-:Y:S01]  /*3d80*/  IMAD R248, R4.reuse, R13, R248 ;  /* 0x0000000d04f87224 */ /* 0x040fe200078e02f8 */
[----:B------:R-:W-:Y:S01]  /*3d90*/  ISETP.GT.U32.AND P5, PT, R4, R250, PT ;  /* 0x000000fa0400720c */ /* 0x000fe20003fa4070 */
[----:B------:R-:W-:Y:S01]  /*3da0*/  IMAD.MOV R17, RZ, RZ, -R8 ;  /* 0x000000ffff117224 */ /* 0x000fe200078e0a08 */
[----:B------:R-:W-:Y:S01]  /*3db0*/  IABS R60, R6 ;  /* 0x00000006003c7213 */ /* 0x000fe20000000000 */
[----:B------:R-:W-:Y:S01]  /*3dc0*/  @!P3 IMAD.IADD R116, R116, 0x1, -R4 ;  /* 0x000000017474b824 */ /* 0x000fe200078e0a04 */
[C---:B------:R-:W-:Y:S01]  /*3dd0*/  ISETP.GT.U32.AND P3, PT, R4.reuse, R248, PT ;  /* 0x000000f80400720c */ /* 0x040fe20003f64070 */
[----:B------:R-:W-:Y:S01]  /*3de0*/  IMAD R72, R4, R17, R72 ;  /* 0x0000001104487224 */ /* 0x000fe200078e0248 */
[C-C-:B------:R-:W-:Y:S01]  /*3df0*/  LOP3.LUT R8, R0.reuse, 0x49, R5.reuse, 0xfe, !PT ;  /* 0x0000004900087812 */ /* 0x140fe200078efe05 */
[----:B------:R-:W-:Y:S01]  /*3e00*/  IMAD.HI.U32 R2, R7, R60, RZ ;  /* 0x0000003c07027227 */ /* 0x000fe200078e00ff */
[----:B------:R-:W-:-:S02]  /*3e10*/  LOP3.LUT R13, R0, 0x4a, R5, 0xfe, !PT ;  /* 0x0000004a000d7812 */ /* 0x000fc400078efe05 */
[----:B------:R-:W-:Y:S01]  /*3e20*/  IABS R48, R8 ;  /* 0x0000000800307213 */ /* 0x000fe20000000000 */
[----:B------:R-:W-:Y:S01]  /*3e30*/  IMAD.MOV R9, RZ, RZ, -R2 ;  /* 0x000000ffff097224 */ /* 0x000fe200078e0a02 */
[----:B------:R-:W-:Y:S01]  /*3e40*/  IABS R36, R13 ;  /* 0x0000000d00247213 */ /* 0x000fe20000000000 */
[--C-:B------:R-:W-:Y:S02]  /*3e50*/  @!P4 IMAD.IADD R124, R124, 0x1, -R4.reuse ;  /* 0x000000017c7cc824 */ /* 0x100fe400078e0a04 */
[----:B------:R-:W-:Y:S01]  /*3e60*/  @!P5 IMAD.IADD R250, R250, 0x1, -R4 ;  /* 0x00000001fafad824 */ /* 0x000fe200078e0a04 */
[----:B------:R-:W-:Y:S01]  /*3e70*/  ISETP.GE.AND P5, PT, R29, RZ, PT ;  /* 0x000000ff1d00720c */ /* 0x000fe20003fa6270 */
[C---:B------:R-:W-:Y:S01]  /*3e80*/  IMAD R60, R4.reuse, R9, R60 ;  /* 0x00000009043c7224 */ /* 0x040fe200078e023c */
[C---:B------:R-:W-:Y:S01]  /*3e90*/  ISETP.GT.U32.AND P4, PT, R4.reuse, R124, PT ;  /* 0x0000007c0400720c */ /* 0x040fe20003f84070 */
[----:B------:R-:W-:Y:S01]  /*3ea0*/  @!P0 IMAD.MOV R116, RZ, RZ, -R116 ;  /* 0x000000ffff748224 */ /* 0x000fe200078e0a74 */
[C---:B------:R-:W-:Y:S01]  /*3eb0*/  ISETP.GT.U32.AND P0, PT, R4.reuse, R72, PT ;  /* 0x000000480400720c */ /* 0x040fe20003f04070 */
[----:B------:R-:W-:Y:S01]  /*3ec0*/  @!P2 IMAD.MOV R250, RZ, RZ, -R250 ;  /* 0x000000fffffaa224 */ /* 0x000fe200078e0afa */
[----:B------:R-:W-:Y:S01]  /*3ed0*/  ISETP.GT.U32.AND P2, PT, R4, R60, PT ;  /* 0x0000003c0400720c */ /* 0x000fe20003f44070 */
[----:B------:R-:W-:Y:S01]  /*3ee0*/  @!P3 IMAD.IADD R248, R248, 0x1, -R4 ;  /* 0x00000001f8f8b824 */ /* 0x000fe200078e0a04 */
[----:B------:R-:W-:Y:S01]  /*3ef0*/  LOP3.LUT R29, R0, 0x53, R5, 0xfe, !PT ;  /* 0x00000053001d7812 */ /* 0x000fe200078efe05 */
[----:B------:R-:W-:-:S03]  /*3f00*/  IMAD.HI.U32 R2, R7, R48, RZ ;  /* 0x0000003007027227 */ /* 0x000fc600078e00ff */
[----:B------:R-:W-:Y:S01]  /*3f10*/  ISETP.GT.U32.AND P3, PT, R4, R248, PT ;  /* 0x000000f80400720c */ /* 0x000fe20003f64070 */
[----:B------:R-:W-:Y:S01]  /*3f20*/  @!P6 IMAD.MOV R252, RZ, RZ, -R252 ;  /* 0x000000fffffce224 */ /* 0x000fe200078e0afc */
[----:B------:R-:W-:Y:S01]  /*3f30*/  ISETP.GE.AND P6, PT, R21, RZ, PT ;  /* 0x000000ff1500720c */ /* 0x000fe20003fc6270 */
[--C-:B------:R-:W-:Y:S01]  /*3f40*/  @!P4 IMAD.IADD R124, R124, 0x1, -R4.reuse ;  /* 0x000000017c7cc824 */ /* 0x100fe200078e0a04 */
[----:B------:R-:W-:Y:S01]  /*3f50*/  ISETP.GE.AND P4, PT, R6, RZ, PT ;  /* 0x000000ff0600720c */ /* 0x000fe20003f86270 */
[--C-:B------:R-:W-:Y:S01]  /*3f60*/  @!P0 IMAD.IADD R72, R72, 0x1, -R4.reuse ;  /* 0x0000000148488824 */ /* 0x100fe200078e0a04 */
[--C-:B------:R-:W-:Y:S01]  /*3f70*/  LOP3.LUT R6, R0, 0x4b, R5.reuse, 0xfe, !PT ;  /* 0x0000004b00067812 */ /* 0x100fe200078efe05 */
[----:B------:R-:W-:Y:S01]  /*3f80*/  @!P2 IMAD.IADD R60, R60, 0x1, -R4 ;  /* 0x000000013c3ca824 */ /* 0x000fe200078e0a04 */
[----:B------:R-:W-:Y:S01]  /*3f90*/  LOP3.LUT R21, R0, 0x4f, R5, 0xfe, !PT ;  /* 0x0000004f00157812 */ /* 0x000fe200078efe05 */
[----:B------:R-:W-:Y:S01]  /*3fa0*/  IMAD.MOV R9, RZ, RZ, -R2 ;  /* 0x000000ffff097224 */ /* 0x000fe200078e0a02 */
[C---:B------:R-:W-:Y:S01]  /*3fb0*/  ISETP.GT.U32.AND P0, PT, R4.reuse, R72, PT ;  /* 0x000000480400720c */ /* 0x040fe20003f04070 */
[----:B------:R-:W-:Y:S01]  /*3fc0*/  IMAD.HI.U32 R2, R7, R36, RZ ;  /* 0x0000002407027227 */ /* 0x000fe200078e00ff */
[----:B------:R-:W-:-:S02]  /*3fd0*/  ISETP.GT.U32.AND P2, PT, R4, R60, PT ;  /* 0x0000003c0400720c */ /* 0x000fc40003f44070 */
[----:B------:R-:W-:Y:S01]  /*3fe0*/  IABS R240, R21 ;  /* 0x0000001500f07213 */ /* 0x000fe20000000000 */
[----:B------:R-:W-:Y:S01]  /*3ff0*/  @!P1 IMAD.MOV R112, RZ, RZ, -R112 ;  /* 0x000000ffff709224 */ /* 0x000fe200078e0a70 */
[----:B------:R-:W-:Y:S01]  /*4000*/  ISETP.GE.AND P1, PT, R10, RZ, PT ;  /* 0x000000ff0a00720c */ /* 0x000fe20003f26270 */
[----:B------:R-:W-:Y:S01]  /*4010*/  IMAD R48, R4, R9, R48 ;  /* 0x0000000904307224 */ /* 0x000fe200078e0230 */
[----:B------:R-:W-:Y:S01]  /*4020*/  IABS R10, R6 ;  /* 0x00000006000a7213 */ /* 0x000fe20000000000 */
[----:B------:R-:W-:Y:S01]  /*4030*/  IMAD.MOV R9, RZ, RZ, -R2 ;  /* 0x000000ffff097224 */ /* 0x000fe200078e0a02 */
[----:B------:R-:W-:Y:S01]  /*4040*/  IABS R232, R29 ;  /* 0x0000001d00e87213 */ /* 0x000fe20000000000 */
[----:B------:R-:W-:Y:S01]  /*4050*/  @!P3 IMAD.IADD R248, R248, 0x1, -R4 ;  /* 0x00000001f8f8b824 */ /* 0x000fe200078e0a04 */
[----:B------:R-:W-:Y:S01]  /*4060*/  ISETP.GE.AND P3, PT, R8, RZ, PT ;  /* 0x000000ff0800720c */ /* 0x000fe20003f66270 */
[----:B------:R-:W-:Y:S01]  /*4070*/  IMAD R36, R4, R9, R36 ;  /* 0x0000000904247224 */ /* 0x000fe200078e0224 */
[----:B------:R-:W-:Y:S01]  /*4080*/  LOP3.LUT R8, R0, 0x4c, R5, 0xfe, !PT ;  /* 0x0000004c00087812 */ /* 0x000fe200078efe05 */
[----:B------:R-:W-:-:S03]  /*4090*/  IMAD.HI.U32 R2, R7, R10, RZ ;  /* 0x0000000a07027227 */ /* 0x000fc600078e00ff */
[----:B------:R-:W-:Y:S01]  /*40a0*/  IABS R246, R8 ;  /* 0x0000000800f67213 */ /* 0x000fe20000000000 */
[----:B------:R-:W-:Y:S01]  /*40b0*/  @!P6 IMAD.MOV R248, RZ, RZ, -R248 ;  /* 0x000000fffff8e224 */ /* 0x000fe200078e0af8 */
[----:B------:R-:W-:Y:S01]  /*40c0*/  ISETP.GT.U32.AND P6, PT, R4, R36, PT ;  /* 0x000000240400720c */ /* 0x000fe20003fc4070 */
[----:B------:R-:W-:Y:S02]  /*40d0*/  IMAD.MOV R9, RZ, RZ, -R2 ;  /* 0x000000ffff097224 */ /* 0x000fe400078e0a02 */
[--C-:B------:R-:W-:Y:S01]  /*40e0*/  @!P0 IMAD.IADD R72, R72, 0x1, -R4.reuse ;  /* 0x0000000148488824 */ /* 0x100fe200078e0a04 */
[----:B------:R-:W-:Y:S01]  /*40f0*/  ISETP.GT.U32.AND P0, PT, R4, R48, PT ;  /* 0x000000300400720c */ /* 0x000fe20003f04070 */
[----:B------:R-:W-:Y:S01]  /*4100*/  @!P2 IMAD.IADD R60, R60, 0x1, -R4 ;  /* 0x000000013c3ca824 */ /* 0x000fe200078e0a04 */
[----:B------:R-:W-:Y:S01]  /*4110*/  ISETP.GE.AND P2, PT, R8, RZ, PT ;  /* 0x000000ff0800720c */ /* 0x000fe20003f46270 */
[----:B------:R-:W-:Y:S02]  /*4120*/  IMAD R10, R4, R9, R10 ;  /* 0x00000009040a7224 */ /* 0x000fe400078e020a */
[----:B------:R-:W-:-:S02]  /*4130*/  @!P4 IMAD.MOV R60, RZ, RZ, -R60 ;  /* 0x000000ffff3cc224 */ /* 0x000fc400078e0a3c */
[----:B------:R-:W-:Y:S01]  /*4140*/  IMAD.HI.U32 R2, R7, R246, RZ ;  /* 0x000000f607027227 */ /* 0x000fe200078e00ff */
[----:B------:R-:W-:-:S03]  /*4150*/  ISETP.GT.U32.AND P4, PT, R4, R10, PT ;  /* 0x0000000a0400720c */ /* 0x000fc60003f84070 */
[--C-:B------:R-:W-:Y:S02]  /*4160*/  @!P6 IMAD.IADD R36, R36, 0x1, -R4.reuse ;  /* 0x000000012424e824 */ /* 0x100fe400078e0a04 */
[----:B------:R-:W-:Y:S01]  /*4170*/  @!P0 IMAD.IADD R48, R48, 0x1, -R4 ;  /* 0x0000000130308824 */ /* 0x000fe200078e0a04 */
[----:B------:R-:W-:Y:S01]  /*4180*/  ISETP.GE.AND P0, PT, R6, RZ, PT ;  /* 0x000000ff0600720c */ /* 0x000fe20003f06270 */
[----:B------:R-:W-:Y:S01]  /*4190*/  IMAD.MOV R9, RZ, RZ, -R2 ;  /* 0x000000ffff097224 */ /* 0x000fe200078e0a02 */
[----:B------:R-:W-:Y:S01]  /*41a0*/  LOP3.LUT R6, R0, 0x4d, R5, 0xfe, !PT ;  /* 0x0000004d00067812 */ /* 0x000fe200078efe05 */
[----:B------:R-:W-:Y:S01]  /*41b0*/  @!P1 IMAD.MOV R124, RZ, RZ, -R124 ;  /* 0x000000ffff7c9224 */ /* 0x000fe200078e0a7c */
[C---:B------:R-:W-:Y:S01]  /*41c0*/  ISETP.GT.U32.AND P6, PT, R4.reuse, R36, PT ;  /* 0x000000240400720c */ /* 0x040fe20003fc4070 */
[----:B------:R-:W-:Y:S01]  /*41d0*/  IMAD R246, R4, R9, R246 ;  /* 0x0000000904f67224 */ /* 0x000fe200078e02f6 */
[----:B------:R-:W-:Y:S01]  /*41e0*/  IABS R244, R6 ;  /* 0x0000000600f47213 */ /* 0x000fe20000000000 */
[----:B------:R-:W-:Y:S01]  /*41f0*/  @!P4 IMAD.IADD R10, R10, 0x1, -R4 ;  /* 0x000000010a0ac824 */ /* 0x000fe200078e0a04 */
[----:B------:R-:W-:Y:S01]  /*4200*/  ISETP.GE.AND P1, PT, R13, RZ, PT ;  /* 0x000000ff0d00720c */ /* 0x000fe20003f26270 */
[----:B------:R-:W-:Y:S01]  /*4210*/  @!P5 IMAD.MOV R72, RZ, RZ, -R72 ;  /* 0x000000ffff48d224 */ /* 0x000fe200078e0a48 */
[C---:B------:R-:W-:Y:S01]  /*4220*/  ISETP.GT.U32.AND P5, PT, R4.reuse, R48, PT ;  /* 0x000000300400720c */ /* 0x040fe20003fa4070 */
[----:B------:R-:W-:Y:S01]  /*4230*/  IMAD.HI.U32 R2, R7, R244, RZ ;  /* 0x000000f407027227 */ /* 0x000fe200078e00ff */
[----:B------:R-:W-:-:S02]  /*4240*/  ISETP.GT.U32.AND P4, PT, R4, R10, PT ;  /* 0x0000000a0400720c */ /* 0x000fc40003f84070 */
[C-C-:B------:R-:W-:Y:S01]  /*4250*/  LOP3.LUT R13, R0.reuse, 0x4e, R5.reuse, 0xfe, !PT ;  /* 0x0000004e000d7812 */ /* 0x140fe200078efe05 */
[----:B------:R-:W-:Y:S01]  /*4260*/  IMAD.MOV R9, RZ, RZ, -R2 ;  /* 0x000000ffff097224 */ /* 0x000fe200078e0a02 */
[----:B------:R-:W-:Y:S01]  /*4270*/  LOP3.LUT R2, R0, 0x50, R5, 0xfe, !PT ;  /* 0x0000005000027812 */ /* 0x000fe200078efe05 */
[----:B------:R-:W-:Y:S01]  /*4280*/  @!P6 IMAD.IADD R36, R36, 0x1, -R4 ;  /* 0x000000012424e824 */ /* 0x000fe200078e0a04 */
[C---:B------:R-:W-:Y:S01]  /*4290*/  ISETP.GT.U32.AND P6, PT, R4.reuse, R246, PT ;  /* 0x000000f60400720c */ /* 0x040fe20003fc4070 */
[----:B------:R-:W-:Y:S01]  /*42a0*/  IMAD R244, R4, R9, R244 ;  /* 0x0000000904f47224 */ /* 0x000fe200078e02f4 */
[----:B------:R-:W-:Y:S01]  /*42b0*/  IABS R242, R13 ;  /* 0x0000000d00f27213 */ /* 0x000fe20000000000 */
[----:B------:R-:W-:Y:S01]  /*42c0*/  @!P1 IMAD.MOV R36, RZ, RZ, -R36 ;  /* 0x000000ffff249224 */ /* 0x000fe200078e0a24 */
[----:B------:R-:W-:Y:S01]  /*42d0*/  IABS R238, R2 ;  /* 0x0000000200ee7213 */ /* 0x000fe20000000000 */
[--C-:B------:R-:W-:Y:S01]  /*42e0*/  @!P5 IMAD.IADD R48, R48, 0x1, -R4.reuse ;  /* 0x000000013030d824 */ /* 0x100fe200078e0a04 */
[----:B------:R-:W-:Y:S01]  /*42f0*/  ISETP.GE.AND P5, PT, R6, RZ, PT ;  /* 0x000000ff0600720c */ /* 0x000fe20003fa6270 */
[----:B------:R-:W-:Y:S01]  /*4300*/  @!P4 IMAD.IADD R10, R10, 0x1, -R4 ;  /* 0x000000010a0ac824 */ /* 0x000fe200078e0a04 */
[----:B------:R-:W-:Y:S01]  /*4310*/  ISETP.GT.U32.AND P4, PT, R4, R244, PT ;  /* 0x000000f40400720c */ /* 0x000fe20003f84070 */
[----:B------:R-:W-:-:S04]  /*4320*/  IMAD.HI.U32 R6, R7, R242, RZ ;  /* 0x000000f207067227 */ /* 0x000fc800078e00ff */
[----:B------:R-:W-:Y:S01]  /*4330*/  @!P6 IMAD.IADD R246, R246, 0x1, -R4 ;  /* 0x00000001f6f6e824 */ /* 0x000fe200078e0a04 */
[----:B------:R-:W-:Y:S01]  /*4340*/  ISETP.GE.AND P6, PT, R21, RZ, PT ;  /* 0x000000ff1500720c */ /* 0x000fe20003fc6270 */
[----:B------:R-:W-:Y:S01]  /*4350*/  @!P3 IMAD.MOV R48, RZ, RZ, -R48 ;  /* 0x000000ffff30b224 */ /* 0x000fe200078e0a30 */
[----:B------:R-:W-:Y:S01]  /*4360*/  ISETP.GE.AND P3, PT, R13, RZ, PT ;  /* 0x000000ff0d00720c */ /* 0x000fe20003f66270 */
[C---:B------:R-:W-:Y:S01]  /*4370*/  IMAD.HI.U32 R8, R7.reuse, R240, RZ ;  /* 0x000000f007087227 */ /* 0x040fe200078e00ff */
[----:B------:R-:W-:Y:S02]  /*4380*/  ISETP.GT.U32.AND P1, PT, R4, R246, PT ;  /* 0x000000f60400720c */ /* 0x000fe40003f24070 */
[--C-:B------:R-:W-:Y:S01]  /*4390*/  LOP3.LUT R21, R0, 0x52, R5.reuse, 0xfe, !PT ;  /* 0x0000005200157812 */ /* 0x100fe200078efe05 */
[----:B------:R-:W-:Y:S02]  /*43a0*/  @!P4 IMAD.IADD R244, R244, 0x1, -R4 ;  /* 0x00000001f4f4c824 */ /* 0x000fe400078e0a04 */
[----:B------:R-:W-:Y:S01]  /*43b0*/  IMAD.MOV R13, RZ, RZ, -R6 ;  /* 0x000000ffff0d7224 */ /* 0x000fe200078e0a06 */
[----:B------:R-:W-:Y:S01]  /*43c0*/  LOP3.LUT R6, R0, 0x51, R5, 0xfe, !PT ;  /* 0x0000005100067812 */ /* 0x000fe200078efe05 */
[----:B------:R-:W-:Y:S01]  /*43d0*/  IMAD.MOV R17, RZ, RZ, -R8 ;  /* 0x000000ffff117224 */ /* 0x000fe200078e0a08 */
[C---:B------:R-:W-:Y:S01]  /*43e0*/  ISETP.GT.U32.AND P4, PT, R4.reuse, R244, PT ;  /* 0x000000f40400720c */ /* 0x040fe20003f84070 */
[C---:B------:R-:W-:Y:S01]  /*43f0*/  IMAD R242, R4.reuse, R13, R242 ;  /* 0x0000000d04f27224 */ /* 0x040fe200078e02f2 */
[----:B------:R-:W-:Y:S01]  /*4400*/  IABS R236, R6 ;  /* 0x0000000600ec7213 */ /* 0x000fe20000000000 */
[----:B------:R-:W-:Y:S01]  /*4410*/  IMAD R240, R4, R17, R240 ;  /* 0x0000001104f07224 */ /* 0x000fe200078e02f0 */
[----:B------:R-:W-:Y:S01]  /*4420*/  IABS R234, R21 ;  /* 0x0000001500ea7213 */ /* 0x000fe20000000000 */
[----:B------:R-:W-:Y:S01]  /*4430*/  @!P1 IMAD.IADD R246, R246, 0x1, -R4 ;  /* 0x00000001f6f69824 */ /* 0x000fe200078e0a04 */
[----:B------:R-:W-:Y:S01]  /*4440*/  ISETP.GE.AND P1, PT, R6, RZ, PT ;  /* 0x000000ff0600720c */ /* 0x000fe20003f26270 */
[----:B------:R-:W-:Y:S01]  /*4450*/  @!P0 IMAD.MOV R10, RZ, RZ, -R10 ;  /* 0x000000ffff0a8224 */ /* 0x000fe200078e0a0a */
[----:B------:R-:W-:Y:S01]  /*4460*/  ISETP.GE.AND P0, PT, R2, RZ, PT ;  /* 0x000000ff0200720c */ /* 0x000fe20003f06270 */
[----:B------:R-:W-:Y:S01]  /*4470*/  @!P2 IMAD.MOV R246, RZ, RZ, -R246 ;  /* 0x000000fffff6a224 */ /* 0x000fe200078e0af6 */
[----:B------:R-:W-:Y:S01]  /*4480*/  ISETP.GT.U32.AND P2, PT, R4, R242, PT ;  /* 0x000000f20400720c */ /* 0x000fe20003f44070 */
[----:B------:R-:W-:-:S04]  /*4490*/  IMAD.HI.U32 R2, R7, R238, RZ ;  /* 0x000000ee07027227 */ /* 0x000fc800078e00ff */
[----:B------:R-:W-:Y:S01]  /*44a0*/  @!P4 IMAD.IADD R244, R244, 0x1, -R4 ;  /* 0x00000001f4f4c824 */ /* 0x000fe200078e0a04 */
[----:B------:R-:W-:Y:S01]  /*44b0*/  ISETP.GT.U32.AND P4, PT, R4, R240, PT ;  /* 0x000000f00400720c */ /* 0x000fe20003f84070 */
[----:B------:R-:W-:Y:S02]  /*44c0*/  IMAD.MOV R9, RZ, RZ, -R2 ;  /* 0x000000ffff097224 */ /* 0x000fe400078e0a02 */
[----:B------:R-:W-:-:S04]  /*44d0*/  IMAD.HI.U32 R6, R7, R236, RZ ;  /* 0x000000ec07067227 */ /* 0x000fc800078e00ff */
[----:B------:R-:W-:Y:S02]  /*44e0*/  IMAD R238, R4, R9, R238 ;  /* 0x0000000904ee7224 */ /* 0x000fe400078e02ee */
[----:B------:R-:W-:Y:S02]  /*44f0*/  @!P2 IMAD.IADD R242, R242, 0x1, -R4 ;  /* 0x00000001f2f2a824 */ /* 0x000fe400078e0a04 */
[----:B------:R-:W-:Y:S01]  /*4500*/  IMAD.HI.U32 R8, R7, R234, RZ ;  /* 0x000000ea07087227 */ /* 0x000fe200078e00ff */
[----:B------:R-:W-:-:S03]  /*4510*/  ISETP.GT.U32.AND P2, PT, R4, R238, PT ;  /* 0x000000ee0400720c */ /* 0x000fc60003f44070 */
[----:B------:R-:W-:Y:S01]  /*4520*/  @!P4 IMAD.IADD R240, R240, 0x1, -R4 ;  /* 0x00000001f0f0c824 */ /* 0x000fe200078e0a04 */
[----:B------:R-:W-:Y:S01]  /*4530*/  ISETP.GT.U32.AND P4, PT, R4, R242, PT ;  /* 0x000000f20400720c */ /* 0x000fe20003f84070 */
[----:B------:R-:W-:Y:S02]  /*4540*/  IMAD.MOV R13, RZ, RZ, -R6 ;  /* 0x000000ffff0d7224 */ /* 0x000fe400078e0a06 */
[----:B------:R-:W-:Y:S01]  /*4550*/  IMAD.MOV R17, RZ, RZ, -R8 ;  /* 0x000000ffff117224 */ /* 0x000fe200078e0a08 */
[----:B------:R-:W-:Y:S01]  /*4560*/  LOP3.LUT R8, R0, 0x55, R5, 0xfe, !PT ;  /* 0x0000005500087812 */ /* 0x000fe200078efe05 */
[C---:B------:R-:W-:Y:S02]  /*4570*/  IMAD R236, R4.reuse, R13, R236 ;  /* 0x0000000d04ec7224 */ /* 0x040fe400078e02ec */
[----:B------:R-:W-:Y:S01]  /*4580*/  @!P5 IMAD.MOV R244, RZ, RZ, -R244 ;  /* 0x000000fffff4d224 */ /* 0x000fe200078e0af4 */
[----:B------:R-:W-:Y:S01]  /*4590*/  ISETP.GT.U32.AND P5, PT, R4, R240, PT ;  /* 0x000000f00400720c */ /* 0x000fe20003fa4070 */
[----:B------:R-:W-:Y:S01]  /*45a0*/  @!P2 IMAD.IADD R238, R238, 0x1, -R4 ;  /* 0x00000001eeeea824 */ /* 0x000fe200078e0a04 */
[----:B------:R-:W-:Y:S01]  /*45b0*/  IABS R228, R8 ;  /* 0x0000000800e47213 */ /* 0x000fe20000000000 */
[----:B------:R-:W-:-:S03]  /*45c0*/  IMAD.HI.U32 R2, R7, R232, RZ ;  /* 0x000000e807027227 */ /* 0x000fc600078e00ff */
[C---:B------:R-:W-:Y:S01]  /*45d0*/  ISETP.GT.U32.AND P2, PT, R4.reuse, R238, PT ;  /* 0x000000ee0400720c */ /* 0x040fe20003f44070 */
[----:B------:R-:W-:Y:S01]  /*45e0*/  IMAD R234, R4, R17, R234 ;  /* 0x0000001104ea7224 */ /* 0x000fe200078e02ea */
[----:B------:R-:W-:Y:S01]  /*45f0*/  LOP3.LUT R17, R0, 0x56, R5, 0xfe, !PT ;  /* 0x0000005600117812 */ /* 0x000fe200078efe05 */
[----:B------:R-:W-:Y:S01]  /*4600*/  @!P4 IMAD.IADD R242, R242, 0x1, -R4 ;  /* 0x00000001f2f2c824 */ /* 0x000fe200078e0a04 */
[----:B------:R-:W-:Y:S01]  /*4610*/  ISETP.GT.U32.AND P4, PT, R4, R236, PT ;  /* 0x000000ec0400720c */ /* 0x000fe20003f84070 */
[----:B------:R-:W-:Y:S01]  /*4620*/  IMAD.HI.U32 R6, R7, R230, RZ ;  /* 0x000000e607067227 */ /* 0x000fe200078e00ff */
[----:B------:R-:W-:-:S03]  /*4630*/  IABS R226, R17 ;  /* 0x0000001100e27213 */ /* 0x000fc60000000000 */
[----:B------:R-:W-:Y:S02]  /*4640*/  IMAD.MOV R9, RZ, RZ, -R2 ;  /* 0x000000ffff097224 */ /* 0x000fe400078e0a02 */
[----:B------:R-:W-:Y:S01]  /*4650*/  @!P3 IMAD.MOV R242, RZ, RZ, -R242 ;  /* 0x000000fffff2b224 */ /* 0x000fe200078e0af2 */
[C---:B------:R-:W-:Y:S01]  /*4660*/  ISETP.GT.U32.AND P3, PT, R4.reuse, R234, PT ;  /* 0x000000ea0400720c */ /* 0x040fe20003f64070 */
[----:B------:R-:W-:Y:S02]  /*4670*/  IMAD.MOV R13, RZ, RZ, -R6 ;  /* 0x000000ffff0d7224 */ /* 0x000fe400078e0a06 */
[C---:B------:R-:W-:Y:S02]  /*4680*/  IMAD R232, R4.reuse, R9, R232 ;  /* 0x0000000904e87224 */ /* 0x040fe400078e02e8 */
[----:B------:R-:W-:Y:S02]  /*4690*/  IMAD R230, R4, R13, R230 ;  /* 0x0000000d04e67224 */ /* 0x000fe400078e02e6 */
[--C-:B------:R-:W-:Y:S01]  /*46a0*/  @!P5 IMAD.IADD R240, R240, 0x1, -R4.reuse ;  /* 0x00000001f0f0d824 */ /* 0x100fe200078e0a04 */
[----:B------:R-:W-:Y:S01]  /*46b0*/  ISETP.GT.U32.AND P5, PT, R4, R232, PT ;  /* 0x000000e80400720c */ /* 0x000fe20003fa4070 */
[--C-:B------:R-:W-:Y:S01]  /*46c0*/  @!P2 IMAD.IADD R238, R238, 0x1, -R4.reuse ;  /* 0x00000001eeeea824 */ /* 0x100fe200078e0a04 */
[----:B------:R-:W-:Y:S01]  /*46d0*/  ISETP.GT.U32.AND P2, PT, R4, R230, PT ;  /* 0x000000e60400720c */ /* 0x000fe20003f44070 */
[----:B------:R-:W-:Y:S01]  /*46e0*/  @!P4 IMAD.IADD R236, R236, 0x1, -R4 ;  /* 0x00000001ececc824 */ /* 0x000fe200078e0a04 */
[----:B------:R-:W-:Y:S01]  /*46f0*/  ISETP.GE.AND P4, PT, R21, RZ, PT ;  /* 0x000000ff1500720c */ /* 0x000fe20003f86270 */
[----:B------:R-:W-:Y:S01]  /*4700*/  IMAD.HI.U32 R6, R7, R226, RZ ;  /* 0x000000e207067227 */ /* 0x000fe200078e00ff */
[----:B------:R-:W-:-:S03]  /*4710*/  LOP3.LUT R21, R0, 0x59, R5, 0xfe, !PT ;  /* 0x0000005900157812 */ /* 0x000fc600078efe05 */
[----:B------:R-:W-:Y:S01]  /*4720*/  @!P3 IMAD.IADD R234, R234, 0x1, -R4 ;  /* 0x00000001eaeab824 */ /* 0x000fe200078e0a04 */
[----:B------:R-:W-:Y:S01]  /*4730*/  ISETP.GT.U32.AND P3, PT, R4, R236, PT ;  /* 0x000000ec0400720c */ /* 0x000fe20003f64070 */
[----:B------:R-:W-:Y:S01]  /*4740*/  IMAD.MOV R13, RZ, RZ, -R6 ;  /* 0x000000ffff0d7224 */ /* 0x000fe200078e0a06 */
[----:B------:R-:W-:Y:S01]  /*4750*/  IABS R220, R21 ;  /* 0x0000001500dc7213 */ /* 0x000fe20000000000 */
[----:B------:R-:W-:-:S04]  /*4760*/  IMAD.HI.U32 R2, R7, R228, RZ ;  /* 0x000000e407027227 */ /* 0x000fc800078e00ff */
[----:B------:R-:W-:Y:S01]  /*4770*/  IMAD R226, R4, R13, R226 ;  /* 0x0000000d04e27224 */ /* 0x000fe200078e02e2 */
[----:B------:R-:W-:Y:S01]  /*4780*/  LOP3.LUT R13, R0, 0x58, R5, 0xfe, !PT ;  /* 0x00000058000d7812 */ /* 0x000fe200078efe05 */
[----:B------:R-:W-:Y:S01]  /*4790*/  @!P5 IMAD.IADD R232, R232, 0x1, -R4 ;  /* 0x00000001e8e8d824 */ /* 0x000fe200078e0a04 */
[----:B------:R-:W-:Y:S01]  /*47a0*/  ISETP.GT.U32.AND P5, PT, R4, R234, PT ;  /* 0x000000ea0400720c */ /* 0x000fe20003fa4070 */
[----:B------:R-:W-:Y:S01]  /*47b0*/  IMAD.MOV R9, RZ, RZ, -R2 ;  /* 0x000000ffff097224 */ /* 0x000fe200078e0a02 */
[----:B------:R-:W-:Y:S01]  /*47c0*/  IABS R222, R13 ;  /* 0x0000000d00de7213 */ /* 0x000fe20000000000 */
[----:B------:R-:W-:Y:S02]  /*47d0*/  @!P2 IMAD.IADD R230, R230, 0x1, -R4 ;  /* 0x00000001e6e6a824 */ /* 0x000fe400078e0a04 */
[----:B------:R-:W-:Y:S01]  /*47e0*/  @!P6 IMAD.MOV R240, RZ, RZ, -R240 ;  /* 0x000000fffff0e224 */ /* 0x000fe200078e0af0 */
[C---:B------:R-:W-:Y:S01]  /*47f0*/  ISETP.GT.U32.AND P6, PT, R4.reuse, R232, PT ;  /* 0x000000e80400720c */ /* 0x040fe20003fc4070 */
[----:B------:R-:W-:Y:S01]  /*4800*/  IMAD.HI.U32 R2, R7, R224, RZ ;  /* 0x000000e007027227 */ /* 0x000fe200078e00ff */
[----:B------:R-:W-:-:S03]  /*4810*/  ISETP.GT.U32.AND P2, PT, R4, R230, PT ;  /* 0x000000e60400720c */ /* 0x000fc60003f44070 */
[----:B------:R-:W-:Y:S02]  /*4820*/  IMAD R228, R4, R9, R228 ;  /* 0x0000000904e47224 */ /* 0x000fe400078e02e4 */
[----:B------:R-:W-:Y:S01]  /*4830*/  @!P3 IMAD.IADD R236, R236, 0x1, -R4 ;  /* 0x00000001ececb824 */ /* 0x000fe200078e0a04 */
[----:B------:R-:W-:Y:S01]  /*4840*/  ISETP.GE.AND P3, PT, R29, RZ, PT ;  /* 0x000000ff1d00720c */ /* 0x000fe20003f66270 */
[----:B------:R-:W-:Y:S01]  /*4850*/  IMAD.MOV R9, RZ, RZ, -R2 ;  /* 0x000000ffff097224 */ /* 0x000fe200078e0a02 */
[----:B------:R-:W-:Y:S01]  /*4860*/  LOP3.LUT R29, R0, 0x66, R5, 0xfe, !PT ;  /* 0x00000066001d7812 */ /* 0x000fe200078efe05 */
[----:B------:R-:W-:-:S03]  /*4870*/  IMAD.HI.U32 R2, R7, R222, RZ ;  /* 0x000000de07027227 */ /* 0x000fc600078e00ff */
[----:B------:R-:W-:Y:S01]  /*4880*/  IABS R188, R29 ;  /* 0x0000001d00bc7213 */ /* 0x000fe20000000000 */
[----:B------:R-:W-:Y:S01]  /*4890*/  @!P0 IMAD.MOV R238, RZ, RZ, -R238 ;  /* 0x000000ffffee8224 */ /* 0x000fe200078e0aee */
[C---:B------:R-:W-:Y:S01]  /*48a0*/  ISETP.GT.U32.AND P0, PT, R4.reuse, R228, PT ;  /* 0x000000e40400720c */ /* 0x040fe20003f04070 */
[----:B------:R-:W-:Y:S02]  /*48b0*/  IMAD R224, R4, R9, R224 ;  /* 0x0000000904e07224 */ /* 0x000fe400078e02e0 */
[----:B------:R-:W-:Y:S02]  /*48c0*/  IMAD.MOV R9, RZ, RZ, -R2 ;  /* 0x000000ffff097224 */ /* 0x000fe400078e0a02 */
[--C-:B------:R-:W-:Y:S01]  /*48d0*/  @!P5 IMAD.IADD R234, R234, 0x1, -R4.reuse ;  /* 0x00000001eaead824 */ /* 0x100fe200078e0a04 */
[----:B------:R-:W-:Y:S01]  /*48e0*/  ISETP.GT.U32.AND P5, PT, R4, R226, PT ;  /* 0x000000e20400720c */ /* 0x000fe20003fa4070 */
[----:B------:R-:W-:Y:S01]  /*48f0*/  @!P6 IMAD.IADD R232, R232, 0x1, -R4 ;  /* 0x00000001e8e8e824 */ /* 0x000fe200078e0a04 */
[----:B------:R-:W-:Y:S01]  /*4900*/  ISETP.GE.AND P6, PT, R31, RZ, PT ;  /* 0x000000ff1f00720c */ /* 0x000fe20003fc6270 */
[----:B------:R-:W-:Y:S01]  /*4910*/  IMAD R222, R4, R9, R222 ;  /* 0x0000000904de7224 */ /* 0x000fe200078e02de */
[----:B------:R-:W-:Y:S01]  /*4920*/  LOP3.LUT R31, R0, 0x67, R5, 0xfe, !PT ;  /* 0x00000067001f7812 */ /* 0x000fe200078efe05 */
[----:B------:R-:W-:Y:S01]  /*4930*/  @!P2 IMAD.IADD R230, R230, 0x1, -R4 ;  /* 0x00000001e6e6a824 */ /* 0x000fe200078e0a04 */
[C---:B------:R-:W-:Y:S01]  /*4940*/  ISETP.GT.U32.AND P2, PT, R4.reuse, R224, PT ;  /* 0x000000e00400720c */ /* 0x040fe20003f44070 */
[----:B------:R-:W-:Y:S01]  /*4950*/  @!P3 IMAD.MOV R232, RZ, RZ, -R232 ;  /* 0x000000ffffe8b224 */ /* 0x000fe200078e0ae8 */
[----:B------:R-:W-:Y:S01]  /*4960*/  ISETP.GT.U32.AND P3, PT, R4, R222, PT ;  /* 0x000000de0400720c */ /* 0x000fe20003f64070 */
[----:B------:R-:W-:Y:S01]  /*4970*/  IMAD.HI.U32 R2, R7, R220, RZ ;  /* 0x000000dc07027227 */ /* 0x000fe200078e00ff */
[----:B------:R-:W-:-:S03]  /*4980*/  IABS R138, R31 ;  /* 0x0000001f008a7213 */ /* 0x000fc60000000000 */
[----:B------:R-:W-:Y:S01]  /*4990*/  @!P0 IMAD.IADD R228, R228, 0x1, -R4 ;  /* 0x00000001e4e48824 */ /* 0x000fe200078e0a04 */
[----:B------:R-:W-:Y:S01]  /*49a0*/  ISETP.GE.AND P0, PT, R8, RZ, PT ;  /* 0x000000ff0800720c */ /* 0x000fe20003f06270 */
[----:B------:R-:W-:Y:S01]  /*49b0*/  IMAD.MOV R9, RZ, RZ, -R2 ;  /* 0x000000ffff097224 */ /* 0x000fe200078e0a02 */
[--C-:B------:R-:W-:Y:S01]  /*49c0*/  LOP3.LUT R8, R0, 0x5a, R5.reuse, 0xfe, !PT ;  /* 0x0000005a00087812 */ /* 0x100fe200078efe05 */
[----:B------:R-:W-:Y:S01]  /*49d0*/  @!P1 IMAD.MOV R236, RZ, RZ, -R236 ;  /* 0x000000ffffec9224 */ /* 0x000fe200078e0aec */
[----:B------:R-:W-:Y:S01]  /*49e0*/  ISETP.GT.U32.AND P1, PT, R4, R228, PT ;  /* 0x000000e40400720c */ /* 0x000fe20003f24070 */
[----:B------:R-:W-:Y:S01]  /*49f0*/  @!P5 IMAD.IADD R226, R226, 0x1, -R4 ;  /* 0x00000001e2e2d824 */ /* 0x000fe200078e0a04 */
[----:B------:R-:W-:Y:S01]  /*4a00*/  IABS R218, R8 ;  /* 0x0000000800da7213 */ /* 0x000fe20000000000 */
[----:B------:R-:W-:Y:S01]  /*4a10*/  IMAD R220, R4, R9, R220 ;  /* 0x0000000904dc7224 */ /* 0x000fe200078e02dc */
[----:B------:R-:W-:Y:S01]  /*4a20*/  ISETP.GE.AND P5, PT, R17, RZ, PT ;  /* 0x000000ff1100720c */ /* 0x000fe20003fa6270 */
[--C-:B------:R-:W-:Y:S01]  /*4a30*/  @!P2 IMAD.IADD R224, R224, 0x1, -R4.reuse ;  /* 0x00000001e0e0a824 */ /* 0x100fe200078e0a04 */
[----:B------:R-:W-:Y:S01]  /*4a40*/  ISETP.GT.U32.AND P2, PT, R4, R226, PT ;  /* 0x000000e20400720c */ /* 0x000fe20003f44070 */
[----:B------:R-:W-:Y:S01]  /*4a50*/  @!P3 IMAD.IADD R222, R222, 0x1, -R4 ;  /* 0x00000001dedeb824 */ /* 0x000fe200078e0a04 */
[----:B------:R-:W-:Y:S01]  /*4a60*/  ISETP.GT.U32.AND P3, PT, R4, R220, PT ;  /* 0x000000dc0400720c */ /* 0x000fe20003f64070 */
[----:B------:R-:W-:Y:S01]  /*4a70*/  IMAD.HI.U32 R6, R7, R218, RZ ;  /* 0x000000da07067227 */ /* 0x000fe200078e00ff */
[----:B------:R-:W-:-:S03]  /*4a80*/  LOP3.LUT R17, R0, 0x5d, R5, 0xfe, !PT ;  /* 0x0000005d00117812 */ /* 0x000fc600078efe05 */
[----:B------:R-:W-:Y:S01]  /*4a90*/  IMAD.MOV R9, RZ, RZ, -R6 ;  /* 0x000000ffff097224 */ /* 0x000fe200078e0a06 */
[--C-:B------:R-:W-:Y:S01]  /*4aa0*/  LOP3.LUT R6, R0, 0x5b, R5.reuse, 0xfe, !PT ;  /* 0x0000005b00067812 */ /* 0x100fe200078efe05 */
[----:B------:R-:W-:Y:S01]  /*4ab0*/  @!P1 IMAD.IADD R228, R228, 0x1, -R4 ;  /* 0x00000001e4e49824 */ /* 0x000fe200078e0a04 */
[----:B------:R-:W-:Y:S01]  /*4ac0*/  ISETP.GE.AND P1, PT, R13, RZ, PT ;  /* 0x000000ff0d00720c */ /* 0x000fe20003f26270 */
[----:B------:R-:W-:Y:S01]  /*4ad0*/  IMAD R218, R4, R9, R218 ;  /* 0x0000000904da7224 */ /* 0x000fe200078e02da */
[----:B------:R-:W-:Y:S01]  /*4ae0*/  IABS R216, R6 ;  /* 0x0000000600d87213 */ /* 0x000fe20000000000 */
[--C-:B------:R-:W-:Y:S01]  /*4af0*/  @!P2 IMAD.IADD R226, R226, 0x1, -R4.reuse ;  /* 0x00000001e2e2a824 */ /* 0x100fe200078e0a04 */
[----:B------:R-:W-:Y:S01]  /*4b00*/  LOP3.LUT R13, R0, 0x5c, R5, 0xfe, !PT ;  /* 0x0000005c000d7812 */ /* 0x000fe200078efe05 */
[----:B------:R-:W-:Y:S01]  /*4b10*/  @!P3 IMAD.IADD R220, R220, 0x1, -R4 ;  /* 0x00000001dcdcb824 */ /* 0x000fe200078e0a04 */
[----:B------:R-:W-:Y:S01]  /*4b20*/  ISETP.GT.U32.AND P3, PT, R4, R222, PT ;  /* 0x000000de0400720c */ /* 0x000fe20003f64070 */
[----:B------:R-:W-:Y:S01]  /*4b30*/  IMAD.HI.U32 R2, R7, R216, RZ ;  /* 0x000000d807027227 */ /* 0x000fe200078e00ff */
[----:B------:R-:W-:-:S02]  /*4b40*/  IABS R214, R13 ;  /* 0x0000000d00d67213 */ /* 0x000fc40000000000 */
[----:B------:R-:W-:Y:S01]  /*4b50*/  IABS R212, R17 ;  /* 0x0000001100d47213 */ /* 0x000fe20000000000 */
[----:B------:R-:W-:Y:S01]  /*4b60*/  @!P5 IMAD.MOV R226, RZ, RZ, -R226 ;  /* 0x000000ffffe2d224 */ /* 0x000fe200078e0ae2 */
[----:B------:R-:W-:Y:S01]  /*4b70*/  ISETP.GT.U32.AND P5, PT, R4, R218, PT ;  /* 0x000000da0400720c */ /* 0x000fe20003fa4070 */
[----:B------:R-:W-:Y:S01]  /*4b80*/  IMAD.MOV R9, RZ, RZ, -R2 ;  /* 0x000000ffff097224 */ /* 0x000fe200078e0a02 */
[----:B------:R-:W-:Y:S01]  /*4b90*/  ISETP.GE.AND P2, PT, R21, RZ, PT ;  /* 0x000000ff1500720c */ /* 0x000fe20003f46270 */
[----:B------:R-:W-:Y:S01]  /*4ba0*/  IMAD.HI.U32 R2, R7, R214, RZ ;  /* 0x000000d607027227 */ /* 0x000fe200078e00ff */
[----:B------:R-:W-:-:S03]  /*4bb0*/  LOP3.LUT R21, R0, 0x5e, R5, 0xfe, !PT ;  /* 0x0000005e00157812 */ /* 0x000fc600078efe05 */
[C---:B------:R-:W-:Y:S02]  /*4bc0*/  IMAD R216, R4.reuse, R9, R216 ;  /* 0x0000000904d87224 */ /* 0x040fe400078e02d8 */
[----:B------:R-:W-:Y:S02]  /*4bd0*/  IMAD.MOV R9, RZ, RZ, -R2 ;  /* 0x000000ffff097224 */ /* 0x000fe400078e0a02 */
[----:B------:R-:W-:Y:S01]  /*4be0*/  @!P4 IMAD.MOV R234, RZ, RZ, -R234 ;  /* 0x000000ffffeac224 */ /* 0x000fe200078e0aea */
[----:B------:R-:W-:Y:S01]  /*4bf0*/  ISETP.GT.U32.AND P4, PT, R4, R224, PT ;  /* 0x000000e00400720c */ /* 0x000fe20003f84070 */
[----:B------:R-:W-:Y:S01]  /*4c00*/  @!P3 IMAD.IADD R222, R222, 0x1, -R4 ;  /* 0x00000001dedeb824 */ /* 0x000fe200078e0a04 */
[C---:B------:R-:W-:Y:S01]  /*4c10*/  ISETP.GT.U32.AND P3, PT, R4.reuse, R216, PT ;  /* 0x000000d80400720c */ /* 0x040fe20003f64070 */
[C---:B------:R-:W-:Y:S02]  /*4c20*/  IMAD R214, R4.reuse, R9, R214 ;  /* 0x0000000904d67224 */ /* 0x040fe400078e02d6 */
[----:B------:R-:W-:Y:S01]  /*4c30*/  @!P0 IMAD.MOV R228, RZ, RZ, -R228 ;  /* 0x000000ffffe48224 */ /* 0x000fe200078e0ae4 */
[----:B------:R-:W-:Y:S01]  /*4c40*/  ISETP.GT.U32.AND P0, PT, R4, R220, PT ;  /* 0x000000dc0400720c */ /* 0x000fe20003f04070 */
[----:B------:R-:W-:Y:S01]  /*4c50*/  @!P6 IMAD.MOV R230, RZ, RZ, -R230 ;  /* 0x000000ffffe6e224 */ /* 0x000fe200078e0ae6 */
[----:B------:R-:W-:Y:S01]  /*4c60*/  ISETP.GE.AND P6, PT, R32, RZ, PT ;  /* 0x000000ff2000720c */ /* 0x000fe20003fc6270 */
[----:B------:R-:W-:Y:S01]  /*4c70*/  @!P5 IMAD.IADD R218, R218, 0x1, -R4 ;  /* 0x00000001dadad824 */ /* 0x000fe200078e0a04 */
[----:B------:R-:W-:Y:S01]  /*4c80*/  LOP3.LUT R32, R0, 0x74, R5, 0xfe, !PT ;  /* 0x0000007400207812 */ /* 0x000fe200078efe05 */
[----:B------:R-:W-:Y:S01]  /*4c90*/  @!P1 IMAD.MOV R222, RZ, RZ, -R222 ;  /* 0x000000ffffde9224 */ /* 0x000fe200078e0ade */
[C---:B------:R-:W-:Y:S01]  /*4ca0*/  ISETP.GT.U32.AND P1, PT, R4.reuse, R214, PT ;  /* 0x000000d60400720c */ /* 0x040fe20003f24070 */
[----:B------:R-:W-:Y:S01]  /*4cb0*/  IMAD.HI.U32 R2, R7, R212, RZ ;  /* 0x000000d407027227 */ /* 0x000fe200078e00ff */
[----:B------:R-:W-:-:S02]  /*4cc0*/  ISETP.GT.U32.AND P5, PT, R4, R218, PT ;  /* 0x000000da0400720c */ /* 0x000fc40003fa4070 */
[----:B------:R-:W-:Y:S01]  /*4cd0*/  IABS R100, R32 ;  /* 0x0000002000647213 */ /* 0x000fe20000000000 */
[----:B------:R-:W-:Y:S01]  /*4ce0*/  @!P4 IMAD.IADD R224, R224, 0x1, -R4 ;  /* 0x00000001e0e0c824 */ /* 0x000fe200078e0a04 */
[----:B------:R-:W-:Y:S01]  /*4cf0*/  ISETP.GE.AND P4, PT, R8, RZ, PT ;  /* 0x000000ff0800720c */ /* 0x000fe20003f86270 */
[----:B------:R-:W-:Y:S01]  /*4d00*/  IMAD.MOV R9, RZ, RZ, -R2 ;  /* 0x000000ffff097224 */ /* 0x000fe200078e0a02 */
[----:B------:R-:W-:Y:S01]  /*4d10*/  IABS R8, R21 ;  /* 0x0000001500087213 */ /* 0x000fe20000000000 */
[--C-:B------:R-:W-:Y:S02]  /*4d20*/  @!P3 IMAD.IADD R216, R216, 0x1, -R4.reuse ;  /* 0x00000001d8d8b824 */ /* 0x100fe400078e0a04 */
[----:B------:R-:W-:Y:S01]  /*4d30*/  @!P0 IMAD.IADD R220, R220, 0x1, -R4 ;  /* 0x00000001dcdc8824 */ /* 0x000fe200078e0a04 */
[----:B------:R-:W-:Y:S01]  /*4d40*/  ISETP.GE.AND P0, PT, R13, RZ, PT ;  /* 0x000000ff0d00720c */ /* 0x000fe20003f06270 */
[----:B------:R-:W-:Y:S01]  /*4d50*/  @!P6 IMAD.MOV R224, RZ, RZ, -R224 ;  /* 0x000000ffffe0e224 */ /* 0x000fe200078e0ae0 */
[----:B------:R-:W-:Y:S01]  /*4d60*/  ISETP.GE.AND P6, PT, R6, RZ, PT ;  /* 0x000000ff0600720c */ /* 0x000fe20003fc6270 */
[----:B------:R-:W-:Y:S01]  /*4d70*/  IMAD R212, R4, R9, R212 ;  /* 0x0000000904d47224 */ /* 0x000fe200078e02d4 */
[----:B------:R-:W-:Y:S01]  /*4d80*/  LOP3.LUT R13, R0, 0x5f, R5, 0xfe, !PT ;  /* 0x0000005f000d7812 */ /* 0x000fe200078efe05 */
[----:B------:R-:W-:Y:S01]  /*4d90*/  @!P1 IMAD.IADD R214, R214, 0x1, -R4 ;  /* 0x00000001d6d69824 */ /* 0x000fe200078e0a04 */
[----:B------:R-:W-:Y:S01]  /*4da0*/  ISETP.GT.U32.AND P3, PT, R4, R216, PT ;  /* 0x000000d80400720c */ /* 0x000fe20003f64070 */
[----:B------:R-:W-:Y:S01]  /*4db0*/  IMAD.HI.U32 R6, R7, R8, RZ ;  /* 0x0000000807067227 */ /* 0x000fe200078e00ff */
[----:B------:R-:W-:-:S02]  /*4dc0*/  IABS R210, R13 ;  /* 0x0000000d00d27213 */ /* 0x000fc40000000000 */
[----:B------:R-:W-:Y:S01]  /*4dd0*/  ISETP.GT.U32.AND P1, PT, R4, R214, PT ;  /* 0x000000d60400720c */ /* 0x000fe20003f24070 */
[----:B------:R-:W-:Y:S01]  /*4de0*/  @!P5 IMAD.IADD R218, R218, 0x1, -R4 ;  /* 0x00000001dadad824 */ /* 0x000fe200078e0a04 */
[----:B------:R-:W-:Y:S01]  /*4df0*/  ISETP.GT.U32.AND P5, PT, R4, R212, PT ;  /* 0x000000d40400720c */ /* 0x000fe20003fa4070 */
[----:B------:R-:W-:Y:S02]  /*4e00*/  IMAD.MOV R9, RZ, RZ, -R6 ;  /* 0x000000ffff097224 */ /* 0x000fe400078e0a06 */
[----:B------:R-:W-:-:S04]  /*4e10*/  IMAD.HI.U32 R2, R7, R210, RZ ;  /* 0x000000d207027227 */ /* 0x000fc800078e00ff */
[----:B------:R-:W-:Y:S02]  /*4e20*/  IMAD R6, R4, R9, R8 ;  /* 0x0000000904067224 */ /* 0x000fe400078e0208 */
[----:B------:R-:W-:Y:S02]  /*4e30*/  @!P3 IMAD.IADD R216, R216, 0x1, -R4 ;  /* 0x00000001d8d8b824 */ /* 0x000fe400078e0a04 */
[----:B------:R-:W-:Y:S01]  /*4e40*/  IMAD.MOV R9, RZ, RZ, -R2 ;  /* 0x000000ffff097224 */ /* 0x000fe200078e0a02 */
[----:B------:R-:W-:Y:S01]  /*4e50*/  ISETP.GT.U32.AND P3, PT, R4, R6, PT ;  /* 0x000000060400720c */ /* 0x000fe20003f64070 */
[--C-:B------:R-:W-:Y:S01]  /*4e60*/  @!P5 IMAD.IADD R212, R212, 0x1, -R4.reuse ;  /* 0x00000001d4d4d824 */ /* 0x100fe200078e0a04 */
[--C-:B------:R-:W-:Y:S01]  /*4e70*/  LOP3.LUT R2, R0, 0x61, R5.reuse, 0xfe, !PT ;  /* 0x0000006100027812 */ /* 0x100fe200078efe05 */
[----:B------:R-:W-:Y:S02]  /*4e80*/  @!P1 IMAD.IADD R214, R214, 0x1, -R4 ;  /* 0x00000001d6d69824 */ /* 0x000fe400078e0a04 */
[C---:B------:R-:W-:Y:S01]  /*4e90*/  IMAD R210, R4.reuse, R9, R210 ;  /* 0x0000000904d27224 */ /* 0x040fe200078e02d2 */
[----:B------:R-:W-:Y:S01]  /*4ea0*/  ISETP.GT.U32.AND P5, PT, R4, R212, PT ;  /* 0x000000d40400720c */ /* 0x000fe20003fa4070 */
[----:B------:R-:W-:Y:S01]  /*4eb0*/  @!P2 IMAD.MOV R220, RZ, RZ, -R220 ;  /* 0x000000ffffdca224 */ /* 0x000fe200078e0adc */
[----:B------:R-:W-:Y:S01]  /*4ec0*/  ISETP.GE.AND P2, PT, R17, RZ, PT ;  /* 0x000000ff1100720c */ /* 0x000fe20003f46270 */
[----:B------:R-:W-:Y:S01]  /*4ed0*/  @!P0 IMAD.MOV R214, RZ, RZ, -R214 ;  /* 0x000000ffffd68224 */ /* 0x000fe200078e0ad6 */
[----:B------:R-:W-:Y:S01]  /*4ee0*/  LOP3.LUT R17, R0, 0x60, R5, 0xfe, !PT ;  /* 0x0000006000117812 */ /* 0x000fe200078efe05 */
[----:B------:R-:W-:Y:S01]  /*4ef0*/  @!P6 IMAD.MOV R216, RZ, RZ, -R216 ;  /* 0x000000ffffd8e224 */ /* 0x000fe200078e0ad8 */
[----:B------:R-:W-:Y:S01]  /*4f00*/  ISETP.GT.U32.AND P0, PT, R4, R210, PT ;  /* 0x000000d20400720c */ /* 0x000fe20003f04070 */
[----:B------:R-:W-:Y:S01]  /*4f10*/  @!P3 IMAD.IADD R6, R6, 0x1, -R4 ;  /* 0x000000010606b824 */ /* 0x000fe200078e0a04 */
[----:B------:R-:W-:Y:S01]  /*4f20*/  IABS R208, R17 ;  /* 0x0000001100d07213 */ /* 0x000fe20000000000 */
[----:B------:R-:W-:Y:S01]  /*4f30*/  @!P4 IMAD.MOV R218, RZ, RZ, -R218 ;  /* 0x000000ffffdac224 */ /* 0x000fe200078e0ada */
[----:B------:R-:W-:-:S02]  /*4f40*/  ISETP.GE.AND P6, PT, R13, RZ, PT ;  /* 0x000000ff0d00720c */ /* 0x000fc40003fc6270 */
[----:B------:R-:W-:Y:S01]  /*4f50*/  ISETP.GT.U32.AND P3, PT, R4, R6, PT ;  /* 0x000000060400720c */ /* 0x000fe20003f64070 */
[----:B------:R-:W-:Y:S01]  /*4f60*/  IMAD.HI.U32 R8, R7, R208, RZ ;  /* 0x000000d007087227 */ /* 0x000fe200078e00ff */
[----:B------:R-:W-:Y:S02]  /*4f70*/  ISETP.GE.AND P4, PT, R21, RZ, PT ;  /* 0x000000ff1500720c */ /* 0x000fe40003f86270 */
[----:B------:R-:W-:Y:S01]  /*4f80*/  IABS R204, R2 ;  /* 0x0000000200cc7213 */ /* 0x000fe20000000000 */
[----:B------:R-:W-:Y:S01]  /*4f90*/  IMAD.MOV R13, RZ, RZ, -R8 ;  /* 0x000000ffff0d7224 */ /* 0x000fe200078e0a08 */
[----:B------:R-:W-:Y:S01]  /*4fa0*/  LOP3.LUT R8, R0, 0x62, R5, 0xfe, !PT ;  /* 0x0000006200087812 */ /* 0x000fe200078efe05 */
[--C-:B------:R-:W-:Y:S01]  /*4fb0*/  @!P5 IMAD.IADD R212, R212, 0x1, -R4.reuse ;  /* 0x00000001d4d4d824 */ /* 0x100fe200078e0a04 */
[----:B------:R-:W-:Y:S01]  /*4fc0*/  ISETP.GE.AND P1, PT, R17, RZ, PT ;  /* 0x000000ff1100720c */ /* 0x000fe20003f26270 */
[----:B------:R-:W-:Y:S01]  /*4fd0*/  @!P0 IMAD.IADD R210, R210, 0x1, -R4 ;  /* 0x00000001d2d28824 */ /* 0x000fe200078e0a04 */
[----:B------:R-:W-:Y:S01]  /*4fe0*/  IABS R200, R8 ;  /* 0x0000000800c87213 */ /* 0x000fe20000000000 */
[----:B------:R-:W-:Y:S01]  /*4ff0*/  @!P2 IMAD.MOV R212, RZ, RZ, -R212 ;  /* 0x000000ffffd4a224 */ /* 0x000fe200078e0ad4 */
[----:B------:R-:W-:Y:S01]  /*5000*/  ISETP.GE.AND P2, PT, R8, RZ, PT ;  /* 0x000000ff0800720c */ /* 0x000fe20003f46270 */
[----:B------:R-:W-:Y:S01]  /*5010*/  IMAD.HI.U32 R8, R7, R204, RZ ;  /* 0x000000cc07087227 */ /* 0x000fe200078e00ff */
[----:B------:R-:W-:-:S02]  /*5020*/  ISETP.GT.U32.AND P0, PT, R4, R210, PT ;  /* 0x000000d20400720c */ /* 0x000fc40003f04070 */
[--C-:B------:R-:W-:Y:S01]  /*5030*/  LOP3.LUT R9, R0, 0x63, R5.reuse, 0xfe, !PT ;  /* 0x0000006300097812 */ /* 0x100fe200078efe05 */
[----:B------:R-:W-:Y:S01]  /*5040*/  IMAD R208, R4, R13, R208 ;  /* 0x0000000d04d07224 */ /* 0x000fe200078e02d0 */
[--C-:B------:R-:W-:Y:S01]  /*5050*/  LOP3.LUT R21, R0, 0x65, R5.reuse, 0xfe, !PT ;  /* 0x0000006500157812 */ /* 0x100fe200078efe05 */
[----:B------:R-:W-:Y:S01]  /*5060*/  @!P3 IMAD.IADD R6, R6, 0x1, -R4 ;  /* 0x000000010606b824 */ /* 0x000fe200078e0a04 */
[----:B------:R-:W-:Y:S01]  /*5070*/  ISETP.GE.AND P3, PT, R9, RZ, PT ;  /* 0x000000ff0900720c */ /* 0x000fe20003f66270 */
[----:B------:R-:W-:Y:S01]  /*5080*/  IMAD.MOV R17, RZ, RZ, -R8 ;  /* 0x000000ffff117224 */ /* 0x000fe200078e0a08 */
[----:B------:R-:W-:Y:S01]  /*5090*/  IABS R196, R9 ;  /* 0x0000000900c47213 */ /* 0x000fe20000000000 */
[----:B------:R-:W-:Y:S01]  /*50a0*/  @!P4 IMAD.MOV R6, RZ, RZ, -R6 ;  /* 0x000000ffff06c224 */ /* 0x000fe200078e0a06 */
[C---:B------:R-:W-:Y:S01]  /*50b0*/  ISETP.GT.U32.AND P4, PT, R4.reuse, R208, PT ;  /* 0x000000d00400720c */ /* 0x040fe20003f84070 */
[----:B------:R-:W-:Y:S01]  /*50c0*/  IMAD R204, R4, R17, R204 ;  /* 0x0000001104cc7224 */ /* 0x000fe200078e02cc */
[----:B------:R-:W-:Y:S01]  /*50d0*/  LOP3.LUT R17, R0, 0x64, R5, 0xfe, !PT ;  /* 0x0000006400117812 */ /* 0x000fe200078efe05 */
[----:B------:R-:W-:Y:S01]  /*50e0*/  @!P0 IMAD.IADD R210, R210, 0x1, -R4 ;  /* 0x00000001d2d28824 */ /* 0x000fe200078e0a04 */
[----:B------:R-:W-:Y:S01]  /*50f0*/  IABS R190, R21 ;  /* 0x0000001500be7213 */ /* 0x000fe20000000000 */
[----:B------:R-:W-:Y:S01]  /*5100*/  IMAD.HI.U32 R9, R7, R200, RZ ;  /* 0x000000c807097227 */ /* 0x000fe200078e00ff */
[----:B------:R-:W-:-:S02]  /*5110*/  ISETP.GT.U32.AND P0, PT, R4, R204, PT ;  /* 0x000000cc0400720c */ /* 0x000fc40003f04070 */
[----:B------:R-:W-:Y:S01]  /*5120*/  IABS R192, R17 ;  /* 0x0000001100c07213 */ /* 0x000fe20000000000 */
[----:B------:R-:W-:Y:S01]  /*5130*/  IMAD.MOV R9, RZ, RZ, -R9 ;  /* 0x000000ffff097224 */ /* 0x000fe200078e0a09 */
[----:B------:R-:W-:Y:S01]  /*5140*/  ISETP.GE.AND P5, PT, R2, RZ, PT ;  /* 0x000000ff0200720c */ /* 0x000fe20003fa6270 */
[----:B------:R-:W-:Y:S01]  /*5150*/  IMAD.HI.U32 R13, R7, R196, RZ ;  /* 0x000000c4070d7227 */ /* 0x000fe200078e00ff */
[----:B------:R-:W-:-:S03]  /*5160*/  SHF.R.U32.HI R2, RZ, 0x6, R225 ;  /* 0x00000006ff027819 */ /* 0x000fc600000116e1 */
[----:B------:R-:W-:Y:S01]  /*5170*/  IMAD R200, R4, R9, R200 ;  /* 0x0000000904c87224 */ /* 0x000fe200078e02c8 */
[----:B------:R-:W-:Y:S01]  /*5180*/  SGXT.U32 R2, R2, 0x1 ;  /* 0x000000010202781a */ /* 0x000fe20000000000 */
[--C-:B------:R-:W-:Y:S02]  /*5190*/  @!P4 IMAD.IADD R208, R208, 0x1, -R4.reuse ;  /* 0x00000001d0d0c824 */ /* 0x100fe400078e0a04 */
[----:B------:R-:W-:Y:S01]  /*51a0*/  @!P0 IMAD.IADD R204, R204, 0x1, -R4 ;  /* 0x00000001cccc8824 */ /* 0x000fe200078e0a04 */
[C---:B------:R-:W-:Y:S01]  /*51b0*/  ISETP.GT.U32.AND P4, PT, R4.reuse, R200, PT ;  /* 0x000000c80400720c */ /* 0x040fe20003f84070 */
[----:B------:R-:W-:Y:S01]  /*51c0*/  @!P6 IMAD.MOV R210, RZ, RZ, -R210 ;  /* 0x000000ffffd2e224 */ /* 0x000fe200078e0ad2 */
[C---:B------:R-:W-:Y:S01]  /*51d0*/  ISETP.GT.U32.AND P0, PT, R4.reuse, R208, PT ;  /* 0x000000d00400720c */ /* 0x040fe20003f04070 */
[----:B------:R-:W-:Y:S01]  /*51e0*/  IMAD.MOV R13, RZ, RZ, -R13 ;  /* 0x000000ffff0d7224 */ /* 0x000fe200078e0a0d */
[----:B------:R-:W-:Y:S01]  /*51f0*/  ISETP.GT.U32.AND P6, PT, R4, R204, PT ;  /* 0x000000cc0400720c */ /* 0x000fe20003fc4070 */
[----:B------:R-:W-:-:S04]  /*5200*/  IMAD.HI.U32 R8, R7, R192, RZ ;  /* 0x000000c007087227 */ /* 0x000fc800078e00ff */
[----:B------:R-:W-:Y:S02]  /*5210*/  IMAD R196, R4, R13, R196 ;  /* 0x0000000d04c47224 */ /* 0x000fe400078e02c4 */
[----:B------:R-:W-:Y:S02]  /*5220*/  IMAD.MOV R13, RZ, RZ, -R8 ;  /* 0x000000ffff0d7224 */ /* 0x000fe400078e0a08 */
[--C-:B------:R-:W-:Y:S02]  /*5230*/  @!P4 IMAD.IADD R200, R200, 0x1, -R4.reuse ;  /* 0x00000001c8c8c824 */ /* 0x100fe400078e0a04 */
[----:B------:R-:W-:Y:S01]  /*5240*/  @!P0 IMAD.IADD R208, R208, 0x1, -R4 ;  /* 0x00000001d0d08824 */ /* 0x000fe200078e0a04 */
[C---:B------:R-:W-:Y:S01]  /*5250*/  ISETP.GT.U32.AND P0, PT, R4.reuse, R196, PT ;  /* 0x000000c40400720c */ /* 0x040fe20003f04070 */
[C---:B------:R-:W-:Y:S01]  /*5260*/  IMAD R192, R4.reuse, R13, R192 ;  /* 0x0000000d04c07224 */ /* 0x040fe200078e02c0 */
[----:B------:R-:W-:Y:S01]  /*5270*/  ISETP.GT.U32.AND P4, PT, R4, R200, PT ;  /* 0x000000c80400720c */ /* 0x000fe20003f84070 */
[----:B------:R-:W-:-:S02]  /*5280*/  @!P6 IMAD.IADD R204, R204, 0x1, -R4 ;  /* 0x00000001cccce824 */ /* 0x000fc400078e0a04 */
[----:B------:R-:W-:Y:S01]  /*5290*/  IMAD.HI.U32 R9, R7, R190, RZ ;  /* 0x000000be07097227 */ /* 0x000fe200078e00ff */
[----:B------:R-:W-:-:S03]  /*52a0*/  ISETP.GT.U32.AND P6, PT, R4, R192, PT ;  /* 0x000000c00400720c */ /* 0x000fc60003fc4070 */
[----:B------:R-:W-:-:S04]  /*52b0*/  IMAD.HI.U32 R8, R7, R188, RZ ;  /* 0x000000bc07087227 */ /* 0x000fc800078e00ff */
[----:B------:R-:W-:Y:S02]  /*52c0*/  IMAD.MOV R9, RZ, RZ, -R9 ;  /* 0x000000ffff097224 */ /* 0x000fe400078e0a09 */
[----:B------:R-:W-:Y:S02]  /*52d0*/  IMAD.MOV R13, RZ, RZ, -R8 ;  /* 0x000000ffff0d7224 */ /* 0x000fe400078e0a08 */
[----:B------:R-:W-:Y:S02]  /*52e0*/  IMAD R190, R4, R9, R190 ;  /* 0x0000000904be7224 */ /* 0x000fe400078e02be */
[----:B------:R-:W-:Y:S01]  /*52f0*/  @!P0 IMAD.IADD R196, R196, 0x1, -R4 ;  /* 0x00000001c4c48824 */ /* 0x000fe200078e0a04 */
[----:B------:R-:W-:Y:S01]  /*5300*/  ISETP.GE.AND P0, PT, R17, RZ, PT ;  /* 0x000000ff1100720c */ /* 0x000fe20003f06270 */
[----:B------:R-:W-:Y:S01]  /*5310*/  IMAD R188, R4, R13, R188 ;  /* 0x0000000d04bc7224 */ /* 0x000fe200078e02bc */
[----:B------:R-:W-:Y:S01]  /*5320*/  LOP3.LUT R17, R0, 0x68, R5, 0xfe, !PT ;  /* 0x0000006800117812 */ /* 0x000fe200078efe05 */
[--C-:B------:R-:W-:Y:S01]  /*5330*/  @!P4 IMAD.IADD R200, R200, 0x1, -R4.reuse ;  /* 0x00000001c8c8c824 */ /* 0x100fe200078e0a04 */
[----:B------:R-:W-:Y:S01]  /*5340*/  ISETP.GT.U32.AND P4, PT, R4, R190, PT ;  /* 0x000000be0400720c */ /* 0x000fe20003f84070 */
[----:B------:R-:W-:Y:S01]  /*5350*/  @!P6 IMAD.IADD R192, R192, 0x1, -R4 ;  /* 0x00000001c0c0e824 */ /* 0x000fe200078e0a04 */
[C---:B------:R-:W-:Y:S01]  /*5360*/  ISETP.GT.U32.AND P6, PT, R4.reuse, R196, PT ;  /* 0x000000c40400720c */ /* 0x040fe20003fc4070 */
[----:B------:R-:W-:Y:S01]  /*5370*/  @!P5 IMAD.MOV R204, RZ, RZ, -R204 ;  /* 0x000000ffffccd224 */ /* 0x000fe200078e0acc */
[----:B------:R-:W-:Y:S01]  /*5380*/  ISETP.GT.U32.AND P5, PT, R4, R188, PT ;  /* 0x000000bc0400720c */ /* 0x000fe20003fa4070 */
[----:B------:R-:W-:Y:S01]  /*5390*/  IMAD.HI.U32 R9, R7, R138, RZ ;  /* 0x0000008a07097227 */ /* 0x000fe200078e00ff */
[----:B------:R-:W-:-:S02]  /*53a0*/  IABS R186, R17 ;  /* 0x0000001100ba7213 */ /* 0x000fc40000000000 */
[----:B------:R-:W-:Y:S01]  /*53b0*/  LOP3.LUT R13, R0, 0x69, R5, 0xfe, !PT ;  /* 0x00000069000d7812 */ /* 0x000fe200078efe05 */
[----:B------:R-:W-:Y:S02]  /*53c0*/  IMAD.MOV R9, RZ, RZ, -R9 ;  /* 0x000000ffff097224 */ /* 0x000fe400078e0a09 */
[----:B------:R-:W-:Y:S01]  /*53d0*/  IMAD.HI.U32 R8, R7, R186, RZ ;  /* 0x000000ba07087227 */ /* 0x000fe200078e00ff */
[----:B------:R-:W-:-:S03]  /*53e0*/  IABS R184, R13 ;  /* 0x0000000d00b87213 */ /* 0x000fc60000000000 */
[----:B------:R-:W-:Y:S02]  /*53f0*/  IMAD R138, R4, R9, R138 ;  /* 0x00000009048a7224 */ /* 0x000fe400078e028a */
[--C-:B------:R-:W-:Y:S02]  /*5400*/  @!P4 IMAD.IADD R190, R190, 0x1, -R4.reuse ;  /* 0x00000001bebec824 */ /* 0x100fe400078e0a04 */
[--C-:B------:R-:W-:Y:S01]  /*5410*/  @!P6 IMAD.IADD R196, R196, 0x1, -R4.reuse ;  /* 0x00000001c4c4e824 */ /* 0x100fe200078e0a04 */
[----:B------:R-:W-:Y:S01]  /*5420*/  ISETP.GT.U32.AND P6, PT, R4, R138, PT ;  /* 0x0000008a0400720c */ /* 0x000fe20003fc4070 */
[----:B------:R-:W-:Y:S01]  /*5430*/  @!P5 IMAD.IADD R188, R188, 0x1, -R4 ;  /* 0x00000001bcbcd824 */ /* 0x000fe200078e0a04 */
[C---:B------:R-:W-:Y:S01]  /*5440*/  ISETP.GT.U32.AND P4, PT, R4.reuse, R190, PT ;  /* 0x000000be0400720c */ /* 0x040fe20003f84070 */
[----:B------:R-:W-:Y:S01]  /*5450*/  @!P3 IMAD.MOV R196, RZ, RZ, -R196 ;  /* 0x000000ffffc4b224 */ /* 0x000fe200078e0ac4 */
[----:B------:R-:W-:Y:S01]  /*5460*/  ISETP.GE.AND P5, PT, R17, RZ, PT ;  /* 0x000000ff1100720c */ /* 0x000fe20003fa6270 */
[----:B------:R-:W-:Y:S01]  /*5470*/  IMAD.MOV R9, RZ, RZ, -R8 ;  /* 0x000000ffff097224 */ /* 0x000fe200078e0a08 */
[----:B------:R-:W-:Y:S01]  /*5480*/  ISETP.GT.U32.AND P3, PT, R4, R188, PT ;  /* 0x000000bc0400720c */ /* 0x000fe20003f64070 */
[----:B------:R-:W-:Y:S01]  /*5490*/  IMAD.HI.U32 R8, R7, R184, RZ ;  /* 0x000000b807087227 */ /* 0x000fe200078e00ff */
[----:B------:R-:W-:-:S03]  /*54a0*/  LOP3.LUT R17, R0, 0x6a, R5, 0xfe, !PT ;  /* 0x0000006a00117812 */ /* 0x000fc600078efe05 */
[----:B------:R-:W-:Y:S01]  /*54b0*/  @!P1 IMAD.MOV R208, RZ, RZ, -R208 ;  /* 0x000000ffffd09224 */ /* 0x000fe200078e0ad0 */
[C---:B------:R-:W-:Y:S01]  /*54c0*/  ISETP.GT.U32.AND P1, PT, R4.reuse, R192, PT ;  /* 0x000000c00400720c */ /* 0x040fe20003f24070 */
[----:B------:R-:W-:Y:S01]  /*54d0*/  @!P2 IMAD.MOV R200, RZ, RZ, -R200 ;  /* 0x000000ffffc8a224 */ /* 0x000fe200078e0ac8 */
[----:B------:R-:W-:Y:S01]  /*54e0*/  ISETP.GE.AND P2, PT, R21, RZ, PT ;  /* 0x000000ff1500720c */ /* 0x000fe20003f46270 */
[----:B------:R-:W-:Y:S01]  /*54f0*/  IMAD R186, R4, R9, R186 ;  /* 0x0000000904ba7224 */ /* 0x000fe200078e02ba */
[----:B------:R-:W-:Y:S01]  /*5500*/  IABS R182, R17 ;  /* 0x0000001100b67213 */ /* 0x000fe20000000000 */
[----:B------:R-:W-:Y:S01]  /*5510*/  IMAD.MOV R9, RZ, RZ, -R8 ;  /* 0x000000ffff097224 */ /* 0x000fe200078e0a08 */
[--C-:B------:R-:W-:Y:S01]  /*5520*/  LOP3.LUT R21, R0, 0x6b, R5.reuse, 0xfe, !PT ;  /* 0x0000006b00157812 */ /* 0x100fe200078efe05 */
[----:B------:R-:W-:Y:S01]  /*5530*/  @!P4 IMAD.IADD R190, R190, 0x1, -R4 ;  /* 0x00000001bebec824 */ /* 0x000fe200078e0a04 */
[----:B------:R-:W-:Y:S01]  /*5540*/  ISETP.GE.AND P4, PT, R31, RZ, PT ;  /* 0x000000ff1f00720c */ /* 0x000fe20003f86270 */
[----:B------:R-:W-:Y:S01]  /*5550*/  IMAD R184, R4, R9, R184 ;  /* 0x0000000904b87224 */ /* 0x000fe200078e02b8 */
[----:B------:R-:W-:Y:S01]  /*5560*/  IABS R180, R21 ;  /* 0x0000001500b47213 */ /* 0x000fe20000000000 */
[--C-:B------:R-:W-:Y:S01]  /*5570*/  @!P6 IMAD.IADD R138, R138, 0x1, -R4.reuse ;  /* 0x000000018a8ae824 */ /* 0x100fe200078e0a04 */
[----:B------:R-:W-:Y:S01]  /*5580*/  ISETP.GT.U32.AND P6, PT, R4, R186, PT ;  /* 0x000000ba0400720c */ /* 0x000fe20003fc4070 */
[----:B------:R-:W-:Y:S01]  /*5590*/  @!P3 IMAD.IADD R188, R188, 0x1, -R4 ;  /* 0x00000001bcbcb824 */ /* 0x000fe200078e0a04 */
[----:B------:R-:W-:Y:S01]  /*55a0*/  ISETP.GT.U32.AND P3, PT, R4, R184, PT ;  /* 0x000000b80400720c */ /* 0x000fe20003f64070 */
[----:B------:R-:W-:Y:S01]  /*55b0*/  IMAD.HI.U32 R8, R7, R182, RZ ;  /* 0x000000b607087227 */ /* 0x000fe200078e00ff */
[----:B------:R-:W-:-:S03]  /*55c0*/  LOP3.LUT R31, R0, 0x73, R5, 0xfe, !PT ;  /* 0x00000073001f7812 */ /* 0x000fc600078efe05 */
[----:B------:R-:W-:Y:S01]  /*55d0*/  @!P1 IMAD.IADD R192, R192, 0x1, -R4 ;  /* 0x00000001c0c09824 */ /* 0x000fe200078e0a04 */
[----:B------:R-:W-:Y:S01]  /*55e0*/  ISETP.GE.AND P1, PT, R29, RZ, PT ;  /* 0x000000ff1d00720c */ /* 0x000fe20003f26270 */
[----:B------:R-:W-:Y:S01]  /*55f0*/  @!P2 IMAD.MOV R190, RZ, RZ, -R190 ;  /* 0x000000ffffbea224 */ /* 0x000fe200078e0abe */
[----:B------:R-:W-:Y:S01]  /*5600*/  ISETP.GE.AND P2, PT, R13, RZ, PT ;  /* 0x000000ff0d00720c */ /* 0x000fe20003f46270 */
[----:B------:R-:W-:Y:S01]  /*5610*/  IMAD.MOV R13, RZ, RZ, -R8 ;  /* 0x000000ffff0d7224 */ /* 0x000fe200078e0a08 */
[--C-:B------:R-:W-:Y:S01]  /*5620*/  LOP3.LUT R8, R0, 0x6c, R5.reuse, 0xfe, !PT ;  /* 0x0000006c00087812 */ /* 0x100fe200078efe05 */
[----:B------:R-:W-:Y:S01]  /*5630*/  @!P6 IMAD.IADD R186, R186, 0x1, -R4 ;  /* 0x00000001babae824 */ /* 0x000fe200078e0a04 */
[C---:B------:R-:W-:Y:S01]  /*5640*/  ISETP.GT.U32.AND P6, PT, R4.reuse, R138, PT ;  /* 0x0000008a0400720c */ /* 0x040fe20003fc4070 */
[----:B------:R-:W-:Y:S01]  /*5650*/  IMAD R182, R4, R13, R182 ;  /* 0x0000000d04b67224 */ /* 0x000fe200078e02b6 */
[----:B------:R-:W-:Y:S01]  /*5660*/  IABS R178, R8 ;  /* 0x0000000800b27213 */ /* 0x000fe20000000000 */
[----:B------:R-:W-:Y:S01]  /*5670*/  @!P3 IMAD.IADD R184, R184, 0x1, -R4 ;  /* 0x00000001b8b8b824 */ /* 0x000fe200078e0a04 */
[----:B------:R-:W-:Y:S01]  /*5680*/  LOP3.LUT R13, R0, 0x6e, R5, 0xfe, !PT ;  /* 0x0000006e000d7812 */ /* 0x000fe200078efe05 */
[----:B------:R-:W-:Y:S01]  /*5690*/  IMAD.HI.U32 R9, R7, R180, RZ ;  /* 0x000000b407097227 */ /* 0x000fe200078e00ff */
[----:B------:R-:W-:-:S02]  /*56a0*/  ISETP.GT.U32.AND P3, PT, R4, R182, PT ;  /* 0x000000b60400720c */ /* 0x000fc40003f64070 */
[----:B------:R-:W-:Y:S01]  /*56b0*/  IABS R152, R13 ;  /* 0x0000000d00987213 */ /* 0x000fe20000000000 */
[----:B------:R-:W-:Y:S01]  /*56c0*/  @!P1 IMAD.MOV R188, RZ, RZ, -R188 ;  /* 0x000000ffffbc9224 */ /* 0x000fe200078e0abc */
[----:B------:R-:W-:Y:S01]  /*56d0*/  ISETP.GT.U32.AND P1, PT, R4, R184, PT ;  /* 0x000000b80400720c */ /* 0x000fe20003f24070 */
[----:B------:R-:W-:Y:S01]  /*56e0*/  IMAD.MOV R9, RZ, RZ, -R9 ;  /* 0x000000ffff097224 */ /* 0x000fe200078e0a09 */
[--C-:B------:R-:W-:Y:S01]  /*56f0*/  LOP3.LUT R29, R0, 0x72, R5.reuse, 0xfe, !PT ;  /* 0x00000072001d7812 */ /* 0x100fe200078efe05 */
[----:B------:R-:W-:Y:S01]  /*5700*/  @!P6 IMAD.IADD R138, R138, 0x1, -R4 ;  /* 0x000000018a8ae824 */ /* 0x000fe200078e0a04 */
[----:B------:R-:W-:Y:S01]  /*5710*/  ISETP.GE.AND P6, PT, R17, RZ, PT ;  /* 0x000000ff1100720c */ /* 0x000fe20003fc6270 */
[----:B------:R-:W-:Y:S01]  /*5720*/  IMAD R180, R4, R9, R180 ;  /* 0x0000000904b47224 */ /* 0x000fe200078e02b4 */
[----:B------:R-:W-:Y:S01]  /*5730*/  LOP3.LUT R9, R0, 0x6d, R5, 0xfe, !PT ;  /* 0x0000006d00097812 */ /* 0x000fe200078efe05 */
[----:B------:R-:W-:Y:S01]  /*5740*/  @!P4 IMAD.MOV R138, RZ, RZ, -R138 ;  /* 0x000000ffff8ac224 */ /* 0x000fe200078e0a8a */
[----:B------:R-:W-:Y:S01]  /*5750*/  ISETP.GE.AND P4, PT, R8, RZ, PT ;  /* 0x000000ff0800720c */ /* 0x000fe20003f86270 */
[----:B------:R-:W-:Y:S01]  /*5760*/  @!P3 IMAD.IADD R182, R182, 0x1, -R4 ;  /* 0x00000001b6b6b824 */ /* 0x000fe200078e0a04 */
[----:B------:R-:W-:Y:S01]  /*5770*/  IABS R160, R9 ;  /* 0x0000000900a07213 */ /* 0x000fe20000000000 */
[----:B------:R-:W-:Y:S01]  /*5780*/  IMAD.HI.U32 R8, R7, R178, RZ ;  /* 0x000000b207087227 */ /* 0x000fe200078e00ff */
[----:B------:R-:W-:-:S02]  /*5790*/  IABS R104, R29 ;  /* 0x0000001d00687213 */ /* 0x000fc40000000000 */
[----:B------:R-:W-:Y:S01]  /*57a0*/  ISETP.GT.U32.AND P3, PT, R4, R182, PT ;  /* 0x000000b60400720c */ /* 0x000fe20003f64070 */
[----:B------:R-:W-:Y:S01]  /*57b0*/  @!P1 IMAD.IADD R184, R184, 0x1, -R4 ;  /* 0x00000001b8b89824 */ /* 0x000fe200078e0a04 */
[C---:B------:R-:W-:Y:S01]  /*57c0*/  ISETP.GT.U32.AND P1, PT, R4.reuse, R180, PT ;  /* 0x000000b40400720c */ /* 0x040fe20003f24070 */
[----:B------:R-:W-:Y:S01]  /*57d0*/  @!P0 IMAD.MOV R192, RZ, RZ, -R192 ;  /* 0x000000ffffc08224 */ /* 0x000fe200078e0ac0 */
[----:B------:R-:W-:Y:S01]  /*57e0*/  ISETP.GT.U32.AND P0, PT, R4, R186, PT ;  /* 0x000000ba0400720c */ /* 0x000fe20003f04070 */
[----:B------:R-:W-:Y:S01]  /*57f0*/  @!P2 IMAD.MOV R184, RZ, RZ, -R184 ;  /* 0x000000ffffb8a224 */ /* 0x000fe200078e0ab8 */
[----:B------:R-:W-:Y:S01]  /*5800*/  ISETP.GE.AND P2, PT, R13, RZ, PT ;  /* 0x000000ff0d00720c */ /* 0x000fe20003f46270 */
[----:B------:R-:W-:Y:S01]  /*5810*/  IMAD.MOV R13, RZ, RZ, -R8 ;  /* 0x000000ffff0d7224 */ /* 0x000fe200078e0a08 */
[----:B------:R-:W-:Y:S01]  /*5820*/  IABS R102, R31 ;  /* 0x0000001f00667213 */ /* 0x000fe20000000000 */
[----:B------:R-:W-:-:S04]  /*5830*/  IMAD.HI.U32 R8, R7, R152, RZ ;  /* 0x0000009807087227 */ /* 0x000fc800078e00ff */
[----:B------:R-:W-:Y:S02]  /*5840*/  IMAD R178, R4, R13, R178 ;  /* 0x0000000d04b27224 */ /* 0x000fe400078e02b2 */
[--C-:B------:R-:W-:Y:S02]  /*5850*/  @!P1 IMAD.IADD R180, R180, 0x1, -R4.reuse ;  /* 0x00000001b4b49824 */ /* 0x100fe400078e0a04 */
[--C-:B------:R-:W-:Y:S01]  /*5860*/  @!P3 IMAD.IADD R182, R182, 0x1, -R4.reuse ;  /* 0x00000001b6b6b824 */ /* 0x100fe200078e0a04 */
[----:B------:R-:W-:Y:S01]  /*5870*/  ISETP.GT.U32.AND P3, PT, R4, R178, PT ;  /* 0x000000b20400720c */ /* 0x000fe20003f64070 */
[----:B------:R-:W-:Y:S01]  /*5880*/  @!P0 IMAD.IADD R186, R186, 0x1, -R4 ;  /* 0x00000001baba8824 */ /* 0x000fe200078e0a04 */
[----:B------:R-:W-:Y:S01]  /*5890*/  ISETP.GT.U32.AND P1, PT, R4, R180, PT ;  /* 0x000000b40400720c */ /* 0x000fe20003f24070 */
[----:B------:R-:W-:Y:S01]  /*58a0*/  IMAD.MOV R13, RZ, RZ, -R8 ;  /* 0x000000ffff0d7224 */ /* 0x000fe200078e0a08 */
[----:B------:R-:W-:Y:S01]  /*58b0*/  ISETP.GE.AND P0, PT, R21, RZ, PT ;  /* 0x000000ff1500720c */ /* 0x000fe20003f06270 */
[----:B------:R-:W-:Y:S01]  /*58c0*/  @!P5 IMAD.MOV R186, RZ, RZ, -R186 ;  /* 0x000000ffffbad224 */ /* 0x000fe200078e0aba */
[----:B------:R-:W-:Y:S01]  /*58d0*/  ISETP.GE.AND P5, PT, R9, RZ, PT ;  /* 0x000000ff0900720c */ /* 0x000fe20003fa6270 */
[----:B------:R-:W-:Y:S01]  /*58e0*/  IMAD.HI.U32 R9, R7, R160, RZ ;  /* 0x000000a007097227 */ /* 0x000fe200078e00ff */
[----:B------:R-:W-:-:S02]  /*58f0*/  LOP3.LUT R8, R0, 0x6f, R5, 0xfe, !PT ;  /* 0x0000006f00087812 */ /* 0x000fc400078efe05 */
[----:B------:R-:W-:Y:S01]  /*5900*/  LOP3.LUT R21, R0, 0x71, R5, 0xfe, !PT ;  /* 0x0000007100157812 */ /* 0x000fe200078efe05 */
[----:B------:R-:W-:Y:S01]  /*5910*/  IMAD.MOV R9, RZ, RZ, -R9 ;  /* 0x000000ffff097224 */ /* 0x000fe200078e0a09 */
[----:B------:R-:W-:Y:S01]  /*5920*/  IABS R144, R8 ;  /* 0x0000000800907213 */ /* 0x000fe20000000000 */
[----:B------:R-:W-:Y:S01]  /*5930*/  @!P3 IMAD.IADD R178, R178, 0x1, -R4 ;  /* 0x00000001b2b2b824 */ /* 0x000fe200078e0a04 */
[----:B------:R-:W-:Y:S01]  /*5940*/  IABS R106, R21 ;  /* 0x00000015006a7213 */ /* 0x000fe20000000000 */
[----:B------:R-:W-:Y:S01]  /*5950*/  IMAD R160, R4, R9, R160 ;  /* 0x0000000904a07224 */ /* 0x000fe200078e02a0 */
[----:B------:R-:W-:Y:S01]  /*5960*/  LOP3.LUT R9, R0, 0x70, R5, 0xfe, !PT ;  /* 0x0000007000097812 */ /* 0x000fe200078efe05 */
[----:B------:R-:W-:Y:S01]  /*5970*/  @!P1 IMAD.IADD R180, R180, 0x1, -R4 ;  /* 0x00000001b4b49824 */ /* 0x000fe200078e0a04 */
[----:B------:R-:W-:Y:S01]  /*5980*/  ISETP.GT.U32.AND P3, PT, R4, R178, PT ;  /* 0x000000b20400720c */ /* 0x000fe20003f64070 */
[----:B------:R-:W-:Y:S01]  /*5990*/  @!P6 IMAD.MOV R182, RZ, RZ, -R182 ;  /* 0x000000ffffb6e224 */ /* 0x000fe200078e0ab6 */
[----:B------:R-:W-:Y:S01]  /*59a0*/  ISETP.GE.AND P6, PT, R8, RZ, PT ;  /* 0x000000ff0800720c */ /* 0x000fe20003fc6270 */
[----:B------:R-:W-:Y:S01]  /*59b0*/  @!P0 IMAD.MOV R180, RZ, RZ, -R180 ;  /* 0x000000ffffb48224 */ /* 0x000fe200078e0ab4 */
[----:B------:R-:W-:Y:S01]  /*59c0*/  ISETP.GT.U32.AND P0, PT, R4, R160, PT ;  /* 0x000000a00400720c */ /* 0x000fe20003f04070 */
[----:B------:R-:W-:Y:S01]  /*59d0*/  IMAD.HI.U32 R8, R7, R144, RZ ;  /* 0x0000009007087227 */ /* 0x000fe200078e00ff */
[----:B------:R-:W-:-:S02]  /*59e0*/  IABS R126, R9 ;  /* 0x00000009007e7213 */ /* 0x000fc40000000000 */
[----:B------:R-:W-:Y:S01]  /*59f0*/  ISETP.GE.AND P1, PT, R9, RZ, PT ;  /* 0x000000ff0900720c */ /* 0x000fe20003f26270 */
[----:B------:R-:W-:Y:S02]  /*5a00*/  IMAD R152, R4, R13, R152 ;  /* 0x0000000d04987224 */ /* 0x000fe400078e0298 */
[----:B------:R-:W-:Y:S02]  /*5a10*/  IMAD.MOV R13, RZ, RZ, -R8 ;  /* 0x000000ffff0d7224 */ /* 0x000fe400078e0a08 */
[----:B------:R-:W-:Y:S01]  /*5a20*/  @!P3 IMAD.IADD R178, R178, 0x1, -R4 ;  /* 0x00000001b2b2b824 */ /* 0x000fe200078e0a04 */
[C---:B------:R-:W-:Y:S01]  /*5a30*/  ISETP.GT.U32.AND P3, PT, R4.reuse, R152, PT ;  /* 0x000000980400720c */ /* 0x040fe20003f64070 */
[----:B------:R-:W-:Y:S02]  /*5a40*/  IMAD R144, R4, R13, R144 ;  /* 0x0000000d04907224 */ /* 0x000fe400078e0290 */
[----:B------:R-:W-:Y:S02]  /*5a50*/  @!P0 IMAD.IADD R160, R160, 0x1, -R4 ;  /* 0x00000001a0a08824 */ /* 0x000fe400078e0a04 */
[----:B------:R-:W-:Y:S01]  /*5a60*/  IMAD R176, R2, UR10, RZ ;  /* 0x0000000a02b07c24 */ /* 0x000fe2000f8e02ff */
[----:B------:R-:W-:Y:S01]  /*5a70*/  ISETP.GT.U32.AND P0, PT, R4, R144, PT ;  /* 0x000000900400720c */ /* 0x000fe20003f04070 */
[----:B------:R-:W-:-:S02]  /*5a80*/  @!P4 IMAD.MOV R178, RZ, RZ, -R178 ;  /* 0x000000ffffb2c224 */ /* 0x000fc400078e0ab2 */
[----:B------:R-:W-:Y:S02]  /*5a90*/  IMAD R174, R177, 0x2, R176 ;  /* 0x00000002b1ae7824 */ /* 0x000fe400078e02b0 */
[----:B------:R-:W-:-:S04]  /*5aa0*/  IMAD.HI.U32 R9, R7, R126, RZ ;  /* 0x0000007e07097227 */ /* 0x000fc800078e00ff */
[----:B------:R-:W-:Y:S01]  /*5ab0*/  @!P3 IMAD.IADD R152, R152, 0x1, -R4 ;  /* 0x000000019898b824 */ /* 0x000fe200078e0a04 */
[----:B------:R-:W-:Y:S01]  /*5ac0*/  ISETP.GT.U32.AND P3, PT, R4, R160, PT ;  /* 0x000000a00400720c */ /* 0x000fe20003f64070 */
[----:B------:R-:W-:-:S03]  /*5ad0*/  IMAD.HI.U32 R8, R7, R106, RZ ;  /* 0x0000006a07087227 */ /* 0x000fc600078e00ff */
[----:B------:R-:W-:Y:S01]  /*5ae0*/  ISETP.GT.U32.AND P4, PT, R4, R152, PT ;  /* 0x000000980400720c */ /* 0x000fe20003f84070 */
[----:B------:R-:W-:Y:S02]  /*5af0*/  @!P0 IMAD.IADD R144, R144, 0x1, -R4 ;  /* 0x0000000190908824 */ /* 0x000fe400078e0a04 */
[----:B------:R-:W-:Y:S02]  /*5b00*/  IMAD R173, R177, 0x2, R174 ;  /* 0x00000002b1ad7824 */ /* 0x000fe400078e02ae */
[----:B------:R-:W-:Y:S01]  /*5b10*/  IMAD.MOV R9, RZ, RZ, -R9 ;  /* 0x000000ffff097224 */ /* 0x000fe200078e0a09 */
[----:B------:R-:W-:Y:S01]  /*5b20*/  ISETP.GT.U32.AND P0, PT, R4, R144, PT ;  /* 0x000000900400720c */ /* 0x000fe20003f04070 */
[----:B------:R-:W-:Y:S02]  /*5b30*/  IMAD.MOV R13, RZ, RZ, -R8 ;  /* 0x000000ffff0d7224 */ /* 0x000fe400078e0a08 */
[----:B------:R-:W-:-:S04]  /*5b40*/  IMAD.HI.U32 R8, R7, R104, RZ ;  /* 0x0000006807087227 */ /* 0x000fc800078e00ff */
[C---:B------:R-:W-:Y:S02]  /*5b50*/  IMAD R172, R177.reuse, 0x2, R173 ;  /* 0x00000002b1ac7824 */ /* 0x040fe400078e02ad */
[C---:B------:R-:W-:Y:S02]  /*5b60*/  IMAD R126, R4.reuse, R9, R126 ;  /* 0x00000009047e7224 */ /* 0x040fe400078e027e */
[C---:B------:R-:W-:Y:S02]  /*5b70*/  IMAD R106, R4.reuse, R13, R106 ;  /* 0x0000000d046a7224 */ /* 0x040fe400078e026a */
[----:B------:R-:W-:Y:S02]  /*5b80*/  IMAD.MOV R9, RZ, RZ, -R8 ;  /* 0x000000ffff097224 */ /* 0x000fe400078e0a08 */
[----:B------:R-:W-:Y:S02]  /*5b90*/  IMAD R170, R177, 0x2, R172 ;  /* 0x00000002b1aa7824 */ /* 0x000fe400078e02ac */
[----:B------:R-:W-:-:S02]  /*5ba0*/  IMAD R104, R4, R9, R104 ;  /* 0x0000000904687224 */ /* 0x000fc400078e0268 */
[----:B------:R-:W-:Y:S01]  /*5bb0*/  @!P4 IMAD.IADD R152, R152, 0x1, -R4 ;  /* 0x000000019898c824 */ /* 0x000fe200078e0a04 */
[----:B------:R-:W-:Y:S01]  /*5bc0*/  ISETP.GT.U32.AND P4, PT, R4, R106, PT ;  /* 0x0000006a0400720c */ /* 0x000fe20003f84070 */
[C---:B------:R-:W-:Y:S02]  /*5bd0*/  IMAD R169, R177.reuse, 0x2, R170 ;  /* 0x00000002b1a97824 */ /* 0x040fe400078e02aa */
[----:B------:R-:W-:Y:S01]  /*5be0*/  @!P0 IMAD.IADD R144, R144, 0x1, -R4 ;  /* 0x0000000190908824 */ /* 0x000fe200078e0a04 */
[----:B------:R-:W-:Y:S01]  /*5bf0*/  ISETP.GT.U32.AND P0, PT, R4, R104, PT ;  /* 0x000000680400720c */ /* 0x000fe20003f04070 */
[----:B------:R-:W-:Y:S02]  /*5c00*/  IMAD R168, R177, 0x2, R169 ;  /* 0x00000002b1a87824 */ /* 0x000fe400078e02a9 */
[----:B------:R-:W-:-:S04]  /*5c10*/  IMAD.HI.U32 R9, R7, R100, RZ ;  /* 0x0000006407097227 */ /* 0x000fc800078e00ff */
[----:B------:R-:W-:Y:S01]  /*5c20*/  @!P3 IMAD.IADD R160, R160, 0x1, -R4 ;  /* 0x00000001a0a0b824 */ /* 0x000fe200078e0a04 */
[C---:B------:R-:W-:Y:S01]  /*5c30*/  ISETP.GT.U32.AND P3, PT, R4.reuse, R126, PT ;  /* 0x0000007e0400720c */ /* 0x040fe20003f64070 */
[C---:B------:R-:W-:Y:S02]  /*5c40*/  IMAD R167, R177.reuse, 0x4, R168 ;  /* 0x00000004b1a77824 */ /* 0x040fe400078e02a8 */
[----:B------:R-:W-:Y:S02]  /*5c50*/  IMAD.MOV R9, RZ, RZ, -R9 ;  /* 0x000000ffff097224 */ /* 0x000fe400078e0a09 */
[----:B------:R-:W-:Y:S02]  /*5c60*/  IMAD R166, R177, 0x2, R167 ;  /* 0x00000002b1a67824 */ /* 0x000fe400078e02a7 */
[----:B------:R-:W-:Y:S02]  /*5c70*/  IMAD R100, R4, R9, R100 ;  /* 0x0000000904647224 */ /* 0x000fe400078e0264 */
[----:B------:R-:W-:-:S02]  /*5c80*/  @!P4 IMAD.IADD R106, R106, 0x1, -R4 ;  /* 0x000000016a6ac824 */ /* 0x000fc400078e0a04 */
[----:B------:R-:W-:Y:S02]  /*5c90*/  IMAD R165, R177, 0x2, R166 ;  /* 0x00000002b1a57824 */ /* 0x000fe400078e02a6 */
[----:B------:R-:W-:Y:S01]  /*5ca0*/  @!P0 IMAD.IADD R104, R104, 0x1, -R4 ;  /* 0x0000000168688824 */ /* 0x000fe200078e0a04 */
[C---:B------:R-:W-:Y:S01]  /*5cb0*/  ISETP.GT.U32.AND P0, PT, R4.reuse, R106, PT ;  /* 0x0000006a0400720c */ /* 0x040fe20003f04070 */
[----:B------:R-:W-:Y:S01]  /*5cc0*/  @!P6 IMAD.MOV R144, RZ, RZ, -R144 ;  /* 0x000000ffff90e224 */ /* 0x000fe200078e0a90 */
[----:B------:R-:W-:Y:S01]  /*5cd0*/  ISETP.GT.U32.AND P6, PT, R4, R100, PT ;  /* 0x000000640400720c */ /* 0x000fe20003fc4070 */
[----:B------:R-:W-:-:S04]  /*5ce0*/  IMAD.HI.U32 R13, R7, R194, RZ ;  /* 0x000000c2070d7227 */ /* 0x000fc800078e00ff */
[----:B------:R-:W-:Y:S02]  /*5cf0*/  IMAD R164, R177, 0x2, R165 ;  /* 0x00000002b1a47824 */ /* 0x000fe400078e02a5 */
[----:B------:R-:W-:Y:S01]  /*5d00*/  @!P3 IMAD.IADD R126, R126, 0x1, -R4 ;  /* 0x000000017e7eb824 */ /* 0x000fe200078e0a04 */
[----:B------:R-:W-:Y:S01]  /*5d10*/  ISETP.GE.AND P3, PT, R21, RZ, PT ;  /* 0x000000ff1500720c */ /* 0x000fe20003f66270 */
[----:B------:R-:W-:-:S03]  /*5d20*/  IMAD.HI.U32 R8, R7, R102, RZ ;  /* 0x0000006607087227 */ /* 0x000fc600078e00ff */
[C---:B------:R-:W-:Y:S01]  /*5d30*/  ISETP.GT.U32.AND P4, PT, R4.reuse, R126, PT ;  /* 0x0000007e0400720c */ /* 0x040fe20003f84070 */
[----:B------:R-:W-:Y:S02]  /*5d40*/  IMAD.MOV R13, RZ, RZ, -R13 ;  /* 0x000000ffff0d7224 */ /* 0x000fe400078e0a0d */
[C---:B------:R-:W-:Y:S02]  /*5d50*/  IMAD R163, R177.reuse, 0x2, R164 ;  /* 0x00000002b1a37824 */ /* 0x040fe400078e02a4 */
[----:B------:R-:W-:Y:S02]  /*5d60*/  IMAD.MOV R17, RZ, RZ, -R8 ;  /* 0x000000ffff117224 */ /* 0x000fe400078e0a08 */
[----:B------:R-:W-:Y:S01]  /*5d70*/  IMAD R194, R4, R13, R194 ;  /* 0x0000000d04c27224 */ /* 0x000fe200078e02c2 */
[----:B------:R-:W-:Y:S01]  /*5d80*/  LOP3.LUT R13, R0, 0x76, R5, 0xfe, !PT ;  /* 0x00000076000d7812 */ /* 0x000fe200078efe05 */
[----:B------:R-:W-:Y:S02]  /*5d90*/  IMAD R162, R177, 0x2, R163 ;  /* 0x00000002b1a27824 */ /* 0x000fe400078e02a3 */
[----:B------:R-:W-:Y:S01]  /*5da0*/  IMAD R102, R4, R17, R102 ;  /* 0x0000001104667224 */ /* 0x000fe200078e0266 */
[----:B------:R-:W-:Y:S01]  /*5db0*/  IABS R198, R13 ;  /* 0x0000000d00c67213 */ /* 0x000fe20000000000 */
[--C-:B------:R-:W-:Y:S01]  /*5dc0*/  @!P0 IMAD.IADD R106, R106, 0x1, -R4.reuse ;  /* 0x000000016a6a8824 */ /* 0x100fe200078e0a04 */
[----:B------:R-:W-:Y:S01]  /*5dd0*/  ISETP.GT.U32.AND P0, PT, R4, R194, PT ;  /* 0x000000c20400720c */ /* 0x000fe20003f04070 */
[----:B------:R-:W-:Y:S01]  /*5de0*/  @!P6 IMAD.IADD R100, R100, 0x1, -R4 ;  /* 0x000000016464e824 */ /* 0x000fe200078e0a04 */
[----:B------:R-:W-:Y:S01]  /*5df0*/  ISETP.GE.AND P6, PT, R37, RZ, PT ;  /* 0x000000ff2500720c */ /* 0x000fe20003fc6270 */
[C---:B------:R-:W-:Y:S01]  /*5e00*/  IMAD R161, R177.reuse, 0x2, R162 ;  /* 0x00000002b1a17824 */ /* 0x040fe200078e02a2 */
[----:B------:R-:W-:Y:S01]  /*5e10*/  LOP3.LUT R37, R0, 0x7b, R5, 0xfe, !PT ;  /* 0x0000007b00257812 */ /* 0x000fe200078efe05 */
[----:B------:R-:W-:Y:S01]  /*5e20*/  @!P2 IMAD.MOV R152, RZ, RZ, -R152 ;  /* 0x000000ffff98a224 */ /* 0x000fe200078e0a98 */
[C---:B------:R-:W-:Y:S01]  /*5e30*/  ISETP.GT.U32.AND P2, PT, R4.reuse, R102, PT ;  /* 0x000000660400720c */ /* 0x040fe20003f44070 */
[----:B------:R-:W-:Y:S01]  /*5e40*/  @!P3 IMAD.MOV R106, RZ, RZ, -R106 ;  /* 0x000000ffff6ab224 */ /* 0x000fe200078e0a6a */
[----:B------:R-:W-:Y:S01]  /*5e50*/  ISETP.GT.U32.AND P3, PT, R4, R100, PT ;  /* 0x000000640400720c */ /* 0x000fe20003f64070 */
[----:B------:R-:W-:Y:S01]  /*5e60*/  IMAD R159, R177, 0x4, R161 ;  /* 0x00000004b19f7824 */ /* 0x000fe200078e02a1 */
[----:B------:R-:W-:Y:S01]  /*5e70*/  IABS R94, R37 ;  /* 0x00000025005e7213 */ /* 0x000fe20000000000 */
[----:B------:R-:W-:-:S04]  /*5e80*/  IMAD.HI.U32 R8, R7, R198, RZ ;  /* 0x000000c607087227 */ /* 0x000fc800078e00ff */
[C---:B------:R-:W-:Y:S02]  /*5e90*/  IMAD R158, R177.reuse, 0x2, R159 ;  /* 0x00000002b19e7824 */ /* 0x040fe400078e029f */
[----:B------:R-:W-:Y:S01]  /*5ea0*/  IMAD.MOV R9, RZ, RZ, -R8 ;  /* 0x000000ffff097224 */ /* 0x000fe200078e0a08 */
[----:B------:R-:W-:Y:S01]  /*5eb0*/  LOP3.LUT R8, R0, 0x77, R5, 0xfe, !PT ;  /* 0x0000007700087812 */ /* 0x000fe200078efe05 */
[C---:B------:R-:W-:Y:S02]  /*5ec0*/  IMAD R157, R177.reuse, 0x2, R158 ;  /* 0x00000002b19d7824 */ /* 0x040fe400078e029e */
[----:B------:R-:W-:Y:S01]  /*5ed0*/  IMAD R198, R4, R9, R198 ;  /* 0x0000000904c67224 */ /* 0x000fe200078e02c6 */
[----:B------:R-:W-:Y:S01]  /*5ee0*/  IABS R202, R8 ;  /* 0x0000000800ca7213 */ /* 0x000fe20000000000 */
[C---:B------:R-:W-:Y:S01]  /*5ef0*/  IMAD R156, R177.reuse, 0x2, R157 ;  /* 0x00000002b19c7824 */ /* 0x040fe200078e029d */
[----:B------:R-:W-:Y:S01]  /*5f00*/  LOP3.LUT R9, R0, 0x78, R5, 0xfe, !PT ;  /* 0x0000007800097812 */ /* 0x000fe200078efe05 */
[--C-:B------:R-:W-:Y:S01]  /*5f10*/  @!P2 IMAD.IADD R102, R102, 0x1, -R4.reuse ;  /* 0x000000016666a824 */ /* 0x100fe200078e0a04 */
[----:B------:R-:W-:Y:S01]  /*5f20*/  ISETP.GE.AND P2, PT, R32, RZ, PT ;  /* 0x000000ff2000720c */ /* 0x000fe20003f46270 */
[----:B------:R-:W-:Y:S01]  /*5f30*/  @!P3 IMAD.IADD R100, R100, 0x1, -R4 ;  /* 0x000000016464b824 */ /* 0x000fe200078e0a04 */
[----:B------:R-:W-:Y:S01]  /*5f40*/  ISETP.GT.U32.AND P3, PT, R4, R198, PT ;  /* 0x000000c60400720c */ /* 0x000fe20003f64070 */
[C---:B------:R-:W-:Y:S01]  /*5f50*/  IMAD R155, R177.reuse, 0x2, R156 ;  /* 0x00000002b19b7824 */ /* 0x040fe200078e029c */
[----:B------:R-:W-:Y:S01]  /*5f60*/  IABS R206, R9 ;  /* 0x0000000900ce7213 */ /* 0x000fe20000000000 */
[--C-:B------:R-:W-:Y:S01]  /*5f70*/  @!P0 IMAD.IADD R194, R194, 0x1, -R4.reuse ;  /* 0x00000001c2c28824 */ /* 0x100fe200078e0a04 */
[----:B------:R-:W-:Y:S01]  /*5f80*/  ISETP.GT.U32.AND P0, PT, R4, R102, PT ;  /* 0x000000660400720c */ /* 0x000fe20003f04070 */
[----:B------:R-:W-:Y:S01]  /*5f90*/  IMAD R154, R177, 0x2, R155 ;  /* 0x00000002b19a7824 */ /* 0x000fe200078e029b */
[----:B------:R-:W-:Y:S01]  /*5fa0*/  IABS R32, R45 ;  /* 0x0000002d00207213 */ /* 0x000fe20000000000 */
[----:B------:R-:W-:Y:S01]  /*5fb0*/  @!P4 IMAD.IADD R126, R126, 0x1, -R4 ;  /* 0x000000017e7ec824 */ /* 0x000fe200078e0a04 */
[----:B------:R-:W-:Y:S01]  /*5fc0*/  ISETP.GE.AND P4, PT, R29, RZ, PT ;  /* 0x000000ff1d00720c */ /* 0x000fe20003f86270 */
[C---:B------:R-:W-:Y:S01]  /*5fd0*/  IMAD R153, R177.reuse, 0x2, R154 ;  /* 0x00000002b1997824 */ /* 0x040fe200078e029a */
[----:B------:R-:W-:Y:S01]  /*5fe0*/  LOP3.LUT R29, R0, 0x79, R5, 0xfe, !PT ;  /* 0x00000079001d7812 */ /* 0x000fe200078efe05 */
[----:B------:R-:W-:Y:S01]  /*5ff0*/  @!P1 IMAD.MOV R126, RZ, RZ, -R126 ;  /* 0x000000ffff7e9224 */ /* 0x000fe200078e0a7e */
[----:B------:R-:W-:Y:S01]  /*6000*/  ISETP.GT.U32.AND P1, PT, R4, R194, PT ;  /* 0x000000c20400720c */ /* 0x000fe20003f24070 */
[----:B------:R-:W-:Y:S01]  /*6010*/  @!P3 IMAD.IADD R198, R198, 0x1, -R4 ;  /* 0x00000001c6c6b824 */ /* 0x000fe200078e0a04 */
[----:B------:R-:W-:Y:S01]  /*6020*/  IABS R98, R29 ;  /* 0x0000001d00627213 */ /* 0x000fe20000000000 */
[----:B------:R-:W-:-:S02]  /*6030*/  IMAD R151, R177, 0x4, R153 ;  /* 0x00000004b1977824 */ /* 0x000fc400078e0299 */
[----:B------:R-:W-:Y:S01]  /*6040*/  @!P0 IMAD.IADD R102, R102, 0x1, -R4 ;  /* 0x0000000166668824 */ /* 0x000fe200078e0a04 */
[----:B------:R-:W-:Y:S01]  /*6050*/  ISETP.GE.AND P0, PT, R8, RZ, PT ;  /* 0x000000ff0800720c */ /* 0x000fe20003f06270 */
[----:B------:R-:W-:Y:S01]  /*6060*/  IMAD R150, R177, 0x2, R151 ;  /* 0x00000002b1967824 */ /* 0x000fe200078e0297 */
[----:B------:R-:W-:Y:S01]  /*6070*/  ISETP.GT.U32.AND P3, PT, R4, R198, PT ;  /* 0x000000c60400720c */ /* 0x000fe20003f64070 */
[----:B------:R-:W-:-:S04]  /*6080*/  IMAD.HI.U32 R8, R7, R202, RZ ;  /* 0x000000ca07087227 */ /* 0x000fc800078e00ff */
[C---:B------:R-:W-:Y:S02]  /*6090*/  IMAD R149, R177.reuse, 0x2, R150 ;  /* 0x00000002b1957824 */ /* 0x040fe400078e0296 */
[----:B------:R-:W-:Y:S02]  /*60a0*/  IMAD.MOV R21, RZ, RZ, -R8 ;  /* 0x000000ffff157224 */ /* 0x000fe400078e0a08 */
[C---:B------:R-:W-:Y:S02]  /*60b0*/  IMAD R148, R177.reuse, 0x2, R149 ;  /* 0x00000002b1947824 */ /* 0x040fe400078e0295 */
[----:B------:R-:W-:Y:S01]  /*60c0*/  IMAD R202, R4, R21, R202 ;  /* 0x0000001504ca7224 */ /* 0x000fe200078e02ca */
[----:B------:R-:W-:Y:S01]  /*60d0*/  LOP3.LUT R21, R0, 0x7e, R5, 0xfe, !PT ;  /* 0x0000007e00157812 */ /* 0x000fe200078efe05 */
[----:B------:R-:W-:Y:S01]  /*60e0*/  @!P5 IMAD.MOV R160, RZ, RZ, -R160 ;  /* 0x000000ffffa0d224 */ /* 0x000fe200078e0aa0 */
[----:B------:R-:W-:Y:S01]  /*60f0*/  ISETP.GT.U32.AND P5, PT, R4, R104, PT ;  /* 0x000000680400720c */ /* 0x000fe20003fa4070 */
[----:B------:R-:W-:-:S02]  /*6100*/  IMAD R147, R177, 0x2, R148 ;  /* 0x00000002b1937824 */ /* 0x000fc400078e0294 */
[--C-:B------:R-:W-:Y:S01]  /*6110*/  @!P1 IMAD.IADD R194, R194, 0x1, -R4.reuse ;  /* 0x00000001c2c29824 */ /* 0x100fe200078e0a04 */
[----:B------:R-:W-:Y:S01]  /*6120*/  ISETP.GE.AND P1, PT, R9, RZ, PT ;  /* 0x000000ff0900720c */ /* 0x000fe20003f26270 */
[----:B------:R-:W-:Y:S01]  /*6130*/  @!P3 IMAD.IADD R198, R198, 0x1, -R4 ;  /* 0x00000001c6c6b824 */ /* 0x000fe200078e0a04 */
[----:B------:R-:W-:Y:S01]  /*6140*/  ISETP.GT.U32.AND P3, PT, R4, R202, PT ;  /* 0x000000ca0400720c */ /* 0x000fe20003f64070 */
[----:B------:R-:W-:-:S04]  /*6150*/  IMAD.HI.U32 R9, R7, R206, RZ ;  /* 0x000000ce07097227 */ /* 0x000fc800078e00ff */
[C---:B------:R-:W-:Y:S02]  /*6160*/  IMAD R146, R177.reuse, 0x2, R147 ;  /* 0x00000002b1927824 */ /* 0x040fe400078e0293 */
[----:B------:R-:W-:Y:S02]  /*6170*/  IMAD.MOV R9, RZ, RZ, -R9 ;  /* 0x000000ffff097224 */ /* 0x000fe400078e0a09 */
[C---:B------:R-:W-:Y:S02]  /*6180*/  IMAD R145, R177.reuse, 0x2, R146 ;  /* 0x00000002b1917824 */ /* 0x040fe400078e0292 */
[----:B------:R-:W-:Y:S02]  /*6190*/  IMAD R206, R4, R9, R206 ;  /* 0x0000000904ce7224 */ /* 0x000fe400078e02ce */
[----:B------:R-:W-:Y:S02]  /*61a0*/  IMAD R143, R177, 0x4, R145 ;  /* 0x00000004b18f7824 */ /* 0x000fe400078e0291 */
[--C-:B------:R-:W-:Y:S01]  /*61b0*/  @!P5 IMAD.IADD R104, R104, 0x1, -R4.reuse ;  /* 0x000000016868d824 */ /* 0x100fe200078e0a04 */
[----:B------:R-:W-:Y:S01]  /*61c0*/  ISETP.GE.AND P5, PT, R31, RZ, PT ;  /* 0x000000ff1f00720c */ /* 0x000fe20003fa6270 */
[----:B------:R-:W-:Y:S01]  /*61d0*/  @!P3 IMAD.IADD R202, R202, 0x1, -R4 ;  /* 0x00000001cacab824 */ /* 0x000fe200078e0a04 */
[----:B------:R-:W-:Y:S01]  /*61e0*/  LOP3.LUT R31, R0, 0x7a, R5, 0xfe, !PT ;  /* 0x0000007a001f7812 */ /* 0x000fe200078efe05 */
[C---:B------:R-:W-:Y:S01]  /*61f0*/  IMAD R142, R177.reuse, 0x2, R143 ;  /* 0x00000002b18e7824 */ /* 0x040fe200078e028f */
[----:B------:R-:W-:Y:S01]  /*6200*/  ISETP.GT.U32.AND P3, PT, R4, R206, PT ;  /* 0x000000ce0400720c */ /* 0x000fe20003f64070 */
[----:B------:R-:W-:Y:S01]  /*6210*/  @!P4 IMAD.MOV R104, RZ, RZ, -R104 ;  /* 0x000000ffff68c224 */ /* 0x000fe200078e0a68 */
[----:B------:R-:W-:Y:S01]  /*6220*/  IABS R96, R31 ;  /* 0x0000001f00607213 */ /* 0x000fe20000000000 */
[----:B------:R-:W-:Y:S01]  /*6230*/  IMAD R141, R177, 0x2, R142 ;  /* 0x00000002b18d7824 */ /* 0x000fe200078e028e */
[----:B------:R-:W-:Y:S01]  /*6240*/  ISETP.GE.AND P4, PT, R13, RZ, PT ;  /* 0x000000ff0d00720c */ /* 0x000fe20003f86270 */
[----:B------:R-:W-:-:S04]  /*6250*/  IMAD.HI.U32 R13, R7, R98, RZ ;  /* 0x00000062070d7227 */ /* 0x000fc800078e00ff */
[----:B------:R-:W-:Y:S02]  /*6260*/  IMAD R140, R177, 0x2, R141 ;  /* 0x00000002b18c7824 */ /* 0x000fe400078e028d */
[----:B------:R-:W-:-:S04]  /*6270*/  IMAD.HI.U32 R17, R7, R96, RZ ;  /* 0x0000006007117227 */ /* 0x000fc800078e00ff */
[----:B------:R-:W-:Y:S02]  /*6280*/  IMAD R139, R177, 0x2, R140 ;  /* 0x00000002b18b7824 */ /* 0x000fe400078e028c */
[----:B------:R-:W-:Y:S02]  /*6290*/  IMAD.MOV R13, RZ, RZ, -R13 ;  /* 0x000000ffff0d7224 */ /* 0x000fe400078e0a0d */
[----:B------:R-:W-:Y:S02]  /*62a0*/  IMAD.MOV R17, RZ, RZ, -R17 ;  /* 0x000000ffff117224 */ /* 0x000fe400078e0a11 */
[----:B------:R-:W-:Y:S01]  /*62b0*/  @!P3 IMAD.IADD R206, R206, 0x1, -R4 ;  /* 0x00000001ceceb824 */ /* 0x000fe200078e0a04 */
[----:B------:R-:W-:Y:S01]  /*62c0*/  ISETP.GT.U32.AND P3, PT, R4, R202, PT ;  /* 0x000000ca0400720c */ /* 0x000fe20003f64070 */
[----:B------:R-:W-:-:S04]  /*62d0*/  IMAD.HI.U32 R5, R7, R94, RZ ;  /* 0x0000005e07057227 */ /* 0x000fc800078e00ff */
[----:B------:R-:W-:Y:S02]  /*62e0*/  IMAD R137, R177, 0x2, R139 ;  /* 0x00000002b1897824 */ /* 0x000fe400078e028b */
[C---:B------:R-:W-:Y:S02]  /*62f0*/  IMAD R98, R4.reuse, R13, R98 ;  /* 0x0000000d04627224 */ /* 0x040fe400078e0262 */
[C---:B------:R-:W-:Y:S01]  /*6300*/  IMAD R96, R4.reuse, R17, R96 ;  /* 0x0000001104607224 */ /* 0x040fe200078e0260 */
[----:B------:R-:W-:Y:S01]  /*6310*/  IABS R17, R21 ;  /* 0x0000001500117213 */ /* 0x000fe20000000000 */
[----:B------:R-:W-:Y:S01]  /*6320*/  @!P2 IMAD.MOV R100, RZ, RZ, -R100 ;  /* 0x000000ffff64a224 */ /* 0x000fe200078e0a64 */
[----:B------:R-:W-:Y:S01]  /*6330*/  ISETP.GT.U32.AND P2, PT, R4, R206, PT ;  /* 0x000000ce0400720c */ /* 0x000fe20003f44070 */
[----:B------:R-:W-:-:S04]  /*6340*/  IMAD.HI.U32 R8, R7, R92, RZ ;  /* 0x0000005c07087227 */ /* 0x000fc800078e00ff */
[----:B------:R-:W-:Y:S02]  /*6350*/  IMAD.MOV R9, RZ, RZ, -R5 ;  /* 0x000000ffff097224 */ /* 0x000fe400078e0a05 */
[----:B------:R-:W-:-:S04]  /*6360*/  IMAD.HI.U32 R5, R7, R32, RZ ;  /* 0x0000002007057227 */ /* 0x000fc800078e00ff */
[----:B------:R-:W-:Y:S02]  /*6370*/  IMAD R136, R177, 0x2, R137 ;  /* 0x00000002b1887824 */ /* 0x000fe400078e0289 */
[----:B------:R-:W-:Y:S01]  /*6380*/  @!P5 IMAD.MOV R102, RZ, RZ, -R102 ;  /* 0x000000ffff66d224 */ /* 0x000fe200078e0a66 */
[----:B------:R-:W-:Y:S01]  /*6390*/  ISETP.GT.U32.AND P5, PT, R4, R98, PT ;  /* 0x000000620400720c */ /* 0x000fe20003fa4070 */
[----:B------:R-:W-:Y:S02]  /*63a0*/  IMAD.MOV R13, RZ, RZ, -R8 ;  /* 0x000000ffff0d7224 */ /* 0x000fe400078e0a08 */
[----:B------:R-:W-:-:S04]  /*63b0*/  IMAD.HI.U32 R7, R7, R17, RZ ;  /* 0x0000001107077227 */ /* 0x000fc800078e00ff */
[----:B------:R-:W-:Y:S02]  /*63c0*/  IMAD.MOV R5, RZ, RZ, -R5 ;  /* 0x000000ffff057224 */ /* 0x000fe400078e0a05 */
[----:B------:R-:W-:Y:S02]  /*63d0*/  IMAD R134, R177, 0x4, R136 ;  /* 0x00000004b1867824 */ /* 0x000fe400078e0288 */
[C---:B------:R-:W-:Y:S02]  /*63e0*/  IMAD R94, R4.reuse, R9, R94 ;  /* 0x00000009045e7224 */ /* 0x040fe400078e025e */
[C---:B------:R-:W-:Y:S02]  /*63f0*/  IMAD R92, R4.reuse, R13, R92 ;  /* 0x0000000d045c7224 */ /* 0x040fe400078e025c */
[----:B------:R-:W-:Y:S02]  /*6400*/  IMAD.MOV R7, RZ, RZ, -R7 ;  /* 0x000000ffff077224 */ /* 0x000fe400078e0a07 */
[----:B------:R-:W-:-:S02]  /*6410*/  IMAD R32, R4, R5, R32 ;  /* 0x0000000504207224 */ /* 0x000fc400078e0220 */
[C---:B------:R-:W-:Y:S02]  /*6420*/  IMAD R133, R177.reuse, 0x2, R134 ;  /* 0x00000002b1857824 */ /* 0x040fe400078e0286 */
[----:B------:R-:W-:Y:S01]  /*6430*/  @!P6 IMAD.MOV R194, RZ, RZ, -R194 ;  /* 0x000000ffffc2e224 */ /* 0x000fe200078e0ac2 */
[C---:B------:R-:W-:Y:S01]  /*6440*/  ISETP.GT.U32.AND P6, PT, R4.reuse, R96, PT ;  /* 0x000000600400720c */ /* 0x040fe20003fc4070 */
[----:B------:R-:W-:Y:S01]  /*6450*/  @!P4 IMAD.MOV R198, RZ, RZ, -R198 ;  /* 0x000000ffffc6c224 */ /* 0x000fe200078e0ac6 */
[----:B------:R-:W-:Y:S01]  /*6460*/  ISETP.GT.U32.AND P4, PT, R4, R94, PT ;  /* 0x0000005e0400720c */ /* 0x000fe20003f84070 */
[--C-:B------:R-:W-:Y:S01]  /*6470*/  @!P3 IMAD.IADD R202, R202, 0x1, -R4.reuse ;  /* 0x00000001cacab824 */ /* 0x100fe200078e0a04 */
[C---:B------:R-:W-:Y:S01]  /*6480*/  ISETP.GT.U32.AND P3, PT, R4.reuse, R92, PT ;  /* 0x0000005c0400720c */ /* 0x040fe20003f64070 */
[----:B------:R-:W-:Y:S02]  /*6490*/  IMAD R8, R4, R7, R17 ;  /* 0x0000000704087224 */ /* 0x000fe400078e0211 */
[----:B------:R-:W-:Y:S01]  /*64a0*/  @!P2 IMAD.IADD R206, R206, 0x1, -R4 ;  /* 0x00000001cecea824 */ /* 0x000fe200078e0a04 */
[----:B------:R-:W-:Y:S01]  /*64b0*/  ISETP.GT.U32.AND P2, PT, R4, R32, PT ;  /* 0x000000200400720c */ /* 0x000fe20003f44070 */
[----:B------:R-:W-:-:S02]  /*64c0*/  IMAD R132, R177, 0x2, R133 ;  /* 0x00000002b1847824 */ /* 0x000fc400078e0285 */
[----:B------:R-:W-:Y:S01]  /*64d0*/  @!P5 IMAD.IADD R98, R98, 0x1, -R4 ;  /* 0x000000016262d824 */ /* 0x000fe200078e0a04 */
[----:B------:R-:W-:Y:S01]  /*64e0*/  ISETP.GT.U32.AND P5, PT, R4, R8, PT ;  /* 0x000000080400720c */ /* 0x000fe20003fa4070 */
[----:B------:R-:W-:Y:S02]  /*64f0*/  IMAD R130, R177, 0x2, R132 ;  /* 0x00000002b1827824 */ /* 0x000fe400078e0284 */
[----:B------:R-:W-:Y:S01]  /*6500*/  @!P6 IMAD.IADD R96, R96, 0x1, -R4 ;  /* 0x000000016060e824 */ /* 0x000fe200078e0a04 */
[----:B------:R-:W-:Y:S01]  /*6510*/  ISETP.GE.AND P6, PT, R29, RZ, PT ;  /* 0x000000ff1d00720c */ /* 0x000fe20003fc6270 */
[----:B------:R-:W-:Y:S02]  /*6520*/  IMAD R129, R177, 0x2, R130 ;  /* 0x00000002b1817824 */ /* 0x000fe400078e0282 */
[--C-:B------:R-:W-:Y:S01]  /*6530*/  @!P4 IMAD.IADD R94, R94, 0x1, -R4.reuse ;  /* 0x000000015e5ec824 */ /* 0x100fe200078e0a04 */
[----:B------:R-:W-:Y:S01]  /*6540*/  ISETP.GT.U32.AND P4, PT, R4, R96, PT ;  /* 0x000000600400720c */ /* 0x000fe20003f84070 */
[----:B------:R-:W-:-:S02]  /*6550*/  @!P3 IMAD.IADD R92, R92, 0x1, -R4 ;  /* 0x000000015c5cb824 */ /* 0x000fc400078e0a04 */
[C---:B------:R-:W-:Y:S01]  /*6560*/  IMAD R128, R177.reuse, 0x2, R129 ;  /* 0x00000002b1807824 */ /* 0x040fe200078e0281 */
[----:B------:R-:W-:Y:S01]  /*6570*/  ISETP.GT.U32.AND P3, PT, R4, R94, PT ;  /* 0x0000005e0400720c */ /* 0x000fe20003f64070 */
[----:B------:R-:W-:Y:S01]  /*6580*/  @!P2 IMAD.IADD R32, R32, 0x1, -R4 ;  /* 0x000000012020a824 */ /* 0x000fe200078e0a04 */
[C---:B------:R-:W-:Y:S01]  /*6590*/  ISETP.GT.U32.AND P2, PT, R4.reuse, R92, PT ;  /* 0x0000005c0400720c */ /* 0x040fe20003f44070 */
[----:B------:R-:W-:Y:S01]  /*65a0*/  @!P0 IMAD.MOV R202, RZ, RZ, -R202 ;  /* 0x000000ffffca8224 */ /* 0x000fe200078e0aca */
[----:B------:R-:W-:Y:S01]  /*65b0*/  ISETP.GT.U32.AND P0, PT, R4, R98, PT ;  /* 0x000000620400720c */ /* 0x000fe20003f04070 */
[C---:B------:R-:W-:Y:S02]  /*65c0*/  IMAD R127, R177.reuse, 0x2, R128 ;  /* 0x00000002b17f7824 */ /* 0x040fe400078e0280 */
[----:B------:R-:W-:Y:S01]  /*65d0*/  @!P5 IMAD.IADD R8, R8, 0x1, -R4 ;  /* 0x000000010808d824 */ /* 0x000fe200078e0a04 */
[----:B------:R-:W-:Y:S01]  /*65e0*/  ISETP.GT.U32.AND P5, PT, R4, R32, PT ;  /* 0x000000200400720c */ /* 0x000fe20003fa4070 */
[----:B------:R-:W-:-:S02]  /*65f0*/  IMAD R125, R177, 0x4, R127 ;  /* 0x00000004b17d7824 */ /* 0x000fc400078e027f */
[----:B------:R-:W-:Y:S01]  /*6600*/  @!P1 IMAD.MOV R206, RZ, RZ, -R206 ;  /* 0x000000ffffce9224 */ /* 0x000fe200078e0ace */
[----:B------:R-:W-:Y:S01]  /*6610*/  ISETP.GT.U32.AND P1, PT, R4, R8, PT ;  /* 0x000000080400720c */ /* 0x000fe20003f24070 */
[----:B------:R-:W-:Y:S02]  /*6620*/  IMAD R122, R177, 0x2, R125 ;  /* 0x00000002b17a7824 */ /* 0x000fe400078e027d */
[----:B------:R-:W-:Y:S01]  /*6630*/  @!P4 IMAD.IADD R96, R96, 0x1, -R4 ;  /* 0x000000016060c824 */ /* 0x000fe200078e0a04 */
[----:B------:R-:W-:Y:S01]  /*6640*/  ISETP.GE.AND P4, PT, R37, RZ, PT ;  /* 0x000000ff2500720c */ /* 0x000fe20003f86270 */
[----:B------:R-:W-:Y:S02]  /*6650*/  IMAD R120, R177, 0x2, R122 ;  /* 0x00000002b1787824 */ /* 0x000fe400078e027a */
[--C-:B------:R-:W-:Y:S01]  /*6660*/  @!P0 IMAD.IADD R98, R98, 0x1, -R4.reuse ;  /* 0x0000000162628824 */ /* 0x100fe200078e0a04 */
[----:B------:R-:W-:Y:S01]  /*6670*/  ISETP.GE.AND P0, PT, R31, RZ, PT ;  /* 0x000000ff1f00720c */ /* 0x000fe20003f06270 */
[--C-:B------:R-:W-:Y:S01]  /*6680*/  @!P3 IMAD.IADD R94, R94, 0x1, -R4.reuse ;  /* 0x000000015e5eb824 */ /* 0x100fe200078e0a04 */
[----:B------:R-:W-:Y:S01]  /*6690*/  ISETP.GE.AND P3, PT, R41, RZ, PT ;  /* 0x000000ff2900720c */ /* 0x000fe20003f66270 */
[--C-:B------:R-:W-:Y:S01]  /*66a0*/  @!P2 IMAD.IADD R92, R92, 0x1, -R4.reuse ;  /* 0x000000015c5ca824 */ /* 0x100fe200078e0a04 */
[----:B------:R-:W-:Y:S01]  /*66b0*/  ISETP.GE.AND P2, PT, R45, RZ, PT ;  /* 0x000000ff2d00720c */ /* 0x000fe20003f46270 */
[----:B------:R-:W-:Y:S01]  /*66c0*/  @!P5 IMAD.IADD R32, R32, 0x1, -R4 ;  /* 0x000000012020d824 */ /* 0x000fe200078e0a04 */
[----:B------:R-:W-:Y:S01]  /*66d0*/  ISETP.GE.AND P5, PT, R21, RZ, PT ;  /* 0x000000ff1500720c */ /* 0x000fe20003fa6270 */
[----:B------:R-:W-:-:S02]  /*66e0*/  IMAD R118, R177, 0x2, R120 ;  /* 0x00000002b1767824 */ /* 0x000fc400078e0278 */
[----:B------:R-:W-:Y:S01]  /*66f0*/  @!P1 IMAD.IADD R8, R8, 0x1, -R4 ;  /* 0x0000000108089824 */ /* 0x000fe200078e0a04 */
[----:B------:R-:W-:Y:S01]  /*6700*/  ISETP.NE.AND P1, PT, R227, RZ, PT ;  /* 0x000000ffe300720c */ /* 0x000fe20003f25270 */
[C---:B------:R-:W-:Y:S01]  /*6710*/  IMAD R114, R177.reuse, 0x2, R118 ;  /* 0x00000002b1727824 */ /* 0x040fe200078e0276 */
[----:B------:R-:W-:Y:S01]  /*6720*/  LOP3.LUT R227, RZ, R227, RZ, 0x33, !PT ;  /* 0x000000e3ffe37212 */ /* 0x000fe200078e33ff */
[----:B------:R-:W-:Y:S02]  /*6730*/  @!P6 IMAD.MOV R98, RZ, RZ, -R98 ;  /* 0x000000ffff62e224 */ /* 0x000fe400078e0a62 */
[----:B------:R-:W-:Y:S01]  /*6740*/  IMAD R110, R177, 0x2, R114 ;  /* 0x00000002b16e7824 */ /* 0x000fe200078e0272 */
[C---:B------:R-:W-:Y:S01]  /*6750*/  SEL R89, R227.reuse, R18, !P1 ;  /* 0x00000012e3597207 */ /* 0x040fe20004800000 */
[----:B------:R-:W-:Y:S01]  /*6760*/  @!P0 IMAD.MOV R96, RZ, RZ, -R96 ;  /* 0x000000ffff608224 */ /* 0x000fe200078e0a60 */
        /* <DEDUP_REMOVED lines=8> */
[----:B------:R-:W-:Y:S01]  /*67f0*/  SEL R9, R227, R12, !P1 ;  /* 0x0000000ce3097207 */ /* 0x000fe20004800000 */
[----:B------:R-:W-:Y:S01]  /*6800*/  IMAD R106, R177, 0x2, R110 ;  /* 0x00000002b16a7824 */ /* 0x000fe200078e026e */
[----:B------:R-:W-:Y:S01]  /*6810*/  SEL R85, R227, R20, !P1 ;  /* 0x00000014e3557207 */ /* 0x000fe20004800000 */
[----:B------:R-:W-:Y:S01]  /*6820*/  IMAD R4, R181, UR11, RZ ;  /* 0x0000000bb5047c24 */ /* 0x000fe2000f8e02ff */
[----:B------:R-:W-:Y:S01]  /*6830*/  SEL R16, R227, R26, !P1 ;  /* 0x0000001ae3107207 */ /* 0x000fe20004800000 */
[----:B--2---:R-:W-:Y:S01]  /*6840*/  IMAD R9, R9, UR5, RZ ;  /* 0x0000000509097c24 */ /* 0x004fe2000f8e02ff */
[----:B------:R-:W-:Y:S01]  /*6850*/  SEL R14, R227, R46, !P1 ;  /* 0x0000002ee30e7207 */ /* 0x000fe20004800000 */
[----:B------:R-:W-:Y:S01]  /*6860*/  IMAD R29, R29, UR5, RZ ;  /* 0x000000051d1d7c24 */ /* 0x000fe2000f8e02ff */
[----:B------:R-:W-:Y:S01]  /*6870*/  SEL R13, R227, R42, !P1 ;  /* 0x0000002ae30d7207 */ /* 0x000fe20004800000 */
[----:B------:R-:W-:Y:S01]  /*6880*/  IMAD R31, R31, UR5, RZ ;  /* 0x000000051f1f7c24 */ /* 0x000fe2000f8e02ff */
[----:B------:R-:W-:Y:S01]  /*6890*/  SEL R38, R227, R62, !P1 ;  /* 0x0000003ee3267207 */ /* 0x000fe20004800000 */
[----:B------:R-:W-:Y:S01]  /*68a0*/  IMAD R89, R89, UR5, RZ ;  /* 0x0000000559597c24 */ /* 0x000fe2000f8e02ff */
[----:B------:R-:W-:Y:S01]  /*68b0*/  SEL R87, R227, R22, !P1 ;  /* 0x00000016e3577207 */ /* 0x000fe20004800000 */
[----:B------:R-:W-:Y:S01]  /*68c0*/  IMAD R85, R85, UR5, RZ ;  /* 0x0000000555557c24 */ /* 0x000fe2000f8e02ff */
[C---:B------:R-:W-:Y:S01]  /*68d0*/  SEL R20, R227.reuse, R24, !P1 ;  /* 0x00000018e3147207 */ /* 0x040fe20004800000 */
[----:B------:R-:W-:Y:S01]  /*68e0*/  IMAD R16, R16, UR5, RZ ;  /* 0x0000000510107c24 */ /* 0x000fe2000f8e02ff */
[----:B------:R-:W-:Y:S01]  /*68f0*/  SEL R12, R227, R34, !P1 ;  /* 0x00000022e30c7207 */ /* 0x000fe20004800000 */
[----:B------:R-:W-:Y:S01]  /*6900*/  IMAD R87, R87, UR5, RZ ;  /* 0x0000000557577c24 */ /* 0x000fe2000f8e02ff */
[C---:B------:R-:W-:Y:S01]  /*6910*/  SEL R17, R227.reuse, R50, !P1 ;  /* 0x00000032e3117207 */ /* 0x040fe20004800000 */
[----:B------:R-:W-:Y:S01]  /*6920*/  IMAD R20, R20, UR5, RZ ;  /* 0x0000000514147c24 */ /* 0x000fe2000f8e02ff */
[C---:B------:R-:W-:Y:S01]  /*6930*/  SEL R26, R227.reuse, R54, !P1 ;  /* 0x00000036e31a7207 */ /* 0x040fe20004800000 */
[----:B------:R-:W-:Y:S01]  /*6940*/  IMAD R12, R12, UR5, RZ ;  /* 0x000000050c0c7c24 */ /* 0x000fe2000f8e02ff */
[C---:B------:R-:W-:Y:S01]  /*6950*/  SEL R21, R227.reuse, R58, !P1 ;  /* 0x0000003ae3157207 */ /* 0x040fe20004800000 */
        /* <DEDUP_REMOVED lines=38> */
[----:B------:R-:W-:Y:S01]  /*6bc0*/  IMAD R102, R177, 0x4, R106 ;  /* 0x00000004b1667824 */ /* 0x000fe200078e026a */
[----:B------:R-:W-:Y:S01]  /*6bd0*/  LEA R100, P0, R3, UR16, 0x2 ;  /* 0x0000001003647c11 */ /* 0x000fe2000f8010ff */
        /* <DEDUP_REMOVED lines=70> */
[----:B------:R-:W-:Y:S01]  /*7040*/  VIADD R252, R123, 0x7f ;  /* 0x0000007f7bfc7836 */ /* 0x000fe20000000000 */
        /* <DEDUP_REMOVED lines=16> */
[----:B------:R-:W-:-:S02]  /*7150*/  SEL R10, R227, R10, !P1 ;  /* 0x0000000ae30a7207 */ /* 0x000fc40004800000 */
[C---:B------:R-:W-:Y:S02]  /*7160*/  SEL R11, R227.reuse, R246, !P1 ;  /* 0x000000f6e30b7207 */ /* 0x040fe40004800000 */
[C---:B------:R-:W-:Y:S02]  /*7170*/  SEL R15, R227.reuse, R244, !P1 ;  /* 0x000000f4e30f7207 */ /* 0x040fe40004800000 */
[C---:B------:R-:W-:Y:S02]  /*7180*/  SEL R19, R227.reuse, R242, !P1 ;  /* 0x000000f2e3137207 */ /* 0x040fe40004800000 */
[C---:B------:R-:W-:Y:S02]  /*7190*/  SEL R27, R227.reuse, R240, !P1 ;  /* 0x000000f0e31b7207 */ /* 0x040fe40004800000 */
[C---:B------:R-:W-:Y:S02]  /*71a0*/  SEL R39, R227.reuse, R238, !P1 ;  /* 0x000000eee3277207 */ /* 0x040fe40004800000 */
        /* <DEDUP_REMOVED lines=16> */
[----:B------:R-:W-:Y:S01]  /*72b0*/  SEL R107, R227, R204, !P1 ;  /* 0x000000cce36b7207 */ /* 0x000fe20004800000 */
[----:B------:R-:W-:Y:S01]  /*72c0*/  IMAD R35, R35, UR5, RZ ;  /* 0x0000000523237c24 */ /* 0x000fe2000f8e02ff */
        /* <DEDUP_REMOVED lines=36> */
[----:B------:R-:W-:-:S02]  /*7510*/  SEL R215, R227, R94, !P1 ;  /* 0x0000005ee3d77207 */ /* 0x000fc40004800000 */
[C---:B------:R-:W-:Y:S02]  /*7520*/  SEL R219, R227.reuse, R92, !P1 ;  /* 0x0000005ce3db7207 */ /* 0x040fe40004800000 */
[C---:B------:R-:W-:Y:S02]  /*7530*/  SEL R223, R227.reuse, R32, !P1 ;  /* 0x00000020e3df7207 */ /* 0x040fe40004800000 */
[----:B------:R-:W-:Y:S01]  /*7540*/  SEL R227, R227, R8, !P1 ;  /* 0x00000008e3e37207 */ /* 0x000fe20004800000 */
[----:B------:R-:W-:Y:S01]  /*7550*/  IMAD R8, R177, 0x2, R102 ;  /* 0x00000002b1087824 */ /* 0x000fe200078e0266 */
[----:B------:R-:W-:Y:S02]  /*7560*/  LEA R234, P1, R4, UR18, 0x2 ;  /* 0x0000001204ea7c11 */ /* 0x000fe4000f8210ff */
[----:B------:R-:W-:Y:S01]  /*7570*/  LEA.HI.X.SX32 R3, R3, UR17, 0x2, P0 ;  /* 0x0000001103037c11 */ /* 0x000fe200080f16ff */
[----:B------:R-:W-:Y:S01]  /*7580*/  IMAD R32, R177, 0x2, R8 ;  /* 0x00000002b1207824 */ /* 0x000fe200078e0208 */
[----:B------:R-:W-:-:S02]  /*7590*/  LEA R224, P6, R176, R100, 0x2 ;  /* 0x00000064b0e07211 */ /* 0x000fc400078c10ff */
[-C--:B------:R-:W-:Y:S01]  /*75a0*/  LEA R220, P5, R174, R100.reuse, 0x2 ;  /* 0x00000064aedc7211 */ /* 0x080fe200078a10ff */
[----:B------:R-:W-:Y:S01]  /*75b0*/  IMAD R33, R177, 0x2, R32 ;  /* 0x00000002b1217824 */ /* 0x000fe200078e0220 */
[-C--:B------:R-:W-:Y:S02]  /*75c0*/  LEA R216, P3, R173, R100.reuse, 0x2 ;  /* 0x00000064add87211 */ /* 0x080fe400078610ff */
[----:B------:R-:W-:Y:S01]  /*75d0*/  LEA.HI.X.SX32 R4, R4, UR19, 0x2, P1 ;  /* 0x0000001304047c11 */ /* 0x000fe200088f16ff */
[----:B------:R-:W-:Y:S01]  /*75e0*/  IMAD R92, R177, 0x2, R33 ;  /* 0x00000002b15c7824 */ /* 0x000fe200078e0221 */
[----:B------:R-:W-:Y:S02]  /*75f0*/  LEA.HI R96, R225, 0x7e, RZ, 0x1a ;  /* 0x0000007ee1607811 */ /* 0x000fe400078fd0ff */
[-C--:B------:R-:W-:Y:S01]  /*7600*/  LEA R212, P2, R172, R100.reuse, 0x2 ;  /* 0x00000064acd47211 */ /* 0x080fe200078410ff */
[C---:B------:R-:W-:Y:S01]  /*7610*/  IMAD R94, R177.reuse, 0x2, R92 ;  /* 0x00000002b15e7824 */ /* 0x040fe200078e025c */
[----:B------:R-:W-:Y:S01]  /*7620*/  LEA R208, P1, R170, R100, 0x2 ;  /* 0x00000064aad07211 */ /* 0x000fe200078210ff */
[----:B------:R-:W-:Y:S01]  /*7630*/  IMAD R96, R96, UR10, RZ ;  /* 0x0000000a60607c24 */ /* 0x000fe2000f8e02ff */
[-C--:B------:R-:W-:Y:S01]  /*7640*/  LEA.HI.X.SX32 R225, R176, R3.reuse, 0x2, P6 ;  /* 0x00000003b0e17211 */ /* 0x080fe200030f16ff */
[----:B------:R-:W-:Y:S01]  /*7650*/  IMAD R98, R177, 0x2, R94 ;  /* 0x00000002b1627824 */ /* 0x000fe200078e025e */
[----:B------:R-:W-:-:S02]  /*7660*/  LEA.HI.X.SX32 R221, R174, R3, 0x2, P5 ;  /* 0x00000003aedd7211 */ /* 0x000fc400028f16ff */
[-C--:B------:R-:W-:Y:S01]  /*7670*/  LEA R188, P0, R169, R100.reuse, 0x2 ;  /* 0x00000064a9bc7211 */ /* 0x080fe200078010ff */
[----:B------:R1:W-:Y:S01]  /*7680*/  STL.64 [R1+0x128], R224 ;  /* 0x000128e001007387 */ /* 0x0003e20000100a00 */
[-C--:B------:R-:W-:Y:S02]  /*7690*/  LEA.HI.X.SX32 R217, R173, R3.reuse, 0x2, P3 ;  /* 0x00000003add97211 */ /* 0x080fe400018f16ff */
[----:B------:R-:W-:Y:S01]  /*76a0*/  LEA R184, P4, R168, R100, 0x2 ;  /* 0x00000064a8b87211 */ /* 0x000fe200078810ff */
[----:B------:R2:W-:Y:S01]  /*76b0*/  STL.64 [R1+0x120], R220 ;  /* 0x000120dc01007387 */ /* 0x0005e20000100a00 */
[-C--:B------:R-:W-:Y:S02]  /*76c0*/  LEA.HI.X.SX32 R213, R172, R3.reuse, 0x2, P2 ;  /* 0x00000003acd57211 */ /* 0x080fe400010f16ff */
[-C--:B------:R-:W-:Y:S01]  /*76d0*/  LEA.HI.X.SX32 R209, R170, R3.reuse, 0x2, P1 ;  /* 0x00000003aad17211 */ /* 0x080fe200008f16ff */
[----:B------:R3:W-:Y:S01]  /*76e0*/  STL.64 [R1+0x118], R216 ;  /* 0x000118d801007387 */ /* 0x0007e20000100a00 */
[----:B------:R-:W-:-:S02]  /*76f0*/  LEA.HI.X.SX32 R189, R169, R3, 0x2, P0 ;  /* 0x00000003a9bd7211 */ /* 0x000fc400000f16ff */
[-C--:B------:R-:W-:Y:S01]  /*7700*/  LEA.HI.X.SX32 R185, R168, R3.reuse, 0x2, P4 ;  /* 0x00000003a8b97211 */ /* 0x080fe200020f16ff */
[----:B------:R4:W-:Y:S01]  /*7710*/  STL.64 [R1+0x110], R212 ;  /* 0x000110d401007387 */ /* 0x0009e20000100a00 */
[CC--:B-1----:R-:W-:Y:S02]  /*7720*/  LEA R224, P6, R178.reuse, R100.reuse, 0x2 ;  /* 0x00000064b2e07211 */ /* 0x0c2fe400078c10ff */
[CC--:B--2---:R-:W-:Y:S01]  /*7730*/  LEA R220, P5, R167.reuse, R100.reuse, 0x2 ;  /* 0x00000064a7dc7211 */ /* 0x0c4fe200078a10ff */
[----:B------:R1:W-:Y:S01]  /*7740*/  STL.64 [R1+0x108], R208 ;  /* 0x000108d001007387 */ /* 0x0003e20000100a00 */
[-C--:B------:R-:W-:Y:S02]  /*7750*/  LEA.HI.X.SX32 R225, R178, R3.reuse, 0x2, P6 ;  /* 0x00000003b2e17211 */ /* 0x080fe400030f16ff */
[----:B---3--:R-:W-:Y:S01]  /*7760*/  LEA R216, P3, R166, R100, 0x2 ;  /* 0x00000064a6d87211 */ /* 0x008fe200078610ff */
[----:B------:R2:W-:Y:S01]  /*7770*/  STL.64 [R1+0x100], R188 ;  /* 0x000100bc01007387 */ /* 0x0005e20000100a00 */
[----:B------:R-:W-:-:S02]  /*7780*/  LEA.HI.X.SX32 R221, R167, R3, 0x2, P5 ;  /* 0x00000003a7dd7211 */ /* 0x000fc400028f16ff */
[-C--:B----4-:R-:W-:Y:S01]  /*7790*/  LEA R212, P2, R165, R100.reuse, 0x2 ;  /* 0x00000064a5d47211 */ /* 0x090fe200078410ff */
[----:B------:R3:W-:Y:S01]  /*77a0*/  STL.64 [R1+0xf8], R184 ;  /* 0x0000f8b801007387 */ /* 0x0007e20000100a00 */
[----:B------:R-:W-:Y:S02]  /*77b0*/  LEA.HI.X.SX32 R217, R166, R3, 0x2, P3 ;  /* 0x00000003a6d97211 */ /* 0x000fe400018f16ff */
[-C--:B------:R-:W-:Y:S01]  /*77c0*/  LEA R176, P6, R161, R100.reuse, 0x2 ;  /* 0x00000064a1b07211 */ /* 0x080fe200078c10ff */
[----:B------:R-:W-:Y:S01]  /*77d0*/  STL.64 [R1+0xf0], R224 ;  /* 0x0000f0e001007387 */ /* 0x000fe20000100a00 */
[-C--:B-1----:R-:W-:Y:S02]  /*77e0*/  LEA R208, P1, R164, R100.reuse, 0x2 ;  /* 0x00000064a4d07211 */ /* 0x082fe400078210ff */
[-C--:B------:R-:W-:Y:S01]  /*77f0*/  LEA R172, P5, R160, R100.reuse, 0x2 ;  /* 0x00000064a0ac7211 */ /* 0x080fe200078a10ff */
[----:B------:R-:W-:Y:S01]  /*7800*/  STL.64 [R1+0x158], R220 ;  /* 0x000158dc01007387 */ /* 0x000fe20000100a00 */
[----:B--2---:R-:W-:-:S02]  /*7810*/  LEA R188, P0, R163, R100, 0x2 ;  /* 0x00000064a3bc7211 */ /* 0x004fc400078010ff */
[-C--:B------:R-:W-:Y:S01]  /*7820*/  LEA.HI.X.SX32 R209, R164, R3.reuse, 0x2, P1 ;  /* 0x00000003a4d17211 */ /* 0x080fe200008f16ff */
[----:B------:R-:W-:Y:S01]  /*7830*/  STL.64 [R1+0x160], R216 ;  /* 0x000160d801007387 */ /* 0x000fe20000100a00 */
[CC--:B---3--:R-:W-:Y:S02]  /*7840*/  LEA R184, P4, R162.reuse, R100.reuse, 0x2 ;  /* 0x00000064a2b87211 */ /* 0x0c8fe400078810ff */
[-C--:B------:R-:W-:Y:S01]  /*7850*/  LEA.HI.X.SX32 R213, R165, R3.reuse, 0x2, P2 ;  /* 0x00000003a5d57211 */ /* 0x080fe200010f16ff */
[----:B------:R1:W-:Y:S01]  /*7860*/  STL.64 [R1+0x1a0], R208 ;  /* 0x0001a0d001007387 */ /* 0x0003e20000100a00 */
[----:B------:R-:W-:Y:S02]  /*7870*/  LEA R168, P3, R159, R100, 0x2 ;  /* 0x000000649fa87211 */ /* 0x000fe400078610ff */
[-C--:B------:R-:W-:Y:S01]  /*7880*/  LEA.HI.X.SX32 R189, R163, R3.reuse, 0x2, P0 ;  /* 0x00000003a3bd7211 */ /* 0x080fe200000f16ff */
[----:B------:R-:W-:Y:S01]  /*7890*/  STL.64 [R1+0x198], R212 ;  /* 0x000198d401007387 */ /* 0x000fe20000100a00 */
[----:B------:R-:W-:-:S02]  /*78a0*/  LEA.HI.X.SX32 R185, R162, R3, 0x2, P4 ;  /* 0x00000003a2b97211 */ /* 0x000fc400020f16ff */
[-C--:B------:R-:W-:Y:S01]  /*78b0*/  LEA R166, P2, R158, R100.reuse, 0x2 ;  /* 0x000000649ea67211 */ /* 0x080fe200078410ff */
[----:B------:R2:W-:Y:S01]  /*78c0*/  STL.64 [R1+0x1d8], R188 ;  /* 0x0001d8bc01007387 */ /* 0x0005e20000100a00 */
[-C--:B------:R-:W-:Y:S02]  /*78d0*/  LEA.HI.X.SX32 R177, R161, R3.reuse, 0x2, P6 ;  /* 0x00000003a1b17211 */ /* 0x080fe400030f16ff */
[-C--:B------:R-:W-:Y:S01]  /*78e0*/  LEA.HI.X.SX32 R173, R160, R3.reuse, 0x2, P5 ;  /* 0x00000003a0ad7211 */ /* 0x080fe200028f16ff */
[----:B------:R3:W-:Y:S01]  /*78f0*/  STL.64 [R1+0x1e0], R184 ;  /* 0x0001e0b801007387 */ /* 0x0007e20000100a00 */
[-C--:B------:R-:W-:Y:S02]  /*7900*/  LEA.HI.X.SX32 R169, R159, R3.reuse, 0x2, P3 ;  /* 0x000000039fa97211 */ /* 0x080fe400018f16ff */
[----:B-1----:R-:W-:Y:S01]  /*7910*/  LEA R208, P1, R157, R100, 0x2 ;  /* 0x000000649dd07211 */ /* 0x002fe200078210ff */
[----:B------:R1:W-:Y:S01]  /*7920*/  STL.64 [R1+0x218], R176 ;  /* 0x000218b001007387 */ /* 0x0003e20000100a00 */
[----:B------:R-:W-:-:S02]  /*7930*/  LEA.HI.X.SX32 R167, R158, R3, 0x2, P2 ;  /* 0x000000039ea77211 */ /* 0x000fc400010f16ff */
[-C--:B------:R-:W-:Y:S01]  /*7940*/  LEA.HI.X.SX32 R209, R157, R3.reuse, 0x2, P1 ;  /* 0x000000039dd17211 */ /* 0x080fe200008f16ff */
[----:B------:R4:W-:Y:S01]  /*7950*/  STL.64 [R1+0x220], R172 ;  /* 0x000220ac01007387 */ /* 0x0009e20000100a00 */
[-C--:B--2---:R-:W-:Y:S02]  /*7960*/  LEA R188, P0, R156, R100.reuse, 0x2 ;  /* 0x000000649cbc7211 */ /* 0x084fe400078010ff */
[-C--:B------:R-:W-:Y:S01]  /*7970*/  LEA R164, P1, R150, R100.reuse, 0x2 ;  /* 0x0000006496a47211 */ /* 0x080fe200078210ff */
[----:B------:R2:W-:Y:S01]  /*7980*/  STL.64 [R1+0xe8], R168 ;  /* 0x0000e8a801007387 */ /* 0x0005e20000100a00 */
[-C--:B---3--:R-:W-:Y:S02]  /*7990*/  LEA R184, P4, R155, R100.reuse, 0x2 ;  /* 0x000000649bb87211 */ /* 0x088fe400078810ff */
[----:B------:R-:W-:Y:S01]  /*79a0*/  LEA.HI.X.SX32 R189, R156, R3, 0x2, P0 ;  /* 0x000000039cbd7211 */ /* 0x000fe200000f16ff */
[----:B------:R3:W-:Y:S01]  /*79b0*/  STL.64 [R1+0xe0], R166 ;  /* 0x0000e0a601007387 */ /* 0x0007e20000100a00 */
[----:B-1----:R-:W-:-:S02]  /*79c0*/  LEA R176, P6, R154, R100, 0x2 ;  /* 0x000000649ab07211 */ /* 0x002fc400078c10ff */
[-C--:B------:R-:W-:Y:S01]  /*79d0*/  LEA.HI.X.SX32 R185, R155, R3.reuse, 0x2, P4 ;  /* 0x000000039bb97211 */ /* 0x080fe200020f16ff */
[----:B------:R-:W-:Y:S01]  /*79e0*/  STL.64 [R1+0xd8], R208 ;  /* 0x0000d8d001007387 */ /* 0x000fe20000100a00 */
[-C--:B----4-:R-:W-:Y:S02]  /*79f0*/  LEA R172, P5, R153, R100.reuse, 0x2 ;  /* 0x0000006499ac7211 */ /* 0x090fe400078a10ff */
[----:B------:R-:W-:Y:S01]  /*7a00*/  LEA.HI.X.SX32 R177, R154, R3, 0x2, P6 ;  /* 0x000000039ab17211 */ /* 0x000fe200030f16ff */
[----:B------:R-:W-:Y:S01]  /*7a10*/  STL.64 [R1+0xd0], R188 ;  /* 0x0000d0bc01007387 */ /* 0x000fe20000100a00 */
[-C--:B--2---:R-:W-:Y:S02]  /*7a20*/  LEA R168, P3, R152, R100.reuse, 0x2 ;  /* 0x0000006498a87211 */ /* 0x084fe400078610ff */
[-C--:B------:R-:W-:Y:S01]  /*7a30*/  LEA R162, P0, R149, R100.reuse, 0x2 ;  /* 0x0000006495a27211 */ /* 0x080fe200078010ff */
[----:B------:R-:W-:Y:S01]  /*7a40*/  STL.64 [R1+0xc8], R184 ;  /* 0x0000c8b801007387 */ /* 0x000fe20000100a00 */
[----:B---3--:R-:W-:-:S02]  /*7a50*/  LEA R166, P2, R151, R100, 0x2 ;  /* 0x0000006497a67211 */ /* 0x008fc400078410ff */
[-C--:B------:R-:W-:Y:S01]  /*7a60*/  LEA.HI.X.SX32 R173, R153, R3.reuse, 0x2, P5 ;  /* 0x0000000399ad7211 */ /* 0x080fe200028f16ff */
[----:B------:R-:W-:Y:S01]  /*7a70*/  STL.64 [R1+0xc0], R176 ;  /* 0x0000c0b001007387 */ /* 0x000fe20000100a00 */
[-C--:B------:R-:W-:Y:S02]  /*7a80*/  LEA R160, P4, R148, R100.reuse, 0x2 ;  /* 0x0000006494a07211 */ /* 0x080fe400078810ff */
[-C--:B------:R-:W-:Y:S01]  /*7a90*/  LEA.HI.X.SX32 R169, R152, R3.reuse, 0x2, P3 ;  /* 0x0000000398a97211 */ /* 0x080fe200018f16ff */
[----:B------:R-:W-:Y:S01]  /*7aa0*/  STL.64 [R1+0xb8], R172 ;  /* 0x0000b8ac01007387 */ /* 0x000fe20000100a00 */
[-C--:B------:R-:W-:Y:S02]  /*7ab0*/  LEA R158, P6, R147, R100.reuse, 0x2 ;  /* 0x00000064939e7211 */ /* 0x080fe400078c10ff */
[----:B------:R-:W-:Y:S01]  /*7ac0*/  LEA.HI.X.SX32 R165, R150, R3, 0x2, P1 ;  /* 0x0000000396a57211 */ /* 0x000fe200008f16ff */
[----:B------:R-:W-:Y:S01]  /*7ad0*/  STL.64 [R1+0x130], R168 ;  /* 0x000130a801007387 */ /* 0x000fe20000100a00 */
[----:B------:R-:W-:-:S02]  /*7ae0*/  LEA R156, P5, R146, R100, 0x2 ;  /* 0x00000064929c7211 */ /* 0x000fc400078a10ff */
[-C--:B------:R-:W-:Y:S01]  /*7af0*/  LEA.HI.X.SX32 R167, R151, R3.reuse, 0x2, P2 ;  /* 0x0000000397a77211 */ /* 0x080fe200010f16ff */
[----:B------:R1:W-:Y:S01]  /*7b00*/  STL.64 [R1+0x170], R164 ;  /* 0x000170a401007387 */ /* 0x0003e20000100a00 */
[-C--:B------:R-:W-:Y:S02]  /*7b10*/  LEA R154, P3, R145, R100.reuse, 0x2 ;  /* 0x00000064919a7211 */ /* 0x080fe400078610ff */
[-C--:B------:R-:W-:Y:S01]  /*7b20*/  LEA.HI.X.SX32 R163, R149, R3.reuse, 0x2, P0 ;  /* 0x0000000395a37211 */ /* 0x080fe200000f16ff */
[----:B------:R-:W-:Y:S01]  /*7b30*/  STL.64 [R1+0x168], R166 ;  /* 0x000168a601007387 */ /* 0x000fe20000100a00 */
[----:B------:R-:W-:Y:S02]  /*7b40*/  LEA R152, P2, R144, R100, 0x2 ;  /* 0x0000006490987211 */ /* 0x000fe400078410ff */
[-C--:B------:R-:W-:Y:S01]  /*7b50*/  LEA.HI.X.SX32 R161, R148, R3.reuse, 0x2, P4 ;  /* 0x0000000394a17211 */ /* 0x080fe200020f16ff */
[----:B------:R2:W-:Y:S01]  /*7b60*/  STL.64 [R1+0x1a8], R162 ;  /* 0x0001a8a201007387 */ /* 0x0005e20000100a00 */
[----:B------:R-:W-:-:S02]  /*7b70*/  LEA.HI.X.SX32 R159, R147, R3, 0x2, P6 ;  /* 0x00000003939f7211 */ /* 0x000fc400030f16ff */
[-C--:B------:R-:W-:Y:S01]  /*7b80*/  LEA.HI.X.SX32 R157, R146, R3.reuse, 0x2, P5 ;  /* 0x00000003929d7211 */ /* 0x080fe200028f16ff */
[----:B------:R3:W-:Y:S01]  /*7b90*/  STL.64 [R1+0x1b0], R160 ;  /* 0x0001b0a001007387 */ /* 0x0007e20000100a00 */
[-C--:B------:R-:W-:Y:S02]  /*7ba0*/  LEA.HI.X.SX32 R155, R145, R3.reuse, 0x2, P3 ;  /* 0x00000003919b7211 */ /* 0x080fe400018f16ff */
[-C--:B------:R-:W-:Y:S01]  /*7bb0*/  LEA.HI.X.SX32 R153, R144, R3.reuse, 0x2, P2 ;  /* 0x0000000390997211 */ /* 0x080fe200010f16ff */
[----:B------:R4:W-:Y:S01]  /*7bc0*/  STL.64 [R1+0x1e8], R158 ;  /* 0x0001e89e01007387 */ /* 0x0009e20000100a00 */
[CC--:B-1----:R-:W-:Y:S02]  /*7bd0*/  LEA R164, P1, R143.reuse, R100.reuse, 0x2 ;  /* 0x000000648fa47211 */ /* 0x0c2fe400078210ff */
[----:B--2---:R-:W-:Y:S01]  /*7be0*/  LEA R162, P0, R142, R100, 0x2 ;  /* 0x000000648ea27211 */ /* 0x004fe200078010ff */
[----:B------:R1:W-:Y:S01]  /*7bf0*/  STL.64 [R1+0x1f0], R156 ;  /* 0x0001f09c01007387 */ /* 0x0003e20000100a00 */
[----:B------:R-:W-:-:S02]  /*7c00*/  LEA.HI.X.SX32 R165, R143, R3, 0x2, P1 ;  /* 0x000000038fa57211 */ /* 0x000fc400008f16ff */
[CC--:B---3--:R-:W-:Y:S01]  /*7c10*/  LEA R160, P4, R141.reuse, R100.reuse, 0x2 ;  /* 0x000000648da07211 */ /* 0x0c8fe200078810ff */
[----:B------:R2:W-:Y:S01]  /*7c20*/  STL.64 [R1+0x228], R154 ;  /* 0x0002289a01007387 */ /* 0x0005e20000100a00 */
[-C--:B------:R-:W-:Y:S02]  /*7c30*/  LEA.HI.X.SX32 R163, R142, R3.reuse, 0x2, P0 ;  /* 0x000000038ea37211 */ /* 0x080fe400000f16ff */
[-C--:B----4-:R-:W-:Y:S01]  /*7c40*/  LEA R158, P6, R140, R100.reuse, 0x2 ;  /* 0x000000648c9e7211 */ /* 0x090fe200078c10ff */
[----:B------:R3:W-:Y:S01]  /*7c50*/  STL.64 [R1+0x230], R152 ;  /* 0x0002309801007387 */ /* 0x0007e20000100a00 */
[----:B------:R-:W-:Y:S02]  /*7c60*/  LEA.HI.X.SX32 R161, R141, R3, 0x2, P4 ;  /* 0x000000038da17211 */ /* 0x000fe400020f16ff */
[-C--:B------:R-:W-:Y:S01]  /*7c70*/  LEA R150, P1, R135, R100.reuse, 0x2 ;  /* 0x0000006487967211 */ /* 0x080fe200078210ff */
[----:B------:R-:W-:Y:S01]  /*7c80*/  STL.64 [R1+0xb0], R164 ;  /* 0x0000b0a401007387 */ /* 0x000fe20000100a00 */
[----:B-1----:R-:W-:-:S02]  /*7c90*/  LEA R156, P5, R139, R100, 0x2 ;  /* 0x000000648b9c7211 */ /* 0x002fc400078a10ff */
[-C--:B------:R-:W-:Y:S01]  /*7ca0*/  LEA.HI.X.SX32 R159, R140, R3.reuse, 0x2, P6 ;  /* 0x000000038c9f7211 */ /* 0x080fe200030f16ff */
[----:B------:R1:W-:Y:S01]  /*7cb0*/  STL.64 [R1+0xa8], R162 ;  /* 0x0000a8a201007387 */ /* 0x0003e20000100a00 */
[-C--:B--2---:R-:W-:Y:S02]  /*7cc0*/  LEA R154, P3, R137, R100.reuse, 0x2 ;  /* 0x00000064899a7211 */ /* 0x084fe400078610ff */
[-C--:B------:R-:W-:Y:S01]  /*7cd0*/  LEA R148, P0, R134, R100.reuse, 0x2 ;  /* 0x0000006486947211 */ /* 0x080fe200078010ff */
[----:B------:R2:W-:Y:S01]  /*7ce0*/  STL.64 [R1+0xa0], R160 ;  /* 0x0000a0a001007387 */ /* 0x0005e20000100a00 */
[CC--:B---3--:R-:W-:Y:S02]  /*7cf0*/  LEA R152, P2, R136.reuse, R100.reuse, 0x2 ;  /* 0x0000006488987211 */ /* 0x0c8fe400078410ff */
[-C--:B------:R-:W-:Y:S01]  /*7d00*/  LEA.HI.X.SX32 R157, R139, R3.reuse, 0x2, P5 ;  /* 0x000000038b9d7211 */ /* 0x080fe200028f16ff */
[----:B------:R3:W-:Y:S01]  /*7d10*/  STL.64 [R1+0x98], R158 ;  /* 0x0000989e01007387 */ /* 0x0007e20000100a00 */
[-C--:B------:R-:W-:Y:S01]  /*7d20*/  LEA R146, P4, R133, R100.reuse, 0x2 ;  /* 0x0000006485927211 */ /* 0x080fe200078810ff */
[----:B------:R-:W-:Y:S01]  /*7d30*/  IMAD R139, R19, UR5, RZ ;  /* 0x00000005138b7c24 */ /* 0x000fe2000f8e02ff */
[-C--:B------:R-:W-:Y:S01]  /*7d40*/  LEA.HI.X.SX32 R153, R136, R3.reuse, 0x2, P2 ;  /* 0x0000000388997211 */ /* 0x080fe200010f16ff */
[----:B------:R4:W-:Y:S01]  /*7d50*/  STL.64 [R1+0x90], R156 ;  /* 0x0000909c01007387 */ /* 0x0009e20000100a00 */
[-C--:B------:R-:W-:Y:S01]  /*7d60*/  LEA R144, P6, R132, R100.reuse, 0x2 ;  /* 0x0000006484907211 */ /* 0x080fe200078c10ff */
[----:B-1----:R-:W-:Y:S01]  /*7d70*/  IMAD R163, R79, UR5, RZ ;  /* 0x000000054fa37c24 */ /* 0x002fe2000f8e02ff */
[-C--:B------:R-:W-:Y:S01]  /*7d80*/  LEA.HI.X.SX32 R155, R137, R3.reuse, 0x2, P3 ;  /* 0x00000003899b7211 */ /* 0x080fe200018f16ff */
[----:B------:R1:W-:Y:S01]  /*7d90*/  STL.64 [R1+0x138], R152 ;  /* 0x0001389801007387 */ /* 0x0003e20000100a00 */
[-C--:B------:R-:W-:Y:S01]  /*7da0*/  LEA R142, P5, R130, R100.reuse, 0x2 ;  /* 0x00000064828e7211 */ /* 0x080fe200078a10ff */
[----:B--2---:R-:W-:Y:S01]  /*7db0*/  IMAD R161, R75, UR5, RZ ;  /* 0x000000054ba17c24 */ /* 0x004fe2000f8e02ff */
[-C--:B------:R-:W-:Y:S01]  /*7dc0*/  LEA.HI.X.SX32 R151, R135, R3.reuse, 0x2, P1 ;  /* 0x0000000387977211 */ /* 0x080fe200008f16ff */
[----:B------:R2:W-:Y:S01]  /*7dd0*/  STL.64 [R1+0x88], R154 ;  /* 0x0000889a01007387 */ /* 0x0005e20000100a00 */
[-C--:B------:R-:W-:Y:S01]  /*7de0*/  LEA.HI.X.SX32 R149, R134, R3.reuse, 0x2, P0 ;  /* 0x0000000386957211 */ /* 0x080fe200000f16ff */
[----:B---3--:R-:W-:Y:S01]  /*7df0*/  IMAD R159, R71, UR5, RZ ;  /* 0x00000005479f7c24 */ /* 0x008fe2000f8e02ff */
[-C--:B------:R-:W-:Y:S01]  /*7e00*/  LEA R140, P3, R129, R100.reuse, 0x2 ;  /* 0x00000064818c7211 */ /* 0x080fe200078610ff */
[----:B------:R3:W-:Y:S01]  /*7e10*/  STL.64 [R1+0x140], R150 ;  /* 0x0001409601007387 */ /* 0x0007e20000100a00 */
[-C--:B------:R-:W-:Y:S01]  /*7e20*/  LEA.HI.X.SX32 R147, R133, R3.reuse, 0x2, P4 ;  /* 0x0000000385937211 */ /* 0x080fe200020f16ff */
[----:B----4-:R-:W-:Y:S01]  /*7e30*/  IMAD R157, R67, UR5, RZ ;  /* 0x00000005439d7c24 */ /* 0x010fe2000f8e02ff */
[-C--:B------:R-:W-:Y:S01]  /*7e40*/  LEA.HI.X.SX32 R145, R132, R3.reuse, 0x2, P6 ;  /* 0x0000000384917211 */ /* 0x080fe200030f16ff */
[----:B------:R4:W-:Y:S01]  /*7e50*/  STL.64 [R1+0x178], R148 ;  /* 0x0001789401007387 */ /* 0x0009e20000100a00 */
[-C--:B------:R-:W-:Y:S01]  /*7e60*/  LEA.HI.X.SX32 R143, R130, R3.reuse, 0x2, P5 ;  /* 0x00000003828f7211 */ /* 0x080fe200028f16ff */
[----:B------:R-:W-:Y:S01]  /*7e70*/  IMAD R165, R25, UR5, RZ ;  /* 0x0000000519a57c24 */ /* 0x000fe2000f8e02ff */
[CC--:B-1----:R-:W-:Y:S01]  /*7e80*/  LEA R152, P2, R128.reuse, R100.reuse, 0x2 ;  /* 0x0000006480987211 */ /* 0x0c2fe200078410ff */
[----:B------:R1:W-:Y:S01]  /*7e90*/  STL.64 [R1+0x180], R146 ;  /* 0x0001809201007387 */ /* 0x0003e20000100a00 */
[-C--:B------:R-:W-:Y:S01]  /*7ea0*/  LEA.HI.X.SX32 R141, R129, R3.reuse, 0x2, P3 ;  /* 0x00000003818d7211 */ /* 0x080fe200018f16ff */
[----:B--2---:R-:W-:Y:S01]  /*7eb0*/  IMAD R155, R63, UR5, RZ ;  /* 0x000000053f9b7c24 */ /* 0x004fe2000f8e02ff */
[-C--:B------:R-:W-:Y:S01]  /*7ec0*/  LEA.HI.X.SX32 R153, R128, R3.reuse, 0x2, P2 ;  /* 0x0000000380997211 */ /* 0x080fe200010f16ff */
[----:B------:R2:W-:Y:S01]  /*7ed0*/  STL.64 [R1+0x1b8], R144 ;  /* 0x0001b89001007387 */ /* 0x0005e20000100a00 */
[-C--:B---3--:R-:W-:Y:S01]  /*7ee0*/  LEA R150, P1, R127, R100.reuse, 0x2 ;  /* 0x000000647f967211 */ /* 0x088fe200078210ff */
[----:B------:R-:W-:Y:S01]  /*7ef0*/  IMAD R25, R6, UR5, RZ ;  /* 0x0000000506197c24 */ /* 0x000fe2000f8e02ff */
[-C--:B------:R-:W-:Y:S01]  /*7f00*/  LEA R136, P2, R114, R100.reuse, 0x2 ;  /* 0x0000006472887211 */ /* 0x080fe200078410ff */
[----:B------:R3:W-:Y:S01]  /*7f10*/  STL.64 [R1+0x1c0], R142 ;  /* 0x0001c08e01007387 */ /* 0x0007e20000100a00 */
[-C--:B----4-:R-:W-:Y:S01]  /*7f20*/  LEA R148, P0, R126, R100.reuse, 0x2 ;  /* 0x000000647e947211 */ /* 0x090fe200078010ff */
[----:B------:R-:W-:Y:S01]  /*7f30*/  IMAD R6, R115, UR5, RZ ;  /* 0x0000000573067c24 */ /* 0x000fe2000f8e02ff */
[----:B------:R-:W-:Y:S01]  /*7f40*/  LEA.HI.X.SX32 R151, R127, R3, 0x2, P1 ;  /* 0x000000037f977211 */ /* 0x000fe200008f16ff */
[----:B------:R4:W-:Y:S01]  /*7f50*/  STL.64 [R1+0x1f8], R140 ;  /* 0x0001f88c01007387 */ /* 0x0009e20000100a00 */
[----:B-1----:R-:W-:-:S02]  /*7f60*/  LEA R146, P4, R125, R100, 0x2 ;  /* 0x000000647d927211 */ /* 0x002fc400078810ff */
[-C--:B------:R-:W-:Y:S01]  /*7f70*/  LEA.HI.X.SX32 R149, R126, R3.reuse, 0x2, P0 ;  /* 0x000000037e957211 */ /* 0x080fe200000f16ff */
[----:B------:R1:W-:Y:S01]  /*7f80*/  STL.64 [R1+0x200], R152 ;  /* 0x0002009801007387 */ /* 0x0003e20000100a00 */
[-C--:B--2---:R-:W-:Y:S02]  /*7f90*/  LEA R144, P6, R122, R100.reuse, 0x2 ;  /* 0x000000647a907211 */ /* 0x084fe400078c10ff */
[----:B------:R-:W-:Y:S01]  /*7fa0*/  LEA.HI.X.SX32 R147, R125, R3, 0x2, P4 ;  /* 0x000000037d937211 */ /* 0x000fe200020f16ff */
[----:B------:R2:W-:Y:S01]  /*7fb0*/  STL.64 [R1+0x238], R150 ;  /* 0x0002389601007387 */ /* 0x0005e20000100a00 */
[-C--:B---3--:R-:W-:Y:S01]  /*7fc0*/  LEA R142, P5, R120, R100.reuse, 0x2 ;  /* 0x00000064788e7211 */ /* 0x088fe200078a10ff */
[----:B------:R-:W-:Y:S01]  /*7fd0*/  IMAD R125, R72, UR5, RZ ;  /* 0x00000005487d7c24 */ /* 0x000fe2000f8e02ff */
[-C--:B------:R-:W-:Y:S01]  /*7fe0*/  LEA R134, P1, R110, R100.reuse, 0x2 ;  /* 0x000000646e867211 */ /* 0x080fe200078210ff */
[----:B------:R3:W-:Y:S01]  /*7ff0*/  STL.64 [R1+0x240], R148 ;  /* 0x0002409401007387 */ /* 0x0007e20000100a00 */
[----:B----4-:R-:W-:-:S02]  /*8000*/  LEA R140, P3, R118, R100, 0x2 ;  /* 0x00000064768c7211 */ /* 0x010fc400078610ff */
[-C--:B------:R-:W-:Y:S01]  /*8010*/  LEA.HI.X.SX32 R143, R120, R3.reuse, 0x2, P5 ;  /* 0x00000003788f7211 */ /* 0x080fe200028f16ff */
[----:B------:R4:W-:Y:S01]  /*8020*/  STL.64 [R1+0x80], R146 ;  /* 0x0000809201007387 */ /* 0x0009e20000100a00 */
[-C--:B------:R-:W-:Y:S01]  /*8030*/  LEA R132, P0, R106, R100.reuse, 0x2 ;  /* 0x000000646a847211 */ /* 0x080fe200078010ff */
[----:B-1----:R-:W-:Y:S01]  /*8040*/  IMAD R153, R59, UR5, RZ ;  /* 0x000000053b997c24 */ /* 0x002fe2000f8e02ff */
[-C--:B------:R-:W-:Y:S01]  /*8050*/  LEA.HI.X.SX32 R145, R122, R3.reuse, 0x2, P6 ;  /* 0x000000037a917211 */ /* 0x080fe200030f16ff */
[----:B------:R1:W-:Y:S01]  /*8060*/  STL.64 [R1+0x70], R142 ;  /* 0x0000708e01007387 */ /* 0x0003e20000100a00 */
[-C--:B------:R-:W-:Y:S01]  /*8070*/  LEA.HI.X.SX32 R141, R118, R3.reuse, 0x2, P3 ;  /* 0x00000003768d7211 */ /* 0x080fe200018f16ff */
[----:B--2---:R-:W-:Y:S01]  /*8080*/  IMAD R151, R55, UR5, RZ ;  /* 0x0000000537977c24 */ /* 0x004fe2000f8e02ff */
[-C--:B------:R-:W-:Y:S01]  /*8090*/  LEA.HI.X.SX32 R137, R114, R3.reuse, 0x2, P2 ;  /* 0x0000000372897211 */ /* 0x080fe200010f16ff */
[----:B------:R2:W-:Y:S01]  /*80a0*/  STL.64 [R1+0x78], R144 ;  /* 0x0000789001007387 */ /* 0x0005e20000100a00 */
[-C--:B------:R-:W-:Y:S01]  /*80b0*/  LEA R128, P4, R104, R100.reuse, 0x2 ;  /* 0x0000006468807211 */ /* 0x080fe200078810ff */
[----:B---3--:R-:W-:Y:S01]  /*80c0*/  IMAD R149, R51, UR5, RZ ;  /* 0x0000000533957c24 */ /* 0x008fe2000f8e02ff */
[-C--:B------:R-:W-:Y:S01]  /*80d0*/  LEA.HI.X.SX32 R135, R110, R3.reuse, 0x2, P1 ;  /* 0x000000036e877211 */ /* 0x080fe200008f16ff */
[----:B------:R3:W-:Y:S01]  /*80e0*/  STL.64 [R1+0x68], R140 ;  /* 0x0000688c01007387 */ /* 0x0007e20000100a00 */
[-C--:B------:R-:W-:Y:S01]  /*80f0*/  LEA R126, P6, R102, R100.reuse, 0x2 ;  /* 0x00000064667e7211 */ /* 0x080fe200078c10ff */
[----:B----4-:R-:W-:Y:S01]  /*8100*/  IMAD R147, R47, UR5, RZ ;  /* 0x000000052f937c24 */ /* 0x010fe2000f8e02ff */
[-C--:B------:R-:W-:Y:S01]  /*8110*/  LEA.HI.X.SX32 R133, R106, R3.reuse, 0x2, P0 ;  /* 0x000000036a857211 */ /* 0x080fe200000f16ff */
[----:B------:R4:W-:Y:S01]  /*8120*/  STL.64 [R1+0x60], R136 ;  /* 0x0000608801007387 */ /* 0x0009e20000100a00 */
[-C--:B------:R-:W-:Y:S01]  /*8130*/  LEA.HI.X.SX32 R129, R104, R3.reuse, 0x2, P4 ;  /* 0x0000000368817211 */ /* 0x080fe200020f16ff */
[----:B------:R-:W-:Y:S01]  /*8140*/  IMAD R122, R7, UR5, RZ ;  /* 0x00000005077a7c24 */ /* 0x000fe2000f8e02ff */
[----:B------:R-:W-:Y:S01]  /*8150*/  LEA.HI.X.SX32 R127, R102, R3, 0x2, P6 ;  /* 0x00000003667f7211 */ /* 0x000fe200030f16ff */
[----:B------:R5:W-:Y:S01]  /*8160*/  STL.64 [R1+0x58], R134 ;  /* 0x0000588601007387 */ /* 0x000be20000100a00 */
[----:B-1----:R-:W-:Y:S01]  /*8170*/  LEA R142, P5, R8, R100, 0x2 ;  /* 0x00000064088e7211 */ /* 0x002fe200078a10ff */
[----:B--2---:R-:W-:-:S02]  /*8180*/  IMAD R145, R43, UR5, RZ ;  /* 0x000000052b917c24 */ /* 0x004fc4000f8e02ff */
[----:B------:R1:W-:Y:S01]  /*8190*/  STL.64 [R1+0x148], R132 ;  /* 0x0001488401007387 */ /* 0x0003e20000100a00 */
[-C--:B---3--:R-:W-:Y:S01]  /*81a0*/  LEA R140, P3, R32, R100.reuse, 0x2 ;  /* 0x00000064208c7211 */ /* 0x088fe200078610ff */
[----:B------:R-:W-:Y:S01]  /*81b0*/  IMAD R7, R107, UR5, RZ ;  /* 0x000000056b077c24 */ /* 0x000fe2000f8e02ff */
[-C--:B------:R-:W-:Y:S01]  /*81c0*/  LEA.HI.X.SX32 R143, R8, R3.reuse, 0x2, P5 ;  /* 0x00000003088f7211 */ /* 0x080fe200028f16ff */
[----:B------:R2:W-:Y:S01]  /*81d0*/  STL.64 [R1+0x150], R128 ;  /* 0x0001508001007387 */ /* 0x0005e20000100a00 */
[-C--:B----4-:R-:W-:Y:S01]  /*81e0*/  LEA R136, P2, R33, R100.reuse, 0x2 ;  /* 0x0000006421887211 */ /* 0x090fe200078410ff */
[----:B------:R-:W-:Y:S01]  /*81f0*/  IMAD R120, R5, UR5, RZ ;  /* 0x0000000505787c24 */ /* 0x000fe2000f8e02ff */
[-C--:B------:R-:W-:Y:S01]  /*8200*/  LEA.HI.X.SX32 R141, R32, R3.reuse, 0x2, P3 ;  /* 0x00000003208d7211 */ /* 0x080fe200018f16ff */
[----:B------:R3:W-:Y:S01]  /*8210*/  STL.64 [R1+0x188], R126 ;  /* 0x0001887e01007387 */ /* 0x0007e20000100a00 */
[-C--:B-----5:R-:W-:Y:S01]  /*8220*/  LEA R134, P1, R92, R100.reuse, 0x2 ;  /* 0x000000645c867211 */ /* 0x0a0fe200078210ff */
[----:B------:R-:W-:Y:S01]  /*8230*/  IMAD R5, R111, UR5, RZ ;  /* 0x000000056f057c24 */ /* 0x000fe2000f8e02ff */
[----:B------:R-:W-:Y:S01]  /*8240*/  LEA.HI.X.SX32 R137, R33, R3, 0x2, P2 ;  /* 0x0000000321897211 */ /* 0x000fe200010f16ff */
[----:B------:R4:W-:Y:S01]  /*8250*/  STL.64 [R1+0x190], R142 ;  /* 0x0001908e01007387 */ /* 0x0009e20000100a00 */
[----:B-1----:R-:W-:-:S02]  /*8260*/  LEA R132, P0, R94, R100, 0x2 ;  /* 0x000000645e847211 */ /* 0x002fc400078010ff */
[-C--:B------:R-:W-:Y:S01]  /*8270*/  LEA.HI.X.SX32 R135, R92, R3.reuse, 0x2, P1 ;  /* 0x000000035c877211 */ /* 0x080fe200008f16ff */
[----:B------:R1:W-:Y:S01]  /*8280*/  STL.64 [R1+0x1c8], R140 ;  /* 0x0001c88c01007387 */ /* 0x0003e20000100a00 */
[-C--:B--2---:R-:W-:Y:S02]  /*8290*/  LEA R128, P4, R98, R100.reuse, 0x2 ;  /* 0x0000006462807211 */ /* 0x084fe400078810ff */
[-C--:B------:R-:W-:Y:S01]  /*82a0*/  LEA.HI.X.SX32 R133, R94, R3.reuse, 0x2, P0 ;  /* 0x000000035e857211 */ /* 0x080fe200000f16ff */
[----:B------:R2:W-:Y:S01]  /*82b0*/  STL.64 [R1+0x1d0], R136 ;  /* 0x0001d08801007387 */ /* 0x0005e20000100a00 */
[----:B---3--:R-:W-:Y:S02]  /*82c0*/  LEA R126, P6, R96, R100, 0x2 ;  /* 0x00000064607e7211 */ /* 0x008fe400078c10ff */
[----:B------:R-:W-:Y:S01]  /*82d0*/  ISETP.GT.AND P0, PT, R252, 0x7f, PT ;  /* 0x0000007ffc00780c */ /* 0x000fe20003f04270 */
[----:B------:R3:W-:Y:S01]  /*82e0*/  STL.64 [R1+0x208], R134 ;  /* 0x0002088601007387 */ /* 0x0007e20000100a00 */
[-C--:B------:R-:W-:Y:S01]  /*82f0*/  LEA.HI.X.SX32 R129, R98, R3.reuse, 0x2, P4 ;  /* 0x0000000362817211 */ /* 0x080fe200020f16ff */
[----:B----4-:R-:W-:Y:S01]  /*8300*/  IMAD R143, R39, UR5, RZ ;  /* 0x00000005278f7c24 */ /* 0x010fe2000f8e02ff */
[----:B------:R-:W-:Y:S01]  /*8310*/  LEA.HI.X.SX32 R127, R96, R3, 0x2, P6 ;  /* 0x00000003607f7211 */ /* 0x000fe200030f16ff */
[----:B------:R4:W-:Y:S01]  /*8320*/  STL.64 [R1+0x210], R132 ;  /* 0x0002108401007387 */ /* 0x0009e20000100a00 */
[C---:B------:R-:W-:Y:S01]  /*8330*/  LOP3.LUT R8, R2.reuse, 0x22, RZ, 0xfc, !PT ;  /* 0x0000002202087812 */ /* 0x040fe200078efcff */
[----:B-1----:R-:W-:Y:S01]  /*8340*/  IMAD R141, R27, UR5, RZ ;  /* 0x000000051b8d7c24 */ /* 0x002fe2000f8e02ff */
[CC--:B------:R-:W-:Y:S01]  /*8350*/  ISETP.GE.AND P1, PT, R2.reuse, R123.reuse, PT ;  /* 0x0000007b0200720c */ /* 0x0c0fe20003f26270 */
[----:B------:R1:W-:Y:S01]  /*8360*/  STL.64 [R1+0x248], R128 ;  /* 0x0002488001007387 */ /* 0x0003e20000100a00 */
[----:B------:R-:W-:Y:S01]  /*8370*/  SEL R3, RZ, 0x4, !P0 ;  /* 0x00000004ff037807 */ /* 0x000fe20004000000 */
[----:B--2---:R-:W-:Y:S01]  /*8380*/  IMAD R137, R15, UR5, RZ ;  /* 0x000000050f897c24 */ /* 0x004fe2000f8e02ff */
[----:B------:R-:W-:Y:S01]  /*8390*/  LOP3.LUT R33, R2, 0x2, RZ, 0xfc, !PT ;  /* 0x0000000202217812 */ /* 0x000fe200078efcff */
[----:B------:R2:W-:Y:S01]  /*83a0*/  STL.64 [R1+0x250], R126 ;  /* 0x0002507e01007387 */ /* 0x0005e20000100a00 */
[-C--:B------:R-:W-:Y:S01]  /*83b0*/  ISETP.GE.AND P3, PT, R8, R123.reuse, PT ;  /* 0x0000007b0800720c */ /* 0x080fe20003f66270 */
[----:B---3--:R-:W-:Y:S01]  /*83c0*/  IMAD R135, R11, UR5, RZ ;  /* 0x000000050b877c24 */ /* 0x008fe2000f8e02ff */
[----:B------:R-:W-:Y:S01]  /*83d0*/  LOP3.LUT R32, R2, 0x20, RZ, 0xfc, !PT ;  /* 0x0000002002207812 */ /* 0x000fe200078efcff */
[----:B----4-:R-:W-:Y:S01]  /*83e0*/  IMAD R133, R10, UR5, RZ ;  /* 0x000000050a857c24 */ /* 0x010fe2000f8e02ff */
[----:B------:R-:W-:Y:S01]  /*83f0*/  SEL R8, R3, RZ, !P1 ;  /* 0x000000ff03087207 */ /* 0x000fe20004800000 */
[----:B------:R-:W-:Y:S01]  /*8400*/  IMAD R134, R36, UR5, RZ ;  /* 0x0000000524867c24 */ /* 0x000fe2000f8e02ff */
[----:B------:R-:W-:-:S02]  /*8410*/  ISETP.GE.AND P0, PT, R33, R123, PT ;  /* 0x0000007b2100720c */ /* 0x000fc40003f06270 */
[----:B------:R-:W-:Y:S02]  /*8420*/  ISETP.GE.AND P2, PT, R32, R123, PT ;  /* 0x0000007b2000720c */ /* 0x000fe40003f46270 */
[----:B------:R-:W-:Y:S02]  /*8430*/  ISETP.NE.U32.AND P6, PT, R8, RZ, PT ;  /* 0x000000ff0800720c */ /* 0x000fe40003fc5070 */
[----:B------:R-:W-:Y:S02]  /*8440*/  SEL R32, R3, RZ, !P0 ;  /* 0x000000ff03207207 */ /* 0x000fe40004000000 */
[----:B------:R-:W-:Y:S02]  /*8450*/  LOP3.LUT R8, R2, 0x40, RZ, 0xfc, !PT ;  /* 0x0000004002087812 */ /* 0x000fe400078efcff */
[----:B------:R-:W-:Y:S02]  /*8460*/  LEA R8, P0, R9, R234, 0x2 ;  /* 0x000000ea09087211 */ /* 0x000fe400078010ff */
[----:B------:R-:W-:-:S02]  /*8470*/  SEL R33, R3, RZ, !P2 ;  /* 0x000000ff03217207 */ /* 0x000fc40005000000 */
[----:B------:R-:W-:Y:S02]  /*8480*/  ISETP.NE.U32.AND P1, PT, R32, RZ, PT ;  /* 0x000000ff2000720c */ /* 0x000fe40003f25070 */
[----:B------:R-:W-:Y:S02]  /*8490*/  LEA.HI.X.SX32 R9, R9, R4, 0x2, P0 ;  /* 0x0000000409097211 */ /* 0x000fe400000f16ff */
[-C--:B------:R-:W-:Y:S02]  /*84a0*/  LEA R32, P0, R28, R234.reuse, 0x2 ;  /* 0x000000ea1c207211 */ /* 0x080fe400078010ff */
[----:B------:R-:W-:Y:S02]  /*84b0*/  LEA R242, P2, R30, R234, 0x2 ;  /* 0x000000ea1ef27211 */ /* 0x000fe400078410ff */
[----:B------:R-:W-:Y:S02]  /*84c0*/  ISETP.NE.U32.AND P5, PT, R33, RZ, PT ;  /* 0x000000ff2100720c */ /* 0x000fe40003fa5070 */
[----:B------:R-:W-:-:S02]  /*84d0*/  LEA.HI.X.SX32 R33, R28, R4, 0x2, P0 ;  /* 0x000000041c217211 */ /* 0x000fc400000f16ff */
[----:B------:R-:W-:Y:S02]  /*84e0*/  LEA.HI.X.SX32 R243, R30, R4, 0x2, P2 ;  /* 0x000000041ef37211 */ /* 0x000fe400010f16ff */
[CC--:B------:R-:W-:Y:S02]  /*84f0*/  LEA R28, P0, R29.reuse, R234.reuse, 0x2 ;  /* 0x000000ea1d1c7211 */ /* 0x0c0fe400078010ff */
[C---:B------:R-:W-:Y:S02]  /*8500*/  LEA R240, P2, R90.reuse, R234, 0x2 ;  /* 0x000000ea5af07211 */ /* 0x040fe400078410ff */
[-C--:B------:R-:W-:Y:S02]  /*8510*/  LEA.HI.X.SX32 R29, R29, R4.reuse, 0x2, P0 ;  /* 0x000000041d1d7211 */ /* 0x080fe400000f16ff */
[----:B------:R-:W-:Y:S02]  /*8520*/  LEA.HI.X.SX32 R241, R90, R4, 0x2, P2 ;  /* 0x000000045af17211 */ /* 0x000fe400010f16ff */
[----:B------:R-:W-:-:S02]  /*8530*/  LEA R30, P0, R31, R234, 0x2 ;  /* 0x000000ea1f1e7211 */ /* 0x000fc400078010ff */
[----:B------:R-:W-:Y:S02]  /*8540*/  LEA R238, P2, R89, R234, 0x2 ;  /* 0x000000ea59ee7211 */ /* 0x000fe400078410ff */
[-C--:B------:R-:W-:Y:S02]  /*8550*/  LEA.HI.X.SX32 R31, R31, R4.reuse, 0x2, P0 ;  /* 0x000000041f1f7211 */ /* 0x080fe400000f16ff */
[----:B------:R-:W-:Y:S02]  /*8560*/  LEA.HI.X.SX32 R239, R89, R4, 0x2, P2 ;  /* 0x0000000459ef7211 */ /* 0x000fe400010f16ff */
[CC--:B------:R-:W-:Y:S02]  /*8570*/  LEA R236, P0, R88.reuse, R234.reuse, 0x2 ;  /* 0x000000ea58ec7211 */ /* 0x0c0fe400078010ff */
[----:B-1----:R-:W-:Y:S02]  /*8580*/  LEA R128, P2, R87, R234, 0x2 ;  /* 0x000000ea57807211 */ /* 0x002fe400078410ff */
[----:B------:R-:W-:-:S02]  /*8590*/  LEA.HI.X.SX32 R237, R88, R4, 0x2, P0 ;  /* 0x0000000458ed7211 */ /* 0x000fc400000f16ff */
[----:B------:R-:W-:Y:S02]  /*85a0*/  LEA.HI.X.SX32 R129, R87, R4, 0x2, P2 ;  /* 0x0000000457817211 */ /* 0x000fe400010f16ff */
[CC--:B------:R-:W-:Y:S02]  /*85b0*/  LEA R88, P2, R85.reuse, R234.reuse, 0x2 ;  /* 0x000000ea55587211 */ /* 0x0c0fe400078410ff */
[C---:B--2---:R-:W-:Y:S01]  /*85c0*/  LEA R126, P0, R86.reuse, R234, 0x2 ;  /* 0x000000ea567e7211 */ /* 0x044fe200078010ff */
[----:B------:R1:W-:Y:S01]  /*85d0*/  STL.64 [R1+0x50], R128 ;  /* 0x0000508001007387 */ /* 0x0003e20000100a00 */
[-C--:B------:R-:W-:Y:S02]  /*85e0*/  LEA.HI.X.SX32 R89, R85, R4.reuse, 0x2, P2 ;  /* 0x0000000455597211 */ /* 0x080fe400010f16ff */
[----:B------:R-:W-:Y:S02]  /*85f0*/  LEA.HI.X.SX32 R127, R86, R4, 0x2, P0 ;  /* 0x00000004567f7211 */ /* 0x000fe400000f16ff */
[----:B------:R-:W-:Y:S01]  /*8600*/  SEL R92, R3, RZ, !P3 ;  /* 0x000000ff035c7207 */ /* 0x000fe20005800000 */
[----:B------:R2:W-:Y:S01]  /*8610*/  STL.64 [R1+0x40], R88 ;  /* 0x0000405801007387 */ /* 0x0005e20000100a00 */
[----:B------:R-:W-:-:S02]  /*8620*/  ISETP.NE.U32.AND P3, PT, R181, RZ, PT ;  /* 0x000000ffb500720c */ /* 0x000fc40003f65070 */
[----:B------:R-:W-:Y:S01]  /*8630*/  ISETP.NE.U32.AND P4, PT, R92, RZ, PT ;  /* 0x000000ff5c00720c */ /* 0x000fe20003f85070 */
[----:B------:R3:W-:Y:S01]  /*8640*/  STL.64 [R1+0x48], R126 ;  /* 0x0000487e01007387 */ /* 0x0007e20000100a00 */
[----:B-1----:R-:W-:-:S04]  /*8650*/  LEA R128, P0, R84, R234, 0x2 ;  /* 0x000000ea54807211 */ /* 0x002fc800078010ff */
[----:B------:R-:W-:Y:S02]  /*8660*/  LEA.HI.X.SX32 R129, R84, R4, 0x2, P0 ;  /* 0x0000000454817211 */ /* 0x000fe400000f16ff */
[-C--:B--2---:R-:W-:Y:S02]  /*8670*/  LEA R88, P2, R80, R234.reuse, 0x2 ;  /* 0x000000ea50587211 */ /* 0x084fe400078410ff */
[----:B------:R-:W-:Y:S01]  /*8680*/  LEA R86, P0, R76, R234, 0x2 ;  /* 0x000000ea4c567211 */ /* 0x000fe200078010ff */
[----:B------:R1:W-:Y:S01]  /*8690*/  STL.64 [R1+0x38], R128 ;  /* 0x0000388001007387 */ /* 0x0003e20000100a00 */
[----:B------:R-:W-:Y:S01]  /*86a0*/  LEA.HI.X.SX32 R89, R80, R4, 0x2, P2 ;  /* 0x0000000450597211 */ /* 0x000fe200010f16ff */
[----:B---3--:R-:W-:Y:S01]  /*86b0*/  IMAD R127, R60, UR5, RZ ;  /* 0x000000053c7f7c24 */ /* 0x008fe2000f8e02ff */
[----:B------:R-:W-:Y:S01]  /*86c0*/  LEA R84, P2, R68, R234, 0x2 ;  /* 0x000000ea44547211 */ /* 0x000fe200078410ff */
[----:B------:R-:W-:Y:S01]  /*86d0*/  IMAD R126, R83, UR5, RZ ;  /* 0x00000005537e7c24 */ /* 0x000fe2000f8e02ff */
[-C--:B------:R-:W-:Y:S01]  /*86e0*/  LEA.HI.X.SX32 R87, R76, R4.reuse, 0x2, P0 ;  /* 0x000000044c577211 */ /* 0x080fe200000f16ff */
[----:B------:R-:W-:Y:S01]  /*86f0*/  STL.64 [R1+0x30], R88 ;  /* 0x0000305801007387 */ /* 0x000fe20000100a00 */
[----:B------:R-:W-:-:S03]  /*8700*/  LEA.HI.X.SX32 R85, R68, R4, 0x2, P2 ;  /* 0x0000000444557211 */ /* 0x000fc600010f16ff */
[----:B------:R2:W-:Y:S01]  /*8710*/  STL.64 [R1+0x28], R86 ;  /* 0x0000285601007387 */ /* 0x0005e20000100a00 */
[----:B-1----:R-:W-:-:S03]  /*8720*/  IMAD R129, R48, UR5, RZ ;  /* 0x0000000530817c24 */ /* 0x002fc6000f8e02ff */
[----:B------:R1:W-:Y:S01]  /*8730*/  STL.64 [R1+0x20], R84 ;  /* 0x0000205401007387 */ /* 0x0003e20000100a00 */
[-C--:B--2---:R-:W-:Y:S02]  /*8740*/  LEA R86, P0, R64, R234.reuse, 0x2 ;  /* 0x000000ea40567211 */ /* 0x084fe400078010ff */
[----:B-1----:R-:W-:Y:S02]  /*8750*/  LEA R84, P2, R56, R234, 0x2 ;  /* 0x000000ea38547211 */ /* 0x002fe400078410ff */
[-C--:B------:R-:W-:Y:S02]  /*8760*/  LEA.HI.X.SX32 R87, R64, R4.reuse, 0x2, P0 ;  /* 0x0000000440577211 */ /* 0x080fe400000f16ff */
[----:B------:R-:W-:-:S03]  /*8770*/  LEA.HI.X.SX32 R85, R56, R4, 0x2, P2 ;  /* 0x0000000438557211 */ /* 0x000fc600010f16ff */
[----:B------:R1:W-:Y:S04]  /*8780*/  STL.64 [R1+0x18], R86 ;  /* 0x0000185601007387 */ /* 0x0003e80000100a00 */
[----:B------:R2:W-:Y:S01]  /*8790*/  STL.64 [R1+0x10], R84 ;  /* 0x0000105401007387 */ /* 0x0005e20000100a00 */
[-C--:B-1----:R-:W-:Y:S02]  /*87a0*/  LEA R86, P0, R52, R234.reuse, 0x2 ;  /* 0x000000ea34567211 */ /* 0x082fe400078010ff */
[----:B--2---:R-:W-:Y:S02]  /*87b0*/  LEA R84, P2, R44, R234, 0x2 ;  /* 0x000000ea2c547211 */ /* 0x004fe400078410ff */
[----:B------:R-:W-:Y:S02]  /*87c0*/  LEA.HI.X.SX32 R87, R52, R4, 0x2, P0 ;  /* 0x0000000434577211 */ /* 0x000fe400000f16ff */
[----:B------:R-:W-:-:S02]  /*87d0*/  LEA R250, P0, R40, R234, 0x2 ;  /* 0x000000ea28fa7211 */ /* 0x000fc400078010ff */
[----:B------:R-:W-:Y:S01]  /*87e0*/  LEA.HI.X.SX32 R85, R44, R4, 0x2, P2 ;  /* 0x000000042c557211 */ /* 0x000fe200010f16ff */
[----:B------:R-:W-:Y:S01]  /*87f0*/  STL.64 [R1+0x8], R86 ;  /* 0x0000085601007387 */ /* 0x000fe20000100a00 */
[----:B------:R-:W-:Y:S02]  /*8800*/  LEA R248, P2, R20, R234, 0x2 ;  /* 0x000000ea14f87211 */ /* 0x000fe400078410ff */
[----:B------:R-:W-:Y:S01]  /*8810*/  LEA.HI.X.SX32 R251, R40, R4, 0x2, P0 ;  /* 0x0000000428fb7211 */ /* 0x000fe200000f16ff */
[----:B------:R1:W-:Y:S01]  /*8820*/  STL.64 [R1], R84 ;  /* 0x0000005401007387 */ /* 0x0003e20000100a00 */
[----:B------:R-:W-:Y:S02]  /*8830*/  LEA R246, P0, R16, R234, 0x2 ;  /* 0x000000ea10f67211 */ /* 0x000fe400078010ff */
[----:B------:R-:W-:Y:S02]  /*8840*/  LEA.HI.X.SX32 R249, R20, R4, 0x2, P2 ;  /* 0x0000000414f97211 */ /* 0x000fe400010f16ff */
[----:B------:R-:W-:-:S02]  /*8850*/  LEA R244, P2, R12, R234, 0x2 ;  /* 0x000000ea0cf47211 */ /* 0x000fc400078410ff */
[----:B------:R-:W-:Y:S02]  /*8860*/  LEA.HI.X.SX32 R247, R16, R4, 0x2, P0 ;  /* 0x0000000410f77211 */ /* 0x000fe400000f16ff */
[----:B------:R-:W-:Y:S02]  /*8870*/  LEA R10, P0, R14, R234, 0x2 ;  /* 0x000000ea0e0a7211 */ /* 0x000fe400078010ff */
[----:B------:R-:W-:Y:S02]  /*8880*/  LEA.HI.X.SX32 R245, R12, R4, 0x2, P2 ;  /* 0x000000040cf57211 */ /* 0x000fe400010f16ff */
[----:B------:R-:W-:Y:S02]  /*8890*/  LEA R12, P2, R13, R234, 0x2 ;  /* 0x000000ea0d0c7211 */ /* 0x000fe400078410ff */
[----:B------:R-:W-:Y:S02]  /*88a0*/  LEA.HI.X.SX32 R11, R14, R4, 0x2, P0 ;  /* 0x000000040e0b7211 */ /* 0x000fe400000f16ff */
[----:B------:R-:W-:-:S02]  /*88b0*/  LEA R14, P0, R18, R234, 0x2 ;  /* 0x000000ea120e7211 */ /* 0x000fc400078010ff */
[----:B------:R-:W-:Y:S02]  /*88c0*/  LEA.HI.X.SX32 R13, R13, R4, 0x2, P2 ;  /* 0x000000040d0d7211 */ /* 0x000fe400010f16ff */
[C---:B------:R-:W-:Y:S02]  /*88d0*/  LEA R16, P2, R17.reuse, R234, 0x2 ;  /* 0x000000ea11107211 */ /* 0x040fe400078410ff */
        /* <DEDUP_REMOVED lines=53> */
[----:B------:R-:W-:Y:S02]  /*8c30*/  LEA R82, P0, R34, R234, 0x2 ;  /* 0x000000ea22527211 */ /* 0x000fe400078010ff */
[----:B------:R-:W-:Y:S02]  /*8c40*/  LEA.HI.X.SX32 R81, R81, R4, 0x2, P2 ;  /* 0x0000000451517211 */ /* 0x000fe400010f16ff */
[----:B-1----:R-:W-:Y:S02]  /*8c50*/  LEA R84, P2, R24, R234, 0x2 ;  /* 0x000000ea18547211 */ /* 0x002fe400078410ff */
[----:B------:R-:W-:Y:S01]  /*8c60*/  LEA.HI.X.SX32 R83, R34, R4, 0x2, P0 ;  /* 0x0000000422537211 */ /* 0x000fe200000f16ff */
[----:B------:R-:W-:Y:S01]  /*8c70*/  IMAD R34, R131, UR5, RZ ;  /* 0x0000000583227c24 */ /* 0x000fe2000f8e02ff */
[----:B------:R-:W-:-:S02]  /*8c80*/  LEA R86, P0, R22, R234, 0x2 ;  /* 0x000000ea16567211 */ /* 0x000fc400078010ff */
[----:B------:R-:W-:Y:S01]  /*8c90*/  LEA.HI.X.SX32 R85, R24, R4, 0x2, P2 ;  /* 0x0000000418557211 */ /* 0x000fe200010f16ff */
[----:B------:R-:W-:Y:S01]  /*8ca0*/  IMAD R24, R121, UR5, RZ ;  /* 0x0000000579187c24 */ /* 0x000fe2000f8e02ff */
[----:B------:R-:W-:Y:S01]  /*8cb0*/  LEA R88, P2, R23, R234, 0x2 ;  /* 0x000000ea17587211 */ /* 0x000fe200078410ff */
[----:B------:R-:W-:Y:S01]  /*8cc0*/  IMAD R121, R138, UR5, RZ ;  /* 0x000000058a797c24 */ /* 0x000fe2000f8e02ff */
[----:B------:R-:W-:Y:S01]  /*8cd0*/  LEA.HI.X.SX32 R87, R22, R4, 0x2, P0 ;  /* 0x0000000416577211 */ /* 0x000fe200000f16ff */
[----:B------:R-:W-:Y:S01]  /*8ce0*/  IMAD R22, R119, UR5, RZ ;  /* 0x0000000577167c24 */ /* 0x000fe2000f8e02ff */
[----:B------:R-:W-:Y:S02]  /*8cf0*/  LEA R90, P0, R91, R234, 0x2 ;  /* 0x000000ea5b5a7211 */ /* 0x000fe400078010ff */
[----:B------:R-:W-:Y:S01]  /*8d00*/  LEA.HI.X.SX32 R89, R23, R4, 0x2, P2 ;  /* 0x0000000417597211 */ /* 0x000fe200010f16ff */
[----:B------:R-:W-:Y:S01]  /*8d10*/  IMAD R23, R103, UR5, RZ ;  /* 0x0000000567177c24 */ /* 0x000fe2000f8e02ff */
        /* <DEDUP_REMOVED lines=73> */
[----:B------:R-:W-:Y:S01]  /*91b0*/  LEA.HI.X.SX32 R167, R122, R4, 0x2, P0 ;  /* 0x000000047aa77211 */ /* 0x000fe200000f16ff */
[----:B------:R-:W-:Y:S01]  /*91c0*/  IMAD R122, R171, UR5, RZ ;  /* 0x00000005ab7a7c24 */ /* 0x000fe2000f8e02ff */
[----:B------:R-:W-:Y:S02]  /*91d0*/  LEA R170, P0, R25, R234, 0x2 ;  /* 0x000000ea19aa7211 */ /* 0x000fe400078010ff */
[----:B------:R-:W-:Y:S01]  /*91e0*/  LEA.HI.X.SX32 R169, R120, R4, 0x2, P2 ;  /* 0x0000000478a97211 */ /* 0x000fe200010f16ff */
[----:B------:R-:W-:Y:S01]  /*91f0*/  IMAD R120, R175, UR5, RZ ;  /* 0x00000005af787c24 */ /* 0x000fe2000f8e02ff */
[----:B------:R-:W-:Y:S02]  /*9200*/  LEA R172, P2, R35, R234, 0x2 ;  /* 0x000000ea23ac7211 */ /* 0x000fe400078410ff */
[----:B------:R-:W-:Y:S01]  /*9210*/  LEA.HI.X.SX32 R171, R25, R4, 0x2, P0 ;  /* 0x0000000419ab7211 */ /* 0x000fe200000f16ff */
[----:B------:R-:W-:Y:S01]  /*9220*/  IMAD R25, R183, UR5, RZ ;  /* 0x00000005b7197c24 */ /* 0x000fe2000f8e02ff */
        /* <DEDUP_REMOVED lines=25> */
[----:B------:R-:W-:Y:S02]  /*93c0*/  LEA.HI.X.SX32 R189, R121, R4, 0x2, P2 ;  /* 0x0000000479bd7211 */ /* 0x000fe400010f16ff */
[----:B------:R-:W-:Y:S01]  /*93d0*/  LEA R192, P2, R193, R234, 0x2 ;  /* 0x000000eac1c07211 */ /* 0x000fe200078410ff */
[----:B------:R-:W1:Y:S01]  /*93e0*/  S2R R121, SR_TID.X ;  /* 0x0000000000797919 */ /* 0x000e620000002100 */
[----:B------:R-:W-:-:S02]  /*93f0*/  LEA.HI.X.SX32 R191, R191, R4, 0x2, P0 ;  /* 0x00000004bfbf7211 */ /* 0x000fc400000f16ff */
[----:B------:R-:W-:Y:S02]  /*9400*/  LEA R194, P0, R195, R234, 0x2 ;  /* 0x000000eac3c27211 */ /* 0x000fe400078010ff */
[----:B------:R-:W-:Y:S02]  /*9410*/  LEA.HI.X.SX32 R193, R193, R4, 0x2, P2 ;  /* 0x00000004c1c17211 */ /* 0x000fe400010f16ff */
[----:B------:R-:W-:Y:S02]  /*9420*/  LEA R196, P2, R197, R234, 0x2 ;  /* 0x000000eac5c47211 */ /* 0x000fe400078410ff */
[----:B------:R-:W-:Y:S02]  /*9430*/  LEA.HI.X.SX32 R195, R195, R4, 0x2, P0 ;  /* 0x00000004c3c37211 */ /* 0x000fe400000f16ff */
[----:B------:R-:W-:Y:S02]  /*9440*/  LEA R198, P0, R199, R234, 0x2 ;  /* 0x000000eac7c67211 */ /* 0x000fe400078010ff */
        /* <DEDUP_REMOVED lines=9> */
[----:B------:R-:W-:Y:S01]  /*94e0*/  LEA R208, P2, R120, R234, 0x2 ;  /* 0x000000ea78d07211 */ /* 0x000fe200078410ff */
[----:B-1----:R-:W-:Y:S01]  /*94f0*/  IMAD.SHL.U32 R121, R121, 0x80, RZ ;  /* 0x0000008079797824 */ /* 0x002fe200078e00ff */
[----:B------:R-:W-:Y:S02]  /*9500*/  LEA.HI.X.SX32 R207, R122, R4, 0x2, P0 ;  /* 0x000000047acf7211 */ /* 0x000fe400000f16ff */
[----:B------:R-:W-:Y:S02]  /*9510*/  LEA R210, P0, R35, R234, 0x2 ;  /* 0x000000ea23d27211 */ /* 0x000fe400078010ff */
[----:B------:R-:W-:-:S02]  /*9520*/  LEA.HI.X.SX32 R209, R120, R4, 0x2, P2 ;  /* 0x0000000478d17211 */ /* 0x000fc400010f16ff */
[----:B------:R-:W-:Y:S02]  /*9530*/  LEA R212, P2, R25, R234, 0x2 ;  /* 0x000000ea19d47211 */ /* 0x000fe400078410ff */
[----:B------:R-:W-:Y:S02]  /*9540*/  LEA.HI.X.SX32 R211, R35, R4, 0x2, P0 ;  /* 0x0000000423d37211 */ /* 0x000fe400000f16ff */
[C---:B------:R-:W-:Y:S02]  /*9550*/  LEA R214, P0, R24.reuse, R234, 0x2 ;  /* 0x000000ea18d67211 */ /* 0x040fe400078010ff */
[----:B------:R-:W-:Y:S01]  /*9560*/  LEA.HI.X.SX32 R213, R25, R4, 0x2, P2 ;  /* 0x0000000419d57211 */ /* 0x000fe200010f16ff */
[----:B------:R-:W-:Y:S01]  /*9570*/  IMAD R25, R215, UR5, RZ ;  /* 0x00000005d7197c24 */ /* 0x000fe2000f8e02ff */
[----:B------:R-:W-:Y:S02]  /*9580*/  LEA R216, P2, R23, R234, 0x2 ;  /* 0x000000ea17d87211 */ /* 0x000fe400078410ff */
[----:B------:R-:W-:-:S02]  /*9590*/  LEA.HI.X.SX32 R215, R24, R4, 0x2, P0 ;  /* 0x0000000418d77211 */ /* 0x000fc400000f16ff */
[C---:B------:R-:W-:Y:S02]  /*95a0*/  LEA R218, P0, R22.reuse, R234, 0x2 ;  /* 0x000000ea16da7211 */ /* 0x040fe400078010ff */
[----:B------:R-:W-:Y:S01]  /*95b0*/  LEA.HI.X.SX32 R217, R23, R4, 0x2, P2 ;  /* 0x0000000417d97211 */ /* 0x000fe200010f16ff */
[----:B------:R-:W-:Y:S01]  /*95c0*/  IMAD R23, R219, UR5, RZ ;  /* 0x00000005db177c24 */ /* 0x000fe2000f8e02ff */
[C---:B------:R-:W-:Y:S02]  /*95d0*/  LEA R220, P2, R7.reuse, R234, 0x2 ;  /* 0x000000ea07dc7211 */ /* 0x040fe400078410ff */
[----:B------:R-:W-:Y:S02]  /*95e0*/  LEA.HI.X.SX32 R219, R22, R4, 0x2, P0 ;  /* 0x0000000416db7211 */ /* 0x000fe400000f16ff */
[----:B------:R-:W-:Y:S02]  /*95f0*/  LEA R222, P0, R6, R234, 0x2 ;  /* 0x000000ea06de7211 */ /* 0x000fe400078010ff */
[----:B------:R-:W-:Y:S01]  /*9600*/  LEA.HI.X.SX32 R221, R7, R4, 0x2, P2 ;  /* 0x0000000407dd7211 */ /* 0x000fe200010f16ff */
[----:B------:R-:W-:Y:S01]  /*9610*/  IMAD R7, R223, UR5, RZ ;  /* 0x00000005df077c24 */ /* 0x000fe2000f8e02ff */
[----:B------:R-:W-:-:S02]  /*9620*/  LEA R224, P2, R5, R234, 0x2 ;  /* 0x000000ea05e07211 */ /* 0x000fc400078410ff */
[----:B------:R-:W-:Y:S02]  /*9630*/  LEA.HI.X.SX32 R223, R6, R4, 0x2, P0 ;  /* 0x0000000406df7211 */ /* 0x000fe400000f16ff */
[C---:B------:R-:W-:Y:S02]  /*9640*/  LEA R226, P0, R34.reuse, R234, 0x2 ;  /* 0x000000ea22e27211 */ /* 0x040fe400078010ff */
[----:B------:R-:W-:Y:S01]  /*9650*/  LEA.HI.X.SX32 R225, R5, R4, 0x2, P2 ;  /* 0x0000000405e17211 */ /* 0x000fe200010f16ff */
[----:B------:R-:W-:Y:S01]  /*9660*/  IMAD R5, R227, UR5, RZ ;  /* 0x00000005e3057c24 */ /* 0x000fe2000f8e02ff */
[----:B------:R-:W-:Y:S01]  /*9670*/  LEA R228, P2, R25, R234, 0x2 ;  /* 0x000000ea19e47211 */ /* 0x000fe200078410ff */
[----:B------:R-:W-:Y:S01]  /*9680*/  UMOV UR5, 0x1 ;  /* 0x0000000100057882 */ /* 0x000fe20000000000 */
[----:B------:R-:W-:Y:S02]  /*9690*/  LEA.HI.X.SX32 R227, R34, R4, 0x2, P0 ;  /* 0x0000000422e37211 */ /* 0x000fe400000f16ff */
[----:B------:R-:W-:-:S02]  /*96a0*/  LEA R230, P0, R23, R234, 0x2 ;  /* 0x000000ea17e67211 */ /* 0x000fc400078010ff */
[----:B------:R-:W-:Y:S02]  /*96b0*/  LEA.HI.X.SX32 R229, R25, R4, 0x2, P2 ;  /* 0x0000000419e57211 */ /* 0x000fe400010f16ff */
[----:B------:R-:W-:Y:S02]  /*96c0*/  LEA R232, P2, R7, R234, 0x2 ;  /* 0x000000ea07e87211 */ /* 0x000fe400078410ff */
[----:B------:R-:W-:Y:S02]  /*96d0*/  LOP3.LUT R122, R2, 0x40, RZ, 0xfc, !PT ;  /* 0x00000040027a7812 */ /* 0x000fe400078efcff */
[----:B------:R-:W-:Y:S02]  /*96e0*/  LEA.HI.X.SX32 R231, R23, R4, 0x2, P0 ;  /* 0x0000000417e77211 */ /* 0x000fe400000f16ff */
[----:B------:R-:W-:Y:S02]  /*96f0*/  LEA R234, P0, R5, R234, 0x2 ;  /* 0x000000ea05ea7211 */ /* 0x000fe400078010ff */
[----:B------:R-:W-:-:S02]  /*9700*/  LEA.HI.X.SX32 R233, R7, R4, 0x2, P2 ;  /* 0x0000000407e97211 */ /* 0x000fc400010f16ff */
[----:B------:R-:W-:Y:S02]  /*9710*/  ISETP.GE.AND P2, PT, R122, R123, PT ;  /* 0x0000007b7a00720c */ /* 0x000fe40003f46270 */
[----:B------:R-:W-:Y:S02]  /*9720*/  LOP3.LUT R122, R235, 0x1f80, R121, 0xf8, !PT ;  /* 0x00001f80eb7a7812 */ /* 0x000fe400078ef879 */
[----:B------:R-:W-:Y:S02]  /*9730*/  LEA.HI.X.SX32 R235, R5, R4, 0x2, P0 ;  /* 0x0000000405eb7211 */ /* 0x000fe400000f16ff */
[----:B------:R-:W-:Y:S01]  /*9740*/  SEL R4, R3, RZ, !P2 ;  /* 0x000000ff03047207 */ /* 0x000fe20005000000 */
[----:B------:R-:W-:Y:S06]  /*9750*/  BRA.U UP0, `(.L_x_5) ;  /* 0x00000001001c7547 */ /* 0x000fec000b800000 */
[----:B------:R-:W1:Y:S01]  /*9760*/  S2R R121, SR_CgaCtaId ;  /* 0x0000000000797919 */ /* 0x000e620000008800 */
[----:B------:R-:W-:Y:S01]  /*9770*/  ELECT P0, URZ, PT ;  /* 0x0000000000ff782f */ /* 0x000fe20003800000 */
[----:B------:R-:W-:Y:S01]  /*9780*/  IMAD.MOV.U32 R6, RZ, RZ, 0x1 ;  /* 0x00000001ff067424 */ /* 0x000fe200078e00ff */
[----:B------:R-:W-:Y:S11]  /*9790*/  UVIRTCOUNT.DEALLOC.SMPOOL 0x80 ;  /* 0x000000800000784c */ /* 0x000ff60000000000 */
[----:B------:R-:W-:-:S04]  /*97a0*/  @P0 MOV R5, 0x40 ;  /* 0x0000004000050802 */ /* 0x000fc80000000f00 */
[----:B-1----:R-:W-:-:S05]  /*97b0*/  @P0 LEA R5, R121, R5, 0x18 ;  /* 0x0000000579050211 */ /* 0x002fca00078ec0ff */
[----:B------:R1:W-:Y:S02]  /*97c0*/  @P0 STS.U8 [R5], R6 ;  /* 0x0000000605000388 */ /* 0x0003e40000000000 */
.L_x_5:
[----:B------:R-:W2:Y:S04]  /*97d0*/  LDL.64 R22, [R1+0x128] ;  /* 0x0001280001167983 */ /* 0x000ea80000100a00 */
[----:B------:R-:W3:Y:S04]  /*97e0*/  LDL.64 R34, [R1+0x120] ;  /* 0x0001200001227983 */ /* 0x000ee80000100a00 */
[----:B------:R-:W4:Y:S01]  /*97f0*/  LDL.64 R24, [R1+0xe8] ;  /* 0x0000e80001187983 */ /* 0x000f220000100a00 */
[----:B------:R-:W-:Y:S01]  /*9800*/  UIADD3 UR17, UPT, UPT, UR7, UR4, URZ ;  /* 0x0000000407117290 */ /* 0x000fe2000fffe0ff */
[----:B------:R-:W-:Y:S01]  /*9810*/  LOP3.LUT R7, R2, 0x42, RZ, 0xfc, !PT ;  /* 0x0000004202077812 */ /* 0x000fe200078efcff */
[----:B------:R-:W-:Y:S01]  /*9820*/  VOTEU.ALL UP1, P3 ;  /* 0x0000000000ff7886 */ /* 0x000fe20001820000 */
[----:B------:R-:W-:Y:S01]  /*9830*/  UIADD3 UR13, UPT, UPT, UR6, 0x48000, URZ ;  /* 0x00048000060d7890 */ /* 0x000fe2000fffe0ff */
[----:B------:R-:W-:Y:S01]  /*9840*/  STL.64 [R1+0x770], R88 ;  /* 0x0007705801007387 */ /* 0x000fe20000100a00 */
[----:B------:R-:W-:Y:S01]  /*9850*/  VOTEU.ALL UP2, P3 ;  /* 0x0000000000ff7886 */ /* 0x000fe20001840000 */
[----:B------:R-:W-:Y:S01]  /*9860*/  VIADD R120, R122, UR6 ;  /* 0x000000067a787c36 */ /* 0x000fe20008000000 */
[----:B------:R-:W-:-:S04]  /*9870*/  @!UP1 UIADD3 UR18, UPT, UPT, -UR5, 0x100000, URZ ;  /* 0x0010000005129890 */ /* 0x000fc8000fffe1ff */
[----:B------:R-:W-:Y:S02]  /*9880*/  @!UP1 USHF.L.U32 UR19, UR18, 0xb, URZ ;  /* 0x0000000b12139899 */ /* 0x000fe400080006ff */
[----:B------:R-:W-:Y:S01]  /*9890*/  @!UP1 USHF.L.U32 UR18, UR18, 0x1, URZ ;  /* 0x0000000112129899 */ /* 0x000fe200080006ff */
[----:B------:R-:W-:Y:S01]  /*98a0*/  STL.64 [R1+0x768], R104 ;  /* 0x0007686801007387 */ /* 0x000fe20000100a00 */
[----:B------:R-:W-:-:S04]  /*98b0*/  @!UP1 UIADD3 UR4, UPT, UPT, -UR5, 0x100000, URZ ;  /* 0x0010000005049890 */ /* 0x000fc8000fffe1ff */
[----:B------:R-:W-:Y:S02]  /*98c0*/  @!UP1 USHF.L.U32 UR5, UR4, 0xb, URZ ;  /* 0x0000000b04059899 */ /* 0x000fe400080006ff */
[----:B------:R-:W-:Y:S01]  /*98d0*/  @!UP1 USHF.L.U32 UR4, UR4, 0x1, URZ ;  /* 0x0000000104049899 */ /* 0x000fe200080006ff */
[C---:B-1----:R-:W-:Y:S01]  /*98e0*/  LOP3.LUT R5, R2.reuse, 0x60, RZ, 0xfc, !PT ;  /* 0x0000006002057812 */ /* 0x042fe200078efcff */
[----:B------:R-:W-:Y:S01]  /*98f0*/  STTM.16dp32bit_t0_t15.x64 tmem[UR17], RZ ;  /* 0x000000ff000079ed */ /* 0x000fe20008b00011 */
[----:B------:R-:W-:Y:S01]  /*9900*/  STTM.16dp32bit_t16_t31.x64 tmem[UR17+0x40], RZ ;  /* 0x000040ff000079ed */ /* 0x000fe20008b20011 */
[----:B------:R-:W1:Y:S02]  /*9910*/  FENCE.VIEW.ASYNC.T ;  /* 0x00000000000073c6 */ /* 0x000e640000000200 */
[----:B-1----:R-:W-:Y:S01]  /*9920*/  BAR.SYNC.DEFER_BLOCKING 0x0 ;  /* 0x0000000000007b1d */ /* 0x002fe20000010000 */
[----:B------:R-:W-:Y:S02]  /*9930*/  ISETP.GE.AND P0, PT, R7, R123, PT ;  /* 0x0000007b0700720c */ /* 0x000fe40003f06270 */
[----:B------:R-:W-:-:S02]  /*9940*/  LOP3.LUT R6, R2, 0x62, RZ, 0xfc, !PT ;  /* 0x0000006202067812 */ /* 0x000fc400078efcff */
[----:B------:R-:W-:Y:S01]  /*9950*/  ISETP.NE.U32.AND P2, PT, R4, RZ, PT ;  /* 0x000000ff0400720c */ /* 0x000fe20003f45070 */
[----:B------:R-:W-:Y:S01]  /*9960*/  UMOV UR8, UR13 ;  /* 0x0000000d00087c82 */ /* 0x000fe20008000000 */
[----:B------:R-:W-:Y:S01]  /*9970*/  VOTEU.ALL UP1, P3 ;  /* 0x0000000000ff7886 */ /* 0x000fe20001820000 */
[----:B------:R1:W-:Y:S04]  /*9980*/  STL.64 [R1+0x760], R124 ;  /* 0x0007607c01007387 */ /* 0x0003e80000100a00 */
[----:B------:R-:W-:Y:S04]  /*9990*/  STL.64 [R1+0x758], R140 ;  /* 0x0007588c01007387 */ /* 0x000fe80000100a00 */
[----:B------:R-:W-:Y:S04]  /*99a0*/  STL.64 [R1+0x750], R156 ;  /* 0x0007509c01007387 */ /* 0x000fe80000100a00 */
[----:B------:R-:W-:Y:S04]  /*99b0*/  STL.64 [R1+0x748], R172 ;  /* 0x000748ac01007387 */ /* 0x000fe80000100a00 */
[----:B------:R-:W1:Y:S02]  /*99c0*/  FENCE.VIEW.ASYNC.S ;  /* 0x00000000000073c6 */ /* 0x000e640000000000 */
[----:B-1----:R-:W1:Y:S02]  /*99d0*/  @!UP1 SYNCS.EXCH.64 URZ, [UR8], UR18 ;  /* 0x0000001208ff95b2 */ /* 0x002e640008000100 */
[----:B-1----:R-:W-:Y:S06]  /*99e0*/  BAR.SYNC.DEFER_BLOCKING 0x0 ;  /* 0x0000000000007b1d */ /* 0x002fec0000010000 */
[----:B------:R-:W-:Y:S04]  /*99f0*/  STL.64 [R1+0x740], R188 ;  /* 0x000740bc01007387 */ /* 0x000fe80000100a00 */
[----:B------:R-:W-:Y:S04]  /*9a00*/  STL.64 [R1+0x738], R204 ;  /* 0x000738cc01007387 */ /* 0x000fe80000100a00 */
[----:B------:R-:W-:Y:S04]  /*9a10*/  STL.64 [R1+0x730], R220 ;  /* 0x000730dc01007387 */ /* 0x000fe80000100a00 */
[----:B------:R1:W-:Y:S04]  /*9a20*/  STL.64 [R1+0x728], R8 ;  /* 0x0007280801007387 */ /* 0x0003e80000100a00 */
[----:B------:R-:W4:Y:S01]  /*9a30*/  LDL.64 R124, [R1+0xe0] ;  /* 0x0000e000017c7983 */ /* 0x000f220000100a00 */
[----:B------:R1:W2:Y:S03]  /*9a40*/  @!UP2 SYNCS.EXCH.64 URZ, [UR6+0x48008], UR4 ;  /* 0x0480080406ffa5b2 */ /* 0x0002a60008000100 */
[----:B------:R-:W4:Y:S04]  /*9a50*/  LDL.64 R104, [R1+0xb0] ;  /* 0x0000b00001687983 */ /* 0x000f280000100a00 */
[----:B------:R-:W4:Y:S04]  /*9a60*/  LDL.64 R88, [R1+0xa8] ;  /* 0x0000a80001587983 */ /* 0x000f280000100a00 */
[----:B------:R-:W-:Y:S01]  /*9a70*/  @!PT LDS RZ, [RZ] ;  /* 0x00000000fffff984 */ /* 0x000fe20000000800 */
[----:B------:R-:W-:Y:S01]  /*9a80*/  @!PT LDS RZ, [RZ] ;  /* 0x00000000fffff984 */ /* 0x000fe20000000800 */
[----:B------:R-:W-:Y:S01]  /*9a90*/  @!PT LDS RZ, [RZ] ;  /* 0x00000000fffff984 */ /* 0x000fe20000000800 */
[----:B--2---:R-:W-:Y:S04]  /*9aa0*/  LDGSTS.E [R120+0x30000], desc[UR28][R22.64], P6 ;  /* 0x3000000016787fae */ /* 0x004fe8000b1a101c */
[----:B---3--:R-:W-:Y:S04]  /*9ab0*/  LDGSTS.E [R120+0x30008], desc[UR28][R34.64], P1 ;  /* 0x3000800022787fae */ /* 0x008fe800089a101c */
[----:B----4-:R-:W-:Y:S04]  /*9ac0*/  LDGSTS.E [R120+0x32000], desc[UR28][R24.64], P5 ;  /* 0x3200000018787fae */ /* 0x010fe8000a9a101c */
[----:B------:R-:W2:Y:S04]  /*9ad0*/  LDL.64 R22, [R1+0x80] ;  /* 0x0000800001167983 */ /* 0x000ea80000100a00 */
[----:B------:R-:W3:Y:S04]  /*9ae0*/  LDL.64 R34, [R1+0x78] ;  /* 0x0000780001227983 */ /* 0x000ee80000100a00 */
[----:B------:R-:W4:Y:S01]  /*9af0*/  LDL.64 R24, [R1+0x118] ;  /* 0x0001180001187983 */ /* 0x000f220000100a00 */
[----:B------:R-:W-:-:S02]  /*9b00*/  ISETP.GE.AND P6, PT, R5, R123, PT ;  /* 0x0000007b0500720c */ /* 0x000fc40003fc6270 */
[----:B------:R-:W-:Y:S02]  /*9b10*/  LOP3.LUT R5, R2, 0x4, RZ, 0xfc, !PT ;  /* 0x0000000402057812 */ /* 0x000fe400078efcff */
[C---:B------:R-:W-:Y:S02]  /*9b20*/  SEL R4, R3.reuse, RZ, !P0 ;  /* 0x000000ff03047207 */ /* 0x040fe40004000000 */
[-C--:B------:R-:W-:Y:S02]  /*9b30*/  ISETP.GE.AND P0, PT, R6, R123.reuse, PT ;  /* 0x0000007b0600720c */ /* 0x080fe40003f06270 */
[----:B------:R-:W-:Y:S02]  /*9b40*/  SEL R6, R3, RZ, !P6 ;  /* 0x000000ff03067207 */ /* 0x000fe40007000000 */
[----:B------:R-:W-:Y:S02]  /*9b50*/  ISETP.GE.AND P6, PT, R5, R123, PT ;  /* 0x0000007b0500720c */ /* 0x000fe40003fc6270 */
[----:B------:R-:W-:-:S02]  /*9b60*/  ISETP.NE.U32.AND P1, PT, R4, RZ, PT ;  /* 0x000000ff0400720c */ /* 0x000fc40003f25070 */
[----:B------:R-:W-:Y:S02]  /*9b70*/  SEL R5, R3, RZ, !P0 ;  /* 0x000000ff03057207 */ /* 0x000fe40004000000 */
[----:B------:R-:W-:Y:S02]  /*9b80*/  ISETP.NE.U32.AND P0, PT, R6, RZ, PT ;  /* 0x000000ff0600720c */ /* 0x000fe40003f05070 */
[C---:B-1----:R-:W-:Y:S01]  /*9b90*/  LOP3.LUT R8, R2.reuse, 0x6, RZ, 0xfc, !PT ;  /* 0x0000000602087812 */ /* 0x042fe200078efcff */
[----:B------:R-:W-:Y:S04]  /*9ba0*/  LDGSTS.E [R120+0x32008], desc[UR28][R124.64], P4 ;  /* 0x320080007c787fae */ /* 0x000fe8000a1a101c */
[----:B------:R-:W-:Y:S04]  /*9bb0*/  LDGSTS.E [R120+0x34000], desc[UR28][R104.64], P2 ;  /* 0x3400000068787fae */ /* 0x000fe800091a101c */
[----:B------:R-:W-:Y:S04]  /*9bc0*/  LDGSTS.E [R120+0x34008], desc[UR28][R88.64], P1 ;  /* 0x3400800058787fae */ /* 0x000fe800089a101c */
[----:B------:R-:W4:Y:S04]  /*9bd0*/  LDL.64 R124, [R1+0x110] ;  /* 0x00011000017c7983 */ /* 0x000f280000100a00 */
[----:B------:R-:W4:Y:S04]  /*9be0*/  LDL.64 R104, [R1+0xd8] ;  /* 0x0000d80001687983 */ /* 0x000f280000100a00 */
[----:B------:R-:W4:Y:S01]  /*9bf0*/  LDL.64 R88, [R1+0xa0] ;  /* 0x0000a00001587983 */ /* 0x000f220000100a00 */
[----:B------:R-:W-:-:S02]  /*9c00*/  LOP3.LUT R7, R2, 0x24, RZ, 0xfc, !PT ;  /* 0x0000002402077812 */ /* 0x000fc400078efcff */
[----:B------:R-:W-:Y:S02]  /*9c10*/  SEL R4, R3, RZ, !P6 ;  /* 0x000000ff03047207 */ /* 0x000fe40007000000 */
[-C--:B------:R-:W-:Y:S02]  /*9c20*/  ISETP.GE.AND P4, PT, R8, R123.reuse, PT ;  /* 0x0000007b0800720c */ /* 0x080fe40003f86270 */
[----:B------:R-:W-:Y:S02]  /*9c30*/  LOP3.LUT R6, R2, 0x26, RZ, 0xfc, !PT ;  /* 0x0000002602067812 */ /* 0x000fe400078efcff */
[----:B------:R-:W-:Y:S02]  /*9c40*/  ISETP.GE.AND P2, PT, R7, R123, PT ;  /* 0x0000007b0700720c */ /* 0x000fe40003f46270 */
[----:B------:R-:W-:Y:S02]  /*9c50*/  ISETP.NE.U32.AND P6, PT, R5, RZ, PT ;  /* 0x000000ff0500720c */ /* 0x000fe40003fc5070 */
[----:B------:R-:W-:-:S02]  /*9c60*/  ISETP.NE.U32.AND P5, PT, R4, RZ, PT ;  /* 0x000000ff0400720c */ /* 0x000fc40003fa5070 */
[----:B------:R-:W-:Y:S02]  /*9c70*/  LOP3.LUT R5, R2, 0x44, RZ, 0xfc, !PT ;  /* 0x0000004402057812 */ /* 0x000fe400078efcff */
[C---:B------:R-:W-:Y:S02]  /*9c80*/  SEL R4, R3.reuse, RZ, !P4 ;  /* 0x000000ff03047207 */ /* 0x040fe40006000000 */
[-C--:B------:R-:W-:Y:S02]  /*9c90*/  ISETP.GE.AND P4, PT, R6, R123.reuse, PT ;  /* 0x0000007b0600720c */ /* 0x080fe40003f86270 */
[----:B------:R-:W-:Y:S02]  /*9ca0*/  SEL R6, R3, RZ, !P2 ;  /* 0x000000ff03067207 */ /* 0x000fe40005000000 */
[----:B------:R-:W-:Y:S02]  /*9cb0*/  ISETP.GE.AND P1, PT, R5, R123, PT ;  /* 0x0000007b0500720c */ /* 0x000fe40003f26270 */
[----:B------:R-:W-:-:S02]  /*9cc0*/  SEL R5, R3, RZ, !P4 ;  /* 0x000000ff03057207 */ /* 0x000fc40006000000 */
[----:B------:R-:W-:Y:S02]  /*9cd0*/  ISETP.NE.U32.AND P4, PT, R6, RZ, PT ;  /* 0x000000ff0600720c */ /* 0x000fe40003f85070 */
[----:B------:R-:W-:Y:S01]  /*9ce0*/  LOP3.LUT R6, R122, 0x10, RZ, 0x3c, !PT ;  /* 0x000000107a067812 */ /* 0x000fe200078e3cff */
[----:B--2---:R-:W-:Y:S04]  /*9cf0*/  LDGSTS.E [R120+0x36000], desc[UR28][R22.64], P0 ;  /* 0x3600000016787fae */ /* 0x004fe800081a101c */
[----:B---3--:R-:W-:Y:S04]  /*9d00*/  LDGSTS.E [R120+0x36008], desc[UR28][R34.64], P6 ;  /* 0x3600800022787fae */ /* 0x008fe8000b1a101c */
[----:B------:R-:W2:Y:S04]  /*9d10*/  LDL.64 R22, [R1+0xd0] ;  /* 0x0000d00001167983 */ /* 0x000ea80000100a00 */
[----:B------:R1:W-:Y:S01]  /*9d20*/  STL [R1+0x638], R6 ;  /* 0x0006380601007387 */ /* 0x0003e20000100800 */
[----:B------:R-:W-:Y:S01]  /*9d30*/  ISETP.NE.U32.AND P2, PT, R4, RZ, PT ;  /* 0x000000ff0400720c */ /* 0x000fe20003f45070 */
[----:B-1----:R-:W-:-:S02]  /*9d40*/  VIADD R6, R6, UR6 ;  /* 0x0000000606067c36 */ /* 0x002fc40008000000 */
[----:B------:R-:W3:Y:S04]  /*9d50*/  LDL.64 R34, [R1+0x70] ;  /* 0x0000700001227983 */ /* 0x000ee80000100a00 */
[----:B----4-:R-:W-:Y:S01]  /*9d60*/  LDGSTS.E [R6+0x30000], desc[UR28][R24.64], P5 ;  /* 0x3000000018067fae */ /* 0x010fe2000a9a101c */
[----:B------:R-:W-:-:S03]  /*9d70*/  LOP3.LUT R9, R2, 0x46, RZ, 0xfc, !PT ;  /* 0x0000004602097812 */ /* 0x000fc600078efcff */
[----:B------:R-:W4:Y:S04]  /*9d80*/  LDL.64 R140, [R1+0xc0] ;  /* 0x0000c000018c7983 */ /* 0x000f280000100a00 */
[----:B------:R-:W3:Y:S01]  /*9d90*/  LDL.64 R24, [R1+0x98] ;  /* 0x0000980001187983 */ /* 0x000ee20000100a00 */
[----:B------:R-:W-:Y:S02]  /*9da0*/  SEL R4, R3, RZ, !P1 ;  /* 0x000000ff03047207 */ /* 0x000fe40004800000 */
[----:B------:R-:W-:Y:S02]  /*9db0*/  ISETP.NE.U32.AND P1, PT, R5, RZ, PT ;  /* 0x000000ff0500720c */ /* 0x000fe40003f25070 */
[----:B------:R-:W-:Y:S01]  /*9dc0*/  ISETP.NE.U32.AND P0, PT, R4, RZ, PT ;  /* 0x000000ff0400720c */ /* 0x000fe20003f05070 */
[----:B------:R-:W-:Y:S04]  /*9dd0*/  LDGSTS.E [R6+0x30008], desc[UR28][R124.64], P2 ;  /* 0x300080007c067fae */ /* 0x000fe800091a101c */
[----:B------:R-:W-:Y:S04]  /*9de0*/  LDGSTS.E [R6+0x32000], desc[UR28][R104.64], P4 ;  /* 0x3200000068067fae */ /* 0x000fe8000a1a101c */
[----:B------:R-:W4:Y:S01]  /*9df0*/  LDL.64 R104, [R1+0x68] ;  /* 0x0000680001687983 */ /* 0x000f220000100a00 */
[----:B------:R-:W-:-:S04]  /*9e00*/  ISETP.GE.AND P6, PT, R9, R123, PT ;  /* 0x0000007b0900720c */ /* 0x000fc80003fc6270 */
[----:B------:R-:W-:-:S04]  /*9e10*/  SEL R4, R3, RZ, !P6 ;  /* 0x000000ff03047207 */ /* 0x000fc80007000000 */
[----:B------:R-:W-:Y:S01]  /*9e20*/  ISETP.NE.U32.AND P2, PT, R4, RZ, PT ;  /* 0x000000ff0400720c */ /* 0x000fe20003f45070 */
[----:B--2---:R-:W-:Y:S04]  /*9e30*/  LDGSTS.E [R6+0x32008], desc[UR28][R22.64], P1 ;  /* 0x3200800016067fae */ /* 0x004fe800089a101c */
[----:B------:R-:W-:Y:S04]  /*9e40*/  LDGSTS.E [R6+0x34000], desc[UR28][R88.64], P0 ;  /* 0x3400000058067fae */ /* 0x000fe800081a101c */
[----:B------:R-:W2:Y:S04]  /*9e50*/  LDL.64 R22, [R1+0x108] ;  /* 0x0001080001167983 */ /* 0x000ea80000100a00 */
[----:B------:R-:W2:Y:S04]  /*9e60*/  LDL.64 R88, [R1+0x100] ;  /* 0x0001000001587983 */ /* 0x000ea80000100a00 */
[----:B---3--:R-:W-:Y:S04]  /*9e70*/  LDGSTS.E [R6+0x34008], desc[UR28][R24.64], P2 ;  /* 0x3400800018067fae */ /* 0x008fe800091a101c */
[----:B------:R-:W3:Y:S01]  /*9e80*/  LDL.64 R24, [R1+0xc8] ;  /* 0x0000c80001187983 */ /* 0x000ee20000100a00 */
[----:B------:R-:W-:-:S02]  /*9e90*/  LOP3.LUT R8, R2, 0x64, RZ, 0xfc, !PT ;  /* 0x0000006402087812 */ /* 0x000fc400078efcff */
[----:B------:R-:W-:Y:S02]  /*9ea0*/  LOP3.LUT R7, R2, 0x66, RZ, 0xfc, !PT ;  /* 0x0000006602077812 */ /* 0x000fe400078efcff */
[-C--:B------:R-:W-:Y:S02]  /*9eb0*/  ISETP.GE.AND P5, PT, R8, R123.reuse, PT ;  /* 0x0000007b0800720c */ /* 0x080fe40003fa6270 */
[----:B------:R-:W-:Y:S02]  /*9ec0*/  LOP3.LUT R5, R2, 0x8, RZ, 0xfc, !PT ;  /* 0x0000000802057812 */ /* 0x000fe400078efcff */
[-C--:B------:R-:W-:Y:S02]  /*9ed0*/  ISETP.GE.AND P6, PT, R7, R123.reuse, PT ;  /* 0x0000007b0700720c */ /* 0x080fe40003fc6270 */
[----:B------:R-:W-:Y:S02]  /*9ee0*/  SEL R7, R3, RZ, !P5 ;  /* 0x000000ff03077207 */ /* 0x000fe40006800000 */
[----:B------:R-:W-:-:S02]  /*9ef0*/  ISETP.GE.AND P5, PT, R5, R123, PT ;  /* 0x0000007b0500720c */ /* 0x000fc40003fa6270 */
[C---:B------:R-:W-:Y:S02]  /*9f00*/  LOP3.LUT R9, R2.reuse, 0xa, RZ, 0xfc, !PT ;  /* 0x0000000a02097812 */ /* 0x040fe400078efcff */
[C---:B------:R-:W-:Y:S02]  /*9f10*/  SEL R5, R3.reuse, RZ, !P6 ;  /* 0x000000ff03057207 */ /* 0x040fe40007000000 */
[----:B------:R-:W-:Y:S02]  /*9f20*/  SEL R4, R3, RZ, !P5 ;  /* 0x000000ff03047207 */ /* 0x000fe40006800000 */
[----:B------:R-:W-:Y:S02]  /*9f30*/  LOP3.LUT R8, R2, 0x28, RZ, 0xfc, !PT ;  /* 0x0000002802087812 */ /* 0x000fe400078efcff */
[----:B------:R-:W-:Y:S02]  /*9f40*/  ISETP.NE.U32.AND P6, PT, R7, RZ, PT ;  /* 0x000000ff0700720c */ /* 0x000fe40003fc5070 */
[----:B------:R-:W-:-:S02]  /*9f50*/  ISETP.GE.AND P1, PT, R9, R123, PT ;  /* 0x0000007b0900720c */ /* 0x000fc40003f26270 */
[----:B------:R-:W-:Y:S02]  /*9f60*/  LOP3.LUT R7, R2, 0x2a, RZ, 0xfc, !PT ;  /* 0x0000002a02077812 */ /* 0x000fe400078efcff */
[----:B------:R-:W-:Y:S02]  /*9f70*/  ISETP.NE.U32.AND P4, PT, R4, RZ, PT ;  /* 0x000000ff0400720c */ /* 0x000fe40003f85070 */
[----:B------:R-:W-:Y:S02]  /*9f80*/  ISETP.GE.AND P0, PT, R8, R123, PT ;  /* 0x0000007b0800720c */ /* 0x000fe40003f06270 */
[----:B------:R-:W-:Y:S02]  /*9f90*/  ISETP.NE.U32.AND P5, PT, R5, RZ, PT ;  /* 0x000000ff0500720c */ /* 0x000fe40003fa5070 */
[----:B------:R-:W-:Y:S01]  /*9fa0*/  SEL R4, R3, RZ, !P1 ;  /* 0x000000ff03047207 */ /* 0x000fe20004800000 */
[----:B------:R-:W-:Y:S01]  /*9fb0*/  LDGSTS.E [R6+0x36000], desc[UR28][R34.64], P6 ;  /* 0x3600000022067fae */ /* 0x000fe2000b1a101c */
[----:B------:R-:W-:-:S02]  /*9fc0*/  LOP3.LUT R5, R2, 0x48, RZ, 0xfc, !PT ;  /* 0x0000004802057812 */ /* 0x000fc400078efcff */
[-C--:B------:R-:W-:Y:S02]  /*9fd0*/  ISETP.GE.AND P1, PT, R7, R123.reuse, PT ;  /* 0x0000007b0700720c */ /* 0x080fe40003f26270 */
[----:B------:R-:W-:Y:S02]  /*9fe0*/  SEL R7, R3, RZ, !P0 ;  /* 0x000000ff03077207 */ /* 0x000fe40004000000 */
[----:B------:R-:W-:Y:S02]  /*9ff0*/  ISETP.NE.U32.AND P0, PT, R4, RZ, PT ;  /* 0x000000ff0400720c */ /* 0x000fe40003f05070 */
[----:B------:R-:W-:Y:S01]  /*a000*/  ISETP.GE.AND P2, PT, R5, R123, PT ;  /* 0x0000007b0500720c */ /* 0x000fe20003f46270 */
[----:B----4-:R-:W-:Y:S01]  /*a010*/  LDGSTS.E [R6+0x36008], desc[UR28][R104.64], P5 ;  /* 0x3600800068067fae */ /* 0x010fe2000a9a101c */
[C---:B------:R-:W-:Y:S02]  /*a020*/  SEL R5, R3.reuse, RZ, !P1 ;  /* 0x000000ff03057207 */ /* 0x040fe40004800000 */
[----:B------:R-:W-:Y:S01]  /*a030*/  LOP3.LUT R121, R122, 0x20, RZ, 0x3c, !PT ;  /* 0x000000207a797812 */ /* 0x000fe200078e3cff */
[----:B------:R-:W4:Y:S01]  /*a040*/  LDL.64 R34, [R1+0x90] ;  /* 0x0000900001227983 */ /* 0x000f220000100a00 */
[----:B------:R-:W-:-:S02]  /*a050*/  SEL R4, R3, RZ, !P2 ;  /* 0x000000ff03047207 */ /* 0x000fc40005000000 */
[----:B------:R-:W-:Y:S01]  /*a060*/  ISETP.NE.U32.AND P2, PT, R5, RZ, PT ;  /* 0x000000ff0500720c */ /* 0x000fe20003f45070 */
[----:B------:R-:W-:Y:S01]  /*a070*/  VIADD R5, R121, UR6 ;  /* 0x0000000679057c36 */ /* 0x000fe20008000000 */
[----:B------:R1:W-:Y:S04]  /*a080*/  STL [R1+0x634], R121 ;  /* 0x0006347901007387 */ /* 0x0003e80000100800 */
[----:B------:R-:W4:Y:S04]  /*a090*/  LDL.64 R124, [R1+0x88] ;  /* 0x00008800017c7983 */ /* 0x000f280000100a00 */
[----:B------:R-:W4:Y:S01]  /*a0a0*/  LDL.64 R104, [R1+0x60] ;  /* 0x0000600001687983 */ /* 0x000f220000100a00 */
[----:B------:R-:W-:-:S03]  /*a0b0*/  ISETP.NE.U32.AND P1, PT, R7, RZ, PT ;  /* 0x000000ff0700720c */ /* 0x000fc60003f25070 */
[----:B--2---:R2:W-:Y:S04]  /*a0c0*/  LDGSTS.E [R5+0x30000], desc[UR28][R22.64], P4 ;  /* 0x3000000016057fae */ /* 0x0045e8000a1a101c */
[----:B------:R-:W-:Y:S04]  /*a0d0*/  LDGSTS.E [R5+0x30008], desc[UR28][R88.64], P0 ;  /* 0x3000800058057fae */ /* 0x000fe800081a101c */
[----:B------:R-:W4:Y:S04]  /*a0e0*/  LDL.64 R88, [R1+0x58] ;  /* 0x0000580001587983 */ /* 0x000f280000100a00 */
[----:B---3--:R-:W-:Y:S04]  /*a0f0*/  LDGSTS.E [R5+0x32000], desc[UR28][R24.64], P1 ;  /* 0x3200000018057fae */ /* 0x008fe800089a101c */
[----:B------:R-:W-:Y:S04]  /*a100*/  LDGSTS.E [R5+0x32008], desc[UR28][R140.64], P2 ;  /* 0x320080008c057fae */ /* 0x000fe800091a101c */
[----:B------:R-:W3:Y:S04]  /*a110*/  LDL.64 R24, [R1+0xf8] ;  /* 0x0000f80001187983 */ /* 0x000ee80000100a00 */
[----:B------:R-:W3:Y:S01]  /*a120*/  LDL.64 R140, [R1+0xf0] ;  /* 0x0000f000018c7983 */ /* 0x000ee20000100a00 */
[----:B------:R-:W-:-:S02]  /*a130*/  LOP3.LUT R9, R2, 0x4a, RZ, 0xfc, !PT ;  /* 0x0000004a02097812 */ /* 0x000fc400078efcff */
[C---:B------:R-:W-:Y:S02]  /*a140*/  LOP3.LUT R7, R2.reuse, 0x68, RZ, 0xfc, !PT ;  /* 0x0000006802077812 */ /* 0x040fe400078efcff */
[-C--:B------:R-:W-:Y:S02]  /*a150*/  ISETP.GE.AND P5, PT, R9, R123.reuse, PT ;  /* 0x0000007b0900720c */ /* 0x080fe40003fa6270 */
[----:B------:R-:W-:Y:S02]  /*a160*/  LOP3.LUT R8, R2, 0x6a, RZ, 0xfc, !PT ;  /* 0x0000006a02087812 */ /* 0x000fe400078efcff */
[----:B------:R-:W-:Y:S02]  /*a170*/  ISETP.NE.U32.AND P6, PT, R4, RZ, PT ;  /* 0x000000ff0400720c */ /* 0x000fe40003fc5070 */
[----:B------:R-:W-:Y:S02]  /*a180*/  ISETP.GE.AND P4, PT, R7, R123, PT ;  /* 0x0000007b0700720c */ /* 0x000fe40003f86270 */
[----:B------:R-:W-:-:S02]  /*a190*/  LOP3.LUT R7, R2, 0xc, RZ, 0xfc, !PT ;  /* 0x0000000c02077812 */ /* 0x000fc400078efcff */
[C---:B------:R-:W-:Y:S02]  /*a1a0*/  SEL R4, R3.reuse, RZ, !P5 ;  /* 0x000000ff03047207 */ /* 0x040fe40006800000 */
[-C--:B------:R-:W-:Y:S02]  /*a1b0*/  ISETP.GE.AND P5, PT, R8, R123.reuse, PT ;  /* 0x0000007b0800720c */ /* 0x080fe40003fa6270 */
[----:B--2---:R-:W-:Y:S02]  /*a1c0*/  SEL R22, R3, RZ, !P4 ;  /* 0x000000ff03167207 */ /* 0x004fe40006000000 */
[----:B------:R-:W-:Y:S02]  /*a1d0*/  ISETP.GE.AND P4, PT, R7, R123, PT ;  /* 0x0000007b0700720c */ /* 0x000fe40003f86270 */
[----:B------:R-:W-:Y:S02]  /*a1e0*/  SEL R7, R3, RZ, !P5 ;  /* 0x000000ff03077207 */ /* 0x000fe40006800000 */
[----:B------:R-:W-:-:S02]  /*a1f0*/  ISETP.NE.U32.AND P0, PT, R4, RZ, PT ;  /* 0x000000ff0400720c */ /* 0x000fc40003f05070 */
[----:B------:R-:W-:Y:S02]  /*a200*/  ISETP.NE.U32.AND P5, PT, R22, RZ, PT ;  /* 0x000000ff1600720c */ /* 0x000fe40003fa5070 */
[----:B------:R-:W-:Y:S02]  /*a210*/  SEL R4, R3, RZ, !P4 ;  /* 0x000000ff03047207 */ /* 0x000fe40006000000 */
[----:B------:R-:W-:Y:S01]  /*a220*/  ISETP.NE.U32.AND P4, PT, R7, RZ, PT ;  /* 0x000000ff0700720c */ /* 0x000fe20003f85070 */
[----:B----4-:R-:W-:Y:S01]  /*a230*/  LDGSTS.E [R5+0x34000], desc[UR28][R34.64], P6 ;  /* 0x3400000022057fae */ /* 0x010fe2000b1a101c */
[----:B------:R-:W-:Y:S01]  /*a240*/  LOP3.LUT R9, R122, 0x30, RZ, 0x3c, !PT ;  /* 0x000000307a097812 */ /* 0x000fe200078e3cff */
[----:B------:R-:W1:Y:S04]  /*a250*/  S2R R23, SR_TID.X ;  /* 0x0000000000177919 */ /* 0x000e680000002100 */
[----:B------:R-:W-:Y:S04]  /*a260*/  LDGSTS.E [R5+0x34008], desc[UR28][R124.64], P0 ;  /* 0x340080007c057fae */ /* 0x000fe800081a101c */
[----:B------:R-:W2:Y:S04]  /*a270*/  LDL.64 R34, [R1+0xb8] ;  /* 0x0000b80001227983 */ /* 0x000ea80000100a00 */
[----:B------:R-:W-:Y:S04]  /*a280*/  LDGSTS.E [R5+0x36000], desc[UR28][R104.64], P5 ;  /* 0x3600000068057fae */ /* 0x000fe8000a9a101c */
[----:B------:R-:W4:Y:S04]  /*a290*/  LDL.64 R124, [R1+0x130] ;  /* 0x00013000017c7983 */ /* 0x000f280000100a00 */
[----:B------:R-:W4:Y:S04]  /*a2a0*/  LDL.64 R104, [R1+0x138] ;  /* 0x0001380001687983 */ /* 0x000f280000100a00 */
[----:B------:R2:W-:Y:S01]  /*a2b0*/  STL [R1+0x630], R9 ;  /* 0x0006300901007387 */ /* 0x0005e20000100800 */
[----:B------:R-:W-:-:S02]  /*a2c0*/  LOP3.LUT R8, R2, 0x2c, RZ, 0xfc, !PT ;  /* 0x0000002c02087812 */ /* 0x000fc400078efcff */
[----:B-1----:R-:W-:Y:S01]  /*a2d0*/  LEA.HI R121, R23, 0xe, RZ, 0x1a ;  /* 0x0000000e17797811 */ /* 0x002fe200078fd0ff */
[----:B------:R-:W4:Y:S01]  /*a2e0*/  LDL.64 R156, [R1+0x170] ;  /* 0x00017000019c7983 */ /* 0x000f220000100a00 */
[-C--:B------:R-:W-:Y:S02]  /*a2f0*/  ISETP.GE.AND P6, PT, R8, R123.reuse, PT ;  /* 0x0000007b0800720c */ /* 0x080fe40003fc6270 */
[----:B------:R-:W-:Y:S02]  /*a300*/  ISETP.GE.AND P2, PT, R121, R123, PT ;  /* 0x0000007b7900720c */ /* 0x000fe40003f46270 */
[----:B------:R-:W-:Y:S02]  /*a310*/  LOP3.LUT R7, R2, 0x4c, RZ, 0xfc, !PT ;  /* 0x0000004c02077812 */ /* 0x000fe400078efcff */
[----:B------:R-:W-:Y:S02]  /*a320*/  ISETP.NE.U32.AND P1, PT, R4, RZ, PT ;  /* 0x000000ff0400720c */ /* 0x000fe40003f25070 */
[----:B------:R-:W-:-:S02]  /*a330*/  SEL R4, R3, RZ, !P2 ;  /* 0x000000ff03047207 */ /* 0x000fc40005000000 */
[----:B------:R-:W-:Y:S02]  /*a340*/  SEL R22, R3, RZ, !P6 ;  /* 0x000000ff03167207 */ /* 0x000fe40007000000 */
[----:B------:R-:W-:Y:S02]  /*a350*/  ISETP.GE.AND P6, PT, R7, R123, PT ;  /* 0x0000007b0700720c */ /* 0x000fe40003fc6270 */
[----:B------:R-:W-:Y:S02]  /*a360*/  ISETP.NE.U32.AND P0, PT, R4, RZ, PT ;  /* 0x000000ff0400720c */ /* 0x000fe40003f05070 */
[----:B------:R-:W-:-:S04]  /*a370*/  SEL R4, R3, RZ, !P6 ;  /* 0x000000ff03047207 */ /* 0x000fc80007000000 */
[----:B------:R-:W-:Y:S01]  /*a380*/  ISETP.NE.U32.AND P6, PT, R4, RZ, PT ;  /* 0x000000ff0400720c */ /* 0x000fe20003fc5070 */
[----:B------:R-:W-:Y:S01]  /*a390*/  VIADD R4, R9, UR6 ;  /* 0x0000000609047c36 */ /* 0x000fe20008000000 */
[----:B------:R-:W-:Y:S04]  /*a3a0*/  LDGSTS.E [R5+0x36008], desc[UR28][R88.64], P4 ;  /* 0x3600800058057fae */ /* 0x000fe8000a1a101c */
[----:B------:R-:W4:Y:S04]  /*a3b0*/  LDL.64 R88, [R1+0x140] ;  /* 0x0001400001587983 */ /* 0x000f280000100a00 */
[----:B---3--:R-:W-:Y:S04]  /*a3c0*/  LDGSTS.E [R4+0x30000], desc[UR28][R24.64], P1 ;  /* 0x3000000018047fae */ /* 0x008fe800089a101c */
[----:B------:R-:W-:Y:S04]  /*a3d0*/  LDGSTS.E [R4+0x30008], desc[UR28][R140.64], P0 ;  /* 0x300080008c047fae */ /* 0x000fe800081a101c */
[----:B------:R-:W3:Y:S04]  /*a3e0*/  LDL.64 R24, [R1+0x148] ;  /* 0x0001480001187983 */ /* 0x000ee80000100a00 */
[----:B------:R-:W3:Y:S01]  /*a3f0*/  LDL.64 R140, [R1+0x150] ;  /* 0x00015000018c7983 */ /* 0x000ee20000100a00 */
[----:B------:R-:W-:-:S04]  /*a400*/  LEA.HI R23, R23, 0x2e, RZ, 0x1a ;  /* 0x0000002e17177811 */ /* 0x000fc800078fd0ff */
[----:B------:R-:W-:Y:S02]  /*a410*/  ISETP.GE.AND P2, PT, R23, R123, PT ;  /* 0x0000007b1700720c */ /* 0x000fe40003f46270 */
[----:B------:R-:W1:Y:S02]  /*a420*/  S2R R23, SR_TID.X ;  /* 0x0000000000177919 */ /* 0x000e640000002100 */
[----:B------:R-:W-:Y:S02]  /*a430*/  SEL R7, R3, RZ, !P2 ;  /* 0x000000ff03077207 */ /* 0x000fe40005000000 */
[----:B------:R-:W-:Y:S02]  /*a440*/  ISETP.NE.U32.AND P2, PT, R22, RZ, PT ;  /* 0x000000ff1600720c */ /* 0x000fe40003f45070 */
[----:B------:R-:W-:-:S11]  /*a450*/  ISETP.NE.U32.AND P5, PT, R7, RZ, PT ;  /* 0x000000ff0700720c */ /* 0x000fd60003fa5070 */
[----:B--2---:R-:W-:Y:S01]  /*a460*/  LDGSTS.E [R4+0x32000], desc[UR28][R34.64], P2 ;  /* 0x3200000022047fae */ /* 0x004fe200091a101c */
[----:B-1----:R-:W-:-:S04]  /*a470*/  LEA.HI R121, R23, 0x4e, RZ, 0x1a ;  /* 0x0000004e17797811 */ /* 0x002fc800078fd0ff */
[----:B------:R-:W-:Y:S01]  /*a480*/  ISETP.GE.AND P4, PT, R121, R123, PT ;  /* 0x0000007b7900720c */ /* 0x000fe20003f86270 */
[----:B----4-:R-:W-:Y:S03]  /*a490*/  LDGSTS.E [R4+0x32008], desc[UR28][R124.64], P5 ;  /* 0x320080007c047fae */ /* 0x010fe6000a9a101c */
[----:B------:R-:W-:Y:S01]  /*a4a0*/  SEL R7, R3, RZ, !P4 ;  /* 0x000000ff03077207 */ /* 0x000fe20006000000 */
[----:B------:R-:W2:Y:S03]  /*a4b0*/  LDL.64 R34, [R1+0x158] ;  /* 0x0001580001227983 */ /* 0x000ea60000100a00 */
[----:B------:R-:W-:Y:S01]  /*a4c0*/  ISETP.NE.U32.AND P0, PT, R7, RZ, PT ;  /* 0x000000ff0700720c */ /* 0x000fe20003f05070 */
[----:B------:R-:W-:Y:S04]  /*a4d0*/  LDGSTS.E [R4+0x34000], desc[UR28][R104.64], P6 ;  /* 0x3400000068047fae */ /* 0x000fe8000b1a101c */
[----:B------:R-:W4:Y:S04]  /*a4e0*/  LDL.64 R124, [R1+0x160] ;  /* 0x00016000017c7983 */ /* 0x000f280000100a00 */
[----:B------:R-:W4:Y:S01]  /*a4f0*/  LDL.64 R104, [R1+0x178] ;  /* 0x0001780001687983 */ /* 0x000f220000100a00 */
[----:B------:R-:W-:-:S02]  /*a500*/  LOP3.LUT R8, R2, 0x6c, RZ, 0xfc, !PT ;  /* 0x0000006c02087812 */ /* 0x000fc400078efcff */
[----:B------:R-:W-:Y:S02]  /*a510*/  LEA.HI R23, R23, 0x6e, RZ, 0x1a ;  /* 0x0000006e17177811 */ /* 0x000fe400078fd0ff */
[-C--:B------:R-:W-:Y:S02]  /*a520*/  ISETP.GE.AND P1, PT, R8, R123.reuse, PT ;  /* 0x0000007b0800720c */ /* 0x080fe40003f26270 */
[----:B------:R-:W-:Y:S02]  /*a530*/  ISETP.GE.AND P4, PT, R23, R123, PT ;  /* 0x0000007b1700720c */ /* 0x000fe40003f86270 */
[C---:B------:R-:W-:Y:S02]  /*a540*/  SEL R23, R3.reuse, RZ, !P1 ;  /* 0x000000ff03177207 */ /* 0x040fe40004800000 */
[----:B------:R-:W-:Y:S02]  /*a550*/  SEL R22, R3, RZ, !P4 ;  /* 0x000000ff03167207 */ /* 0x000fe40006000000 */
[----:B------:R-:W-:-:S02]  /*a560*/  ISETP.NE.U32.AND P4, PT, R23, RZ, PT ;  /* 0x000000ff1700720c */ /* 0x000fc40003f85070 */
[----:B------:R-:W-:Y:S01]  /*a570*/  ISETP.NE.U32.AND P2, PT, R22, RZ, PT ;  /* 0x000000ff1600720c */ /* 0x000fe20003f45070 */
[----:B------:R-:W-:Y:S04]  /*a580*/  LDGSTS.E [R4+0x34008], desc[UR28][R88.64], P0 ;  /* 0x3400800058047fae */ /* 0x000fe800081a101c */
[----:B------:R-:W4:Y:S06]  /*a590*/  LDL.64 R88, [R1+0x168] ;  /* 0x0001680001587983 */ /* 0x000f2c0000100a00 */
[----:B---3--:R1:W-:Y:S04]  /*a5a0*/  LDGSTS.E [R4+0x36000], desc[UR28][R24.64], P4 ;  /* 0x3600000018047fae */ /* 0x0083e8000a1a101c */
[----:B------:R-:W-:Y:S01]  /*a5b0*/  LDGSTS.E [R4+0x36008], desc[UR28][R140.64], P2 ;  /* 0x360080008c047fae */ /* 0x000fe200091a101c */
[----:B-1----:R-:W-:-:S05]  /*a5c0*/  LOP3.LUT R24, R122, 0x40, RZ, 0x3c, !PT ;  /* 0x000000407a187812 */ /* 0x002fca00078e3cff */
[----:B------:R1:W-:Y:S04]  /*a5d0*/  STL [R1+0x62c], R24 ;  /* 0x00062c1801007387 */ /* 0x0003e80000100800 */
[----:B------:R-:W3:Y:S01]  /*a5e0*/  LDL.64 R140, [R1+0x180] ;  /* 0x00018000018c7983 */ /* 0x000ee20000100a00 */
[C---:B------:R-:W-:Y:S02]  /*a5f0*/  LOP3.LUT R8, R2.reuse, 0x10, RZ, 0xfc, !PT ;  /* 0x0000001002087812 */ /* 0x040fe400078efcff */
[----:B------:R-:W-:Y:S02]  /*a600*/  LOP3.LUT R23, R2, 0x12, RZ, 0xfc, !PT ;  /* 0x0000001202177812 */ /* 0x000fe400078efcff */
[----:B------:R-:W-:Y:S02]  /*a610*/  ISETP.GE.AND P1, PT, R8, R123, PT ;  /* 0x0000007b0800720c */ /* 0x000fe40003f26270 */
[----:B------:R-:W-:-:S02]  /*a620*/  LOP3.LUT R8, R2, 0x30, RZ, 0xfc, !PT ;  /* 0x0000003002087812 */ /* 0x000fc400078efcff */
[----:B------:R-:W-:Y:S02]  /*a630*/  SEL R7, R3, RZ, !P1 ;  /* 0x000000ff03077207 */ /* 0x000fe40004800000 */
[-C--:B------:R-:W-:Y:S02]  /*a640*/  ISETP.GE.AND P5, PT, R23, R123.reuse, PT ;  /* 0x0000007b1700720c */ /* 0x080fe40003fa6270 */
[----:B------:R-:W-:Y:S02]  /*a650*/  LOP3.LUT R9, R2, 0x32, RZ, 0xfc, !PT ;  /* 0x0000003202097812 */ /* 0x000fe400078efcff */
[----:B------:R-:W-:Y:S02]  /*a660*/  ISETP.GE.AND P6, PT, R8, R123, PT ;  /* 0x0000007b0800720c */ /* 0x000fe40003fc6270 */
[----:B------:R-:W-:Y:S02]  /*a670*/  LOP3.LUT R8, R2, 0x50, RZ, 0xfc, !PT ;  /* 0x0000005002087812 */ /* 0x000fe400078efcff */
[----:B------:R-:W-:-:S02]  /*a680*/  ISETP.NE.U32.AND P1, PT, R7, RZ, PT ;  /* 0x000000ff0700720c */ /* 0x000fc40003f25070 */
[----:B------:R-:W-:Y:S02]  /*a690*/  SEL R7, R3, RZ, !P5 ;  /* 0x000000ff03077207 */ /* 0x000fe40006800000 */
[-C--:B------:R-:W-:Y:S02]  /*a6a0*/  ISETP.GE.AND P5, PT, R9, R123.reuse, PT ;  /* 0x0000007b0900720c */ /* 0x080fe40003fa6270 */
[----:B------:R-:W-:Y:S02]  /*a6b0*/  SEL R23, R3, RZ, !P6 ;  /* 0x000000ff03177207 */ /* 0x000fe40007000000 */
[----:B------:R-:W-:Y:S02]  /*a6c0*/  ISETP.GE.AND P6, PT, R8, R123, PT ;  /* 0x0000007b0800720c */ /* 0x000fe40003fc6270 */
[----:B------:R-:W-:Y:S02]  /*a6d0*/  ISETP.NE.U32.AND P0, PT, R7, RZ, PT ;  /* 0x000000ff0700720c */ /* 0x000fe40003f05070 */
[----:B------:R-:W-:-:S02]  /*a6e0*/  SEL R22, R3, RZ, !P5 ;  /* 0x000000ff03167207 */ /* 0x000fc40006800000 */
[----:B------:R-:W-:Y:S01]  /*a6f0*/  SEL R7, R3, RZ, !P6 ;  /* 0x000000ff03077207 */ /* 0x000fe20007000000 */
[----:B-1----:R-:W-:Y:S01]  /*a700*/  VIADD R24, R24, UR6 ;  /* 0x0000000618187c36 */ /* 0x002fe20008000000 */
[----:B------:R-:W-:Y:S02]  /*a710*/  ISETP.NE.U32.AND P5, PT, R23, RZ, PT ;  /* 0x000000ff1700720c */ /* 0x000fe40003fa5070 */
[----:B------:R-:W-:Y:S02]  /*a720*/  ISETP.NE.U32.AND P6, PT, R22, RZ, PT ;  /* 0x000000ff1600720c */ /* 0x000fe40003fc5070 */
[----:B------:R-:W-:Y:S01]  /*a730*/  ISETP.NE.U32.AND P4, PT, R7, RZ, PT ;  /* 0x000000ff0700720c */ /* 0x000fe20003f85070 */
[----:B--2---:R-:W-:Y:S04]  /*a740*/  LDGSTS.E [R24+0x30000], desc[UR28][R34.64], P1 ;  /* 0x3000000022187fae */ /* 0x004fe800089a101c */
[----:B----4-:R-:W-:Y:S04]  /*a750*/  LDGSTS.E [R24+0x30008], desc[UR28][R124.64], P0 ;  /* 0x300080007c187fae */ /* 0x010fe800081a101c */
[----:B------:R-:W2:Y:S04]  /*a760*/  LDL.64 R34, [R1+0x188] ;  /* 0x0001880001227983 */ /* 0x000ea80000100a00 */
[----:B------:R-:W4:Y:S01]  /*a770*/  LDL.64 R124, [R1+0x190] ;  /* 0x00019000017c7983 */ /* 0x000f220000100a00 */
[----:B------:R-:W-:-:S04]  /*a780*/  LOP3.LUT R23, R2, 0x52, RZ, 0xfc, !PT ;  /* 0x0000005202177812 */ /* 0x000fc800078efcff */
[----:B------:R-:W-:-:S04]  /*a790*/  ISETP.GE.AND P2, PT, R23, R123, PT ;  /* 0x0000007b1700720c */ /* 0x000fc80003f46270 */
[----:B------:R-:W-:-:S04]  /*a7a0*/  SEL R7, R3, RZ, !P2 ;  /* 0x000000ff03077207 */ /* 0x000fc80005000000 */
[----:B------:R-:W-:Y:S01]  /*a7b0*/  ISETP.NE.U32.AND P0, PT, R7, RZ, PT ;  /* 0x000000ff0700720c */ /* 0x000fe20003f05070 */
[----:B------:R-:W-:Y:S04]  /*a7c0*/  LDGSTS.E [R24+0x32000], desc[UR28][R88.64], P5 ;  /* 0x3200000058187fae */ /* 0x000fe8000a9a101c */
[----:B------:R-:W-:Y:S04]  /*a7d0*/  LDGSTS.E [R24+0x32008], desc[UR28][R156.64], P6 ;  /* 0x320080009c187fae */ /* 0x000fe8000b1a101c */
[----:B------:R-:W-:Y:S04]  /*a7e0*/  LDGSTS.E [R24+0x34000], desc[UR28][R104.64], P4 ;  /* 0x3400000068187fae */ /* 0x000fe8000a1a101c */
[----:B------:R-:W4:Y:S01]  /*a7f0*/  LDL.64 R88, [R1+0x198] ;  /* 0x0001980001587983 */ /* 0x000f220000100a00 */
[----:B------:R-:W-:-:S02]  /*a800*/  LOP3.LUT R8, R2, 0x70, RZ, 0xfc, !PT ;  /* 0x0000007002087812 */ /* 0x000fc400078efcff */
[----:B------:R-:W-:Y:S01]  /*a810*/  LOP3.LUT R9, R2, 0x72, RZ, 0xfc, !PT ;  /* 0x0000007202097812 */ /* 0x000fe200078efcff */
[----:B------:R-:W4:Y:S04]  /*a820*/  LDL.64 R156, [R1+0x1b0] ;  /* 0x0001b000019c7983 */ /* 0x000f280000100a00 */
[----:B------:R-:W4:Y:S04]  /*a830*/  LDL.64 R104, [R1+0x1a0] ;  /* 0x0001a00001687983 */ /* 0x000f280000100a00 */
[----:B---3--:R-:W-:Y:S04]  /*a840*/  LDGSTS.E [R24+0x34008], desc[UR28][R140.64], P0 ;  /* 0x340080008c187fae */ /* 0x008fe800081a101c */
[----:B------:R-:W3:Y:S01]  /*a850*/  LDL.64 R140, [R1+0x1a8] ;  /* 0x0001a800018c7983 */ /* 0x000ee20000100a00 */
[----:B------:R-:W-:-:S02]  /*a860*/  ISETP.GE.AND P1, PT, R8, R123, PT ;  /* 0x0000007b0800720c */ /* 0x000fc40003f26270 */
[-C--:B------:R-:W-:Y:S02]  /*a870*/  ISETP.GE.AND P2, PT, R9, R123.reuse, PT ;  /* 0x0000007b0900720c */ /* 0x080fe40003f46270 */
[----:B------:R-:W-:Y:S02]  /*a880*/  LOP3.LUT R8, R2, 0x14, RZ, 0xfc, !PT ;  /* 0x0000001402087812 */ /* 0x000fe400078efcff */
[C---:B------:R-:W-:Y:S02]  /*a890*/  SEL R23, R3.reuse, RZ, !P1 ;  /* 0x000000ff03177207 */ /* 0x040fe40004800000 */
[----:B------:R-:W-:Y:S02]  /*a8a0*/  SEL R22, R3, RZ, !P2 ;  /* 0x000000ff03167207 */ /* 0x000fe40005000000 */
[----:B------:R-:W-:Y:S02]  /*a8b0*/  ISETP.GE.AND P1, PT, R8, R123, PT ;  /* 0x0000007b0800720c */ /* 0x000fe40003f26270 */
[----:B------:R-:W-:-:S02]  /*a8c0*/  ISETP.NE.U32.AND P2, PT, R23, RZ, PT ;  /* 0x000000ff1700720c */ /* 0x000fc40003f45070 */
[C---:B------:R-:W-:Y:S02]  /*a8d0*/  LOP3.LUT R23, R2.reuse, 0x16, RZ, 0xfc, !PT ;  /* 0x0000001602177812 */ /* 0x040fe400078efcff */
[C---:B------:R-:W-:Y:S02]  /*a8e0*/  LOP3.LUT R8, R2.reuse, 0x34, RZ, 0xfc, !PT ;  /* 0x0000003402087812 */ /* 0x040fe400078efcff */
[----:B------:R-:W-:Y:S02]  /*a8f0*/  SEL R7, R3, RZ, !P1 ;  /* 0x000000ff03077207 */ /* 0x000fe40004800000 */
[-C--:B------:R-:W-:Y:S02]  /*a900*/  ISETP.GE.AND P6, PT, R23, R123.reuse, PT ;  /* 0x0000007b1700720c */ /* 0x080fe40003fc6270 */
[----:B------:R-:W-:Y:S02]  /*a910*/  LOP3.LUT R9, R2, 0x36, RZ, 0xfc, !PT ;  /* 0x0000003602097812 */ /* 0x000fe400078efcff */
[----:B------:R-:W-:-:S02]  /*a920*/  ISETP.GE.AND P4, PT, R8, R123, PT ;  /* 0x0000007b0800720c */ /* 0x000fc40003f86270 */
[----:B------:R-:W-:Y:S02]  /*a930*/  ISETP.NE.U32.AND P5, PT, R7, RZ, PT ;  /* 0x000000ff0700720c */ /* 0x000fe40003fa5070 */
[----:B------:R-:W-:Y:S02]  /*a940*/  SEL R7, R3, RZ, !P6 ;  /* 0x000000ff03077207 */ /* 0x000fe40007000000 */
[----:B------:R-:W-:Y:S02]  /*a950*/  ISETP.GE.AND P6, PT, R9, R123, PT ;  /* 0x0000007b0900720c */ /* 0x000fe40003fc6270 */
[C---:B------:R-:W-:Y:S02]  /*a960*/  SEL R23, R3.reuse, RZ, !P4 ;  /* 0x000000ff03177207 */ /* 0x040fe40006000000 */
[----:B------:R-:W-:Y:S02]  /*a970*/  ISETP.NE.U32.AND P1, PT, R22, RZ, PT ;  /* 0x000000ff1600720c */ /* 0x000fe40003f25070 */
[----:B------:R-:W-:-:S02]  /*a980*/  SEL R22, R3, RZ, !P6 ;  /* 0x000000ff03167207 */ /* 0x000fc40007000000 */
[----:B------:R-:W-:Y:S01]  /*a990*/  ISETP.NE.U32.AND P6, PT, R23, RZ, PT ;  /* 0x000000ff1700720c */ /* 0x000fe20003fc5070 */
[----:B--2---:R-:W-:Y:S01]  /*a9a0*/  LDGSTS.E [R24+0x36000], desc[UR28][R34.64], P2 ;  /* 0x3600000022187fae */ /* 0x004fe200091a101c */
[----:B------:R-:W-:Y:S02]  /*a9b0*/  ISETP.NE.U32.AND P0, PT, R7, RZ, PT ;  /* 0x000000ff0700720c */ /* 0x000fe40003f05070 */
[----:B------:R-:W-:-:S05]  /*a9c0*/  LOP3.LUT R23, R122, 0x50, RZ, 0x3c, !PT ;  /* 0x000000507a177812 */ /* 0x000fca00078e3cff */
[----:B----4-:R-:W-:Y:S04]  /*a9d0*/  LDGSTS.E [R24+0x36008], desc[UR28][R124.64], P1 ;  /* 0x360080007c187fae */ /* 0x010fe800089a101c */
[----:B------:R-:W2:Y:S04]  /*a9e0*/  LDL.64 R34, [R1+0x1b8] ;  /* 0x0001b80001227983 */ /* 0x000ea80000100a00 */
[----:B------:R1:W-:Y:S04]  /*a9f0*/  STL [R1+0x628], R23 ;  /* 0x0006281701007387 */ /* 0x0003e80000100800 */
[----:B------:R-:W4:Y:S01]  /*aa00*/  LDL.64 R124, [R1+0x1c8] ;  /* 0x0001c800017c7983 */ /* 0x000f220000100a00 */
[----:B------:R-:W-:-:S02]  /*aa10*/  LOP3.LUT R8, R2, 0x54, RZ, 0xfc, !PT ;  /* 0x0000005402087812 */ /* 0x000fc400078efcff */
[----:B------:R-:W-:Y:S01]  /*aa20*/  LOP3.LUT R25, R2, 0x56, RZ, 0xfc, !PT ;  /* 0x0000005602197812 */ /* 0x000fe200078efcff */
[----:B------:R-:W4:Y:S01]  /*aa30*/  LDL.64 R172, [R1+0x1e8] ;  /* 0x0001e80001ac7983 */ /* 0x000f220000100a00 */
[----:B-1----:R-:W-:-:S05]  /*aa40*/  VIADD R23, R23, UR6 ;  /* 0x0000000617177c36 */ /* 0x002fca0008000000 */
[----:B------:R-:W-:Y:S04]  /*aa50*/  LDGSTS.E [R23+0x30000], desc[UR28][R88.64], P5 ;  /* 0x3000000058177fae */ /* 0x000fe8000a9a101c */
[----:B------:R-:W-:Y:S04]  /*aa60*/  LDGSTS.E [R23+0x30008], desc[UR28][R104.64], P0 ;  /* 0x3000800068177fae */ /* 0x000fe800081a101c */
[----:B------:R-:W4:Y:S04]  /*aa70*/  LDL.64 R88, [R1+0x1c0] ;  /* 0x0001c00001587983 */ /* 0x000f280000100a00 */
[----:B------:R-:W4:Y:S04]  /*aa80*/  LDL.64 R104, [R1+0x1d0] ;  /* 0x0001d00001687983 */ /* 0x000f280000100a00 */
[----:B---3--:R-:W-:Y:S04]  /*aa90*/  LDGSTS.E [R23+0x32000], desc[UR28][R140.64], P6 ;  /* 0x320000008c177fae */ /* 0x008fe8000b1a101c */
[----:B------:R-:W3:Y:S01]  /*aaa0*/  LDL.64 R140, [R1+0x1d8] ;  /* 0x0001d800018c7983 */ /* 0x000ee20000100a00 */
[----:B------:R-:W-:-:S02]  /*aab0*/  ISETP.GE.AND P4, PT, R8, R123, PT ;  /* 0x0000007b0800720c */ /* 0x000fc40003f86270 */
[C---:B------:R-:W-:Y:S02]  /*aac0*/  LOP3.LUT R8, R2.reuse, 0x74, RZ, 0xfc, !PT ;  /* 0x0000007402087812 */ /* 0x040fe400078efcff */
[----:B------:R-:W-:Y:S02]  /*aad0*/  SEL R7, R3, RZ, !P4 ;  /* 0x000000ff03077207 */ /* 0x000fe40006000000 */
[-C--:B------:R-:W-:Y:S02]  /*aae0*/  ISETP.GE.AND P1, PT, R25, R123.reuse, PT ;  /* 0x0000007b1900720c */ /* 0x080fe40003f26270 */
[----:B------:R-:W-:Y:S02]  /*aaf0*/  LOP3.LUT R9, R2, 0x76, RZ, 0xfc, !PT ;  /* 0x0000007602097812 */ /* 0x000fe400078efcff */
[----:B------:R-:W-:Y:S02]  /*ab00*/  ISETP.NE.U32.AND P2, PT, R7, RZ, PT ;  /* 0x000000ff0700720c */ /* 0x000fe40003f45070 */
[----:B------:R-:W-:-:S02]  /*ab10*/  ISETP.GE.AND P5, PT, R8, R123, PT ;  /* 0x0000007b0800720c */ /* 0x000fc40003fa6270 */
[----:B------:R-:W-:Y:S02]  /*ab20*/  SEL R7, R3, RZ, !P1 ;  /* 0x000000ff03077207 */ /* 0x000fe40004800000 */
[----:B------:R-:W-:Y:S02]  /*ab30*/  ISETP.GE.AND P1, PT, R9, R123, PT ;  /* 0x0000007b0900720c */ /* 0x000fe40003f26270 */
[----:B------:R-:W-:Y:S02]  /*ab40*/  ISETP.NE.U32.AND P4, PT, R22, RZ, PT ;  /* 0x000000ff1600720c */ /* 0x000fe40003f85070 */
[C---:B------:R-:W-:Y:S02]  /*ab50*/  SEL R25, R3.reuse, RZ, !P5 ;  /* 0x000000ff03197207 */ /* 0x040fe40006800000 */
[----:B------:R-:W-:Y:S02]  /*ab60*/  SEL R22, R3, RZ, !P1 ;  /* 0x000000ff03167207 */ /* 0x000fe40004800000 */
[----:B------:R-:W-:-:S02]  /*ab70*/  ISETP.NE.U32.AND P0, PT, R7, RZ, PT ;  /* 0x000000ff0700720c */ /* 0x000fc40003f05070 */
[----:B------:R-:W-:Y:S02]  /*ab80*/  ISETP.NE.U32.AND P1, PT, R25, RZ, PT ;  /* 0x000000ff1900720c */ /* 0x000fe40003f25070 */
[----:B------:R-:W-:-:S03]  /*ab90*/  ISETP.NE.U32.AND P6, PT, R22, RZ, PT ;  /* 0x000000ff1600720c */ /* 0x000fc60003fc5070 */
[----:B------:R-:W-:Y:S04]  /*aba0*/  LDGSTS.E [R23+0x32008], desc[UR28][R156.64], P4 ;  /* 0x320080009c177fae */ /* 0x000fe8000a1a101c */
[----:B--2---:R-:W-:Y:S04]  /*abb0*/  LDGSTS.E [R23+0x34000], desc[UR28][R34.64], P2 ;  /* 0x3400000022177fae */ /* 0x004fe800091a101c */
[----:B------:R-:W2:Y:S01]  /*abc0*/  LDL.64 R34, [R1+0x1e0] ;  /* 0x0001e00001227983 */ /* 0x000ea20000100a00 */
[C---:B------:R-:W-:Y:S02]  /*abd0*/  LOP3.LUT R8, R2.reuse, 0x18, RZ, 0xfc, !PT ;  /* 0x0000001802087812 */ /* 0x040fe400078efcff */
[----:B------:R-:W-:-:S02]  /*abe0*/  LOP3.LUT R25, R2, 0x1a, RZ, 0xfc, !PT ;  /* 0x0000001a02197812 */ /* 0x000fc400078efcff */
[-C--:B------:R-:W-:Y:S02]  /*abf0*/  ISETP.GE.AND P5, PT, R8, R123.reuse, PT ;  /* 0x0000007b0800720c */ /* 0x080fe40003fa6270 */
[----:B------:R-:W-:Y:S02]  /*ac00*/  ISETP.GE.AND P4, PT, R25, R123, PT ;  /* 0x0000007b1900720c */ /* 0x000fe40003f86270 */
[----:B------:R-:W-:Y:S02]  /*ac10*/  SEL R7, R3, RZ, !P5 ;  /* 0x000000ff03077207 */ /* 0x000fe40006800000 */
[C---:B------:R-:W-:Y:S02]  /*ac20*/  LOP3.LUT R8, R2.reuse, 0x3a, RZ, 0xfc, !PT ;  /* 0x0000003a02087812 */ /* 0x040fe400078efcff */
[----:B------:R-:W-:Y:S02]  /*ac30*/  ISETP.NE.U32.AND P5, PT, R7, RZ, PT ;  /* 0x000000ff0700720c */ /* 0x000fe40003fa5070 */
[----:B------:R-:W-:-:S02]  /*ac40*/  LOP3.LUT R9, R2, 0x38, RZ, 0xfc, !PT ;  /* 0x0000003802097812 */ /* 0x000fc400078efcff */
[----:B------:R-:W-:Y:S02]  /*ac50*/  SEL R7, R3, RZ, !P4 ;  /* 0x000000ff03077207 */ /* 0x000fe40006000000 */
[-C--:B------:R-:W-:Y:S02]  /*ac60*/  ISETP.GE.AND P4, PT, R8, R123.reuse, PT ;  /* 0x0000007b0800720c */ /* 0x080fe40003f86270 */
[----:B------:R-:W-:Y:S02]  /*ac70*/  LOP3.LUT R8, R2, 0x58, RZ, 0xfc, !PT ;  /* 0x0000005802087812 */ /* 0x000fe400078efcff */
[----:B------:R-:W-:-:S04]  /*ac80*/  ISETP.GE.AND P2, PT, R9, R123, PT ;  /* 0x0000007b0900720c */ /* 0x000fc80003f46270 */
[----:B------:R-:W-:Y:S01]  /*ac90*/  SEL R22, R3, RZ, !P2 ;  /* 0x000000ff03167207 */ /* 0x000fe20005000000 */
[----:B----4-:R-:W-:Y:S04]  /*aca0*/  LDGSTS.E [R23+0x34008], desc[UR28][R88.64], P0 ;  /* 0x3400800058177fae */ /* 0x010fe800081a101c */
[----:B------:R-:W-:Y:S04]  /*acb0*/  LDGSTS.E [R23+0x36000], desc[UR28][R124.64], P1 ;  /* 0x360000007c177fae */ /* 0x000fe800089a101c */
[----:B------:R-:W-:Y:S04]  /*acc0*/  LDGSTS.E [R23+0x36008], desc[UR28][R104.64], P6 ;  /* 0x3600800068177fae */ /* 0x000fe8000b1a101c */
[----:B------:R-:W4:Y:S01]  /*acd0*/  LDL.64 R88, [R1+0x1f0] ;  /* 0x0001f00001587983 */ /* 0x000f220000100a00 */
[----:B------:R-:W-:-:S03]  /*ace0*/  ISETP.NE.U32.AND P0, PT, R22, RZ, PT ;  /* 0x000000ff1600720c */ /* 0x000fc60003f05070 */
[----:B------:R-:W4:Y:S04]  /*acf0*/  LDL.64 R124, [R1+0x200] ;  /* 0x00020000017c7983 */ /* 0x000f280000100a00 */
[----:B------:R-:W4:Y:S01]  /*ad00*/  LDL.64 R104, [R1+0x1f8] ;  /* 0x0001f80001687983 */ /* 0x000f220000100a00 */
[----:B------:R-:W-:Y:S02]  /*ad10*/  ISETP.GE.AND P1, PT, R8, R123, PT ;  /* 0x0000007b0800720c */ /* 0x000fe40003f26270 */
[----:B------:R-:W-:-:S05]  /*ad20*/  LOP3.LUT R8, R122, 0x60, RZ, 0x3c, !PT ;  /* 0x000000607a087812 */ /* 0x000fca00078e3cff */
[----:B------:R-:W-:Y:S01]  /*ad30*/  VIADD R22, R8, UR6 ;  /* 0x0000000608167c36 */ /* 0x000fe20008000000 */
[----:B------:R1:W-:Y:S04]  /*ad40*/  STL [R1+0x624], R8 ;  /* 0x0006240801007387 */ /* 0x0003e80000100800 */
[----:B------:R-:W4:Y:S04]  /*ad50*/  LDL.64 R156, [R1+0x208] ;  /* 0x00020800019c7983 */ /* 0x000f280000100a00 */
[----:B---3--:R-:W-:Y:S01]  /*ad60*/  LDGSTS.E [R22+0x30000], desc[UR28][R140.64], P5 ;  /* 0x300000008c167fae */ /* 0x008fe2000a9a101c */
[----:B------:R-:W-:-:S02]  /*ad70*/  ISETP.NE.U32.AND P2, PT, R7, RZ, PT ;  /* 0x000000ff0700720c */ /* 0x000fc40003f45070 */
[----:B-1----:R-:W-:Y:S01]  /*ad80*/  LOP3.LUT R8, R2, 0x1c, RZ, 0xfc, !PT ;  /* 0x0000001c02087812 */ /* 0x002fe200078efcff */
[----:B------:R-:W3:Y:S04]  /*ad90*/  LDL.64 R220, [R1+0x240] ;  /* 0x0002400001dc7983 */ /* 0x000ee80000100a00 */
[----:B------:R-:W3:Y:S04]  /*ada0*/  LDL.64 R204, [R1+0x248] ;  /* 0x0002480001cc7983 */ /* 0x000ee80000100a00 */
[----:B------:R-:W3:Y:S01]  /*adb0*/  LDL.64 R140, [R1+0x210] ;  /* 0x00021000018c7983 */ /* 0x000ee20000100a00 */
[----:B------:R-:W-:-:S03]  /*adc0*/  SEL R7, R3, RZ, !P4 ;  /* 0x000000ff03077207 */ /* 0x000fc60006000000 */
[----:B------:R-:W3:Y:S01]  /*add0*/  LDL.64 R188, [R1+0x250] ;  /* 0x0002500001bc7983 */ /* 0x000ee20000100a00 */
[----:B------:R-:W-:Y:S02]  /*ade0*/  ISETP.NE.U32.AND P4, PT, R7, RZ, PT ;  /* 0x000000ff0700720c */ /* 0x000fe40003f85070 */
[----:B------:R-:W-:-:S04]  /*adf0*/  LOP3.LUT R7, R2, 0x5a, RZ, 0xfc, !PT ;  /* 0x0000005a02077812 */ /* 0x000fc800078efcff */
[----:B------:R-:W-:Y:S02]  /*ae00*/  ISETP.GE.AND P6, PT, R7, R123, PT ;  /* 0x0000007b0700720c */ /* 0x000fe40003fc6270 */
[----:B------:R-:W-:-:S04]  /*ae10*/  SEL R7, R3, RZ, !P1 ;  /* 0x000000ff03077207 */ /* 0x000fc80004800000 */
[----:B------:R-:W-:Y:S01]  /*ae20*/  ISETP.NE.U32.AND P1, PT, R7, RZ, PT ;  /* 0x000000ff0700720c */ /* 0x000fe20003f25070 */
[----:B--2---:R1:W-:Y:S04]  /*ae30*/  LDGSTS.E [R22+0x30008], desc[UR28][R34.64], P2 ;  /* 0x3000800022167fae */ /* 0x0043e800091a101c */
[----:B------:R-:W-:Y:S01]  /*ae40*/  LDGSTS.E [R22+0x32000], desc[UR28][R172.64], P0 ;  /* 0x32000000ac167fae */ /* 0x000fe200081a101c */
[----:B------:R-:W-:-:S04]  /*ae50*/  SEL R7, R3, RZ, !P6 ;  /* 0x000000ff03077207 */ /* 0x000fc80007000000 */
[----:B------:R-:W-:Y:S02]  /*ae60*/  ISETP.NE.U32.AND P6, PT, R7, RZ, PT ;  /* 0x000000ff0700720c */ /* 0x000fe40003fc5070 */
[----:B------:R-:W-:-:S04]  /*ae70*/  LOP3.LUT R7, R2, 0x78, RZ, 0xfc, !PT ;  /* 0x0000007802077812 */ /* 0x000fc800078efcff */
[----:B------:R-:W-:Y:S01]  /*ae80*/  ISETP.GE.AND P5, PT, R7, R123, PT ;  /* 0x0000007b0700720c */ /* 0x000fe20003fa6270 */
[----:B------:R-:W2:Y:S01]  /*ae90*/  LDL.64 R172, [R1+0x238] ;  /* 0x0002380001ac7983 */ /* 0x000ea20000100a00 */
[----:B------:R-:W-:-:S04]  /*aea0*/  LOP3.LUT R7, R2, 0x7a, RZ, 0xfc, !PT ;  /* 0x0000007a02077812 */ /* 0x000fc800078efcff */
[----:B------:R-:W-:Y:S02]  /*aeb0*/  ISETP.GE.AND P2, PT, R7, R123, PT ;  /* 0x0000007b0700720c */ /* 0x000fe40003f46270 */
[----:B------:R-:W-:-:S04]  /*aec0*/  SEL R7, R3, RZ, !P5 ;  /* 0x000000ff03077207 */ /* 0x000fc80006800000 */
[----:B------:R-:W-:Y:S02]  /*aed0*/  ISETP.NE.U32.AND P5, PT, R7, RZ, PT ;  /* 0x000000ff0700720c */ /* 0x000fe40003fa5070 */
[----:B------:R-:W-:-:S04]  /*aee0*/  SEL R7, R3, RZ, !P2 ;  /* 0x000000ff03077207 */ /* 0x000fc80005000000 */
[----:B------:R-:W-:Y:S02]  /*aef0*/  ISETP.NE.U32.AND P2, PT, R7, RZ, PT ;  /* 0x000000ff0700720c */ /* 0x000fe40003f45070 */
[-C--:B------:R-:W-:Y:S02]  /*af00*/  ISETP.GE.AND P0, PT, R8, R123.reuse, PT ;  /* 0x0000007b0800720c */ /* 0x080fe40003f06270 */
[----:B------:R-:W-:Y:S01]  /*af10*/  LOP3.LUT R8, R2, 0x3c, RZ, 0xfc, !PT ;  /* 0x0000003c02087812 */ /* 0x000fe200078efcff */
[----:B-1----:R-:W1:Y:S01]  /*af20*/  S2R R34, SR_TID.X ;  /* 0x0000000000227919 */ /* 0x002e620000002100 */
[----:B----4-:R-:W-:Y:S04]  /*af30*/  LDGSTS.E [R22+0x32008], desc[UR28][R88.64], P4 ;  /* 0x3200800058167fae */ /* 0x010fe8000a1a101c */
[----:B------:R-:W-:Y:S04]  /*af40*/  LDGSTS.E [R22+0x34000], desc[UR28][R104.64], P1 ;  /* 0x3400000068167fae */ /* 0x000fe800089a101c */
[----:B------:R-:W4:Y:S04]  /*af50*/  LDL.64 R88, [R1+0x218] ;  /* 0x0002180001587983 */ /* 0x000f280000100a00 */
[----:B------:R-:W-:Y:S04]  /*af60*/  LDGSTS.E [R22+0x34008], desc[UR28][R124.64], P6 ;  /* 0x340080007c167fae */ /* 0x000fe8000b1a101c */
[----:B------:R-:W2:Y:S01]  /*af70*/  LDL.64 R104, [R1+0x220] ;  /* 0x0002200001687983 */ /* 0x000ea20000100a00 */
[----:B------:R-:W-:-:S03]  /*af80*/  ISETP.GE.AND P1, PT, R8, R123, PT ;  /* 0x0000007b0800720c */ /* 0x000fc60003f26270 */
[----:B------:R-:W2:Y:S01]  /*af90*/  LDL.64 R124, [R1+0x228] ;  /* 0x00022800017c7983 */ /* 0x000ea20000100a00 */
[----:B------:R-:W-:-:S03]  /*afa0*/  LOP3.LUT R8, R2, 0x5c, RZ, 0xfc, !PT ;  /* 0x0000005c02087812 */ /* 0x000fc600078efcff */
[----:B------:R-:W-:Y:S01]  /*afb0*/  LDGSTS.E [R22+0x36000], desc[UR28][R156.64], P5 ;  /* 0x360000009c167fae */ /* 0x000fe2000a9a101c */
[----:B------:R-:W-:Y:S02]  /*afc0*/  ISETP.GE.AND P5, PT, R8, R123, PT ;  /* 0x0000007b0800720c */ /* 0x000fe40003fa6270 */
[----:B------:R-:W-:Y:S01]  /*afd0*/  LOP3.LUT R8, R122, 0x70, RZ, 0x3c, !PT ;  /* 0x000000707a087812 */ /* 0x000fe200078e3cff */
[----:B---3--:R-:W-:Y:S04]  /*afe0*/  LDGSTS.E [R22+0x36008], desc[UR28][R140.64], P2 ;  /* 0x360080008c167fae */ /* 0x008fe800091a101c */
[----:B------:R-:W-:Y:S01]  /*aff0*/  VIADD R35, R8, UR6 ;  /* 0x0000000608237c36 */ /* 0x000fe20008000000 */
[----:B------:R-:W3:Y:S04]  /*b000*/  LDL.64 R140, [R1+0x230] ;  /* 0x00023000018c7983 */ /* 0x000ee80000100a00 */
[----:B------:R1:W-:Y:S04]  /*b010*/  STL [R1+0x620], R8 ;  /* 0x0006200801007387 */ /* 0x0003e80000100800 */
[----:B------:R-:W3:Y:S04]  /*b020*/  LDL.LU.64 R156, [R1+0x48] ;  /* 0x00004800019c7983 */ /* 0x000ee80000300a00 */
[----:B-1----:R-:W3:Y:S01]  /*b030*/  LDL.LU.64 R8, [R1+0x8] ;  /* 0x0000080001087983 */ /* 0x002ee20000300a00 */
[----:B------:R-:W-:-:S04]  /*b040*/  LEA.HI R34, R34, 0x1e, RZ, 0x1a ;  /* 0x0000001e22227811 */ /* 0x000fc800078fd0ff */
[----:B------:R-:W-:Y:S02]  /*b050*/  ISETP.GE.AND P4, PT, R34, R123, PT ;  /* 0x0000007b2200720c */ /* 0x000fe40003f86270 */
[----:B------:R-:W1:Y:S02]  /*b060*/  S2R R34, SR_TID.X ;  /* 0x0000000000227919 */ /* 0x000e640000002100 */
[----:B-1----:R-:W-:-:S04]  /*b070*/  LEA.HI R34, R34, 0x3e, RZ, 0x1a ;  /* 0x0000003e22227811 */ /* 0x002fc800078fd0ff */
[----:B------:R-:W-:Y:S02]  /*b080*/  ISETP.GE.AND P6, PT, R34, R123, PT ;  /* 0x0000007b2200720c */ /* 0x000fe40003fc6270 */
[----:B------:R-:W1:Y:S01]  /*b090*/  S2R R34, SR_TID.X ;  /* 0x0000000000227919 */ /* 0x000e620000002100 */
[----:B------:R-:W-:-:S04]  /*b0a0*/  SEL R7, R3, RZ, !P0 ;  /* 0x000000ff03077207 */ /* 0x000fc80004000000 */
[----:B------:R-:W-:Y:S02]  /*b0b0*/  ISETP.NE.U32.AND P0, PT, R7, RZ, PT ;  /* 0x000000ff0700720c */ /* 0x000fe40003f05070 */
[----:B------:R-:W-:-:S04]  /*b0c0*/  SEL R7, R3, RZ, !P4 ;  /* 0x000000ff03077207 */ /* 0x000fc80006000000 */
[----:B------:R-:W-:Y:S02]  /*b0d0*/  ISETP.NE.U32.AND P4, PT, R7, RZ, PT ;  /* 0x000000ff0700720c */ /* 0x000fe40003f85070 */
[----:B------:R-:W-:Y:S02]  /*b0e0*/  SEL R7, R3, RZ, !P1 ;  /* 0x000000ff03077207 */ /* 0x000fe40004800000 */
[----:B-1----:R-:W-:-:S04]  /*b0f0*/  LEA.HI R34, R34, 0x5e, RZ, 0x1a ;  /* 0x0000005e22227811 */ /* 0x002fc800078fd0ff */
[----:B------:R-:W-:Y:S02]  /*b100*/  ISETP.GE.AND P2, PT, R34, R123, PT ;  /* 0x0000007b2200720c */ /* 0x000fe40003f46270 */
[----:B------:R-:W1:Y:S01]  /*b110*/  S2R R34, SR_TID.X ;  /* 0x0000000000227919 */ /* 0x000e620000002100 */
[----:B------:R-:W-:Y:S02]  /*b120*/  ISETP.NE.U32.AND P1, PT, R7, RZ, PT ;  /* 0x000000ff0700720c */ /* 0x000fe40003f25070 */
[----:B------:R-:W-:-:S04]  /*b130*/  SEL R7, R3, RZ, !P6 ;  /* 0x000000ff03077207 */ /* 0x000fc80007000000 */
[----:B------:R-:W-:Y:S02]  /*b140*/  ISETP.NE.U32.AND P6, PT, R7, RZ, PT ;  /* 0x000000ff0700720c */ /* 0x000fe40003fc5070 */
[----:B------:R-:W-:-:S04]  /*b150*/  SEL R7, R3, RZ, !P5 ;  /* 0x000000ff03077207 */ /* 0x000fc80006800000 */
[----:B------:R-:W-:Y:S02]  /*b160*/  ISETP.NE.U32.AND P5, PT, R7, RZ, PT ;  /* 0x000000ff0700720c */ /* 0x000fe40003fa5070 */
[----:B------:R-:W-:-:S04]  /*b170*/  SEL R7, R3, RZ, !P2 ;  /* 0x000000ff03077207 */ /* 0x000fc80005000000 */
[----:B------:R-:W-:Y:S02]  /*b180*/  ISETP.NE.U32.AND P2, PT, R7, RZ, PT ;  /* 0x000000ff0700720c */ /* 0x000fe40003f45070 */
[----:B------:R-:W-:Y:S02]  /*b190*/  LOP3.LUT R7, R2, 0x7c, RZ, 0xfc, !PT ;  /* 0x0000007c02077812 */ /* 0x000fe400078efcff */
[C---:B-1----:R-:W-:Y:S02]  /*b1a0*/  LEA.HI R121, R34.reuse, 0x7e, RZ, 0x1a ;  /* 0x0000007e22797811 */ /* 0x042fe400078fd0ff */
[----:B------:R-:W-:Y:S01]  /*b1b0*/  LOP3.LUT R34, R34, 0x7f, RZ, 0xc0, !PT ;  /* 0x0000007f22227812 */ /* 0x000fe200078ec0ff */
[----:B------:R-:W-:Y:S01]  /*b1c0*/  USHF.L.U32 UR12, UR11, 0x7, URZ ;  /* 0x000000070b0c7899 */ /* 0x000fe200080006ff */
[----:B----4-:R-:W-:Y:S01]  /*b1d0*/  LDGSTS.E [R35+0x30000], desc[UR28][R88.64], P0 ;  /* 0x3000000058237fae */ /* 0x010fe200081a101c */
[----:B------:R-:W-:-:S03]  /*b1e0*/  ISETP.GE.AND P0, PT, R7, R123, PT ;  /* 0x0000007b0700720c */ /* 0x000fc60003f06270 */
[----:B--2---:R-:W-:Y:S01]  /*b1f0*/  LDGSTS.E [R35+0x30008], desc[UR28][R104.64], P4 ;  /* 0x3000800068237fae */ /* 0x004fe2000a1a101c */
[-C--:B------:R-:W-:Y:S02]  /*b200*/  ISETP.GE.AND P4, PT, R121, R123.reuse, PT ;  /* 0x0000007b7900720c */ /* 0x080fe40003f86270 */
[C---:B------:R-:W-:Y:S01]  /*b210*/  SEL R7, R3.reuse, RZ, !P0 ;  /* 0x000000ff03077207 */ /* 0x040fe20004000000 */
[----:B------:R-:W2:Y:S01]  /*b220*/  LDL.LU.64 R88, [R1+0x770] ;  /* 0x0007700001587983 */ /* 0x000ea20000300a00 */
[----:B------:R-:W-:Y:S02]  /*b230*/  ISETP.GE.AND P0, PT, R34, R123, PT ;  /* 0x0000007b2200720c */ /* 0x000fe40003f06270 */
[C---:B------:R-:W-:Y:S01]  /*b240*/  SEL R25, R3.reuse, RZ, !P4 ;  /* 0x000000ff03197207 */ /* 0x040fe20006000000 */
[----:B------:R-:W-:Y:S01]  /*b250*/  LDGSTS.E [R35+0x32000], desc[UR28][R124.64], P1 ;  /* 0x320000007c237fae */ /* 0x000fe200089a101c */
[----:B------:R-:W-:Y:S02]  /*b260*/  SEL R3, R3, RZ, !P0 ;  /* 0x000000ff03037207 */ /* 0x000fe40004000000 */
[----:B------:R-:W-:Y:S01]  /*b270*/  ISETP.NE.U32.AND P0, PT, R25, RZ, PT ;  /* 0x000000ff1900720c */ /* 0x000fe20003f05070 */
[----:B------:R-:W4:Y:S01]  /*b280*/  LDL.LU.64 R104, [R1+0x768] ;  /* 0x0007680001687983 */ /* 0x000f220000300a00 */
[----:B------:R-:W1:Y:S01]  /*b290*/  S2R R25, SR_TID.X ;  /* 0x0000000000197919 */ /* 0x000e620000002100 */
[----:B------:R-:W-:-:S02]  /*b2a0*/  ISETP.NE.U32.AND P4, PT, R7, RZ, PT ;  /* 0x000000ff0700720c */ /* 0x000fc40003f85070 */
[----:B------:R-:W-:Y:S01]  /*b2b0*/  ISETP.NE.U32.AND P1, PT, R3, RZ, PT ;  /* 0x000000ff0300720c */ /* 0x000fe20003f25070 */
[----:B------:R-:W-:Y:S01]  /*b2c0*/  IMAD.U32 R7, RZ, RZ, UR12 ;  /* 0x0000000cff077e24 */ /* 0x000fe2000f8e00ff */
[----:B------:R-:W2:Y:S04]  /*b2d0*/  LDL.LU.64 R124, [R1+0x760] ;  /* 0x00076000017c7983 */ /* 0x000ea80000300a00 */
[----:B---3--:R-:W-:Y:S04]  /*b2e0*/  LDGSTS.E [R35+0x32008], desc[UR28][R140.64], P6 ;  /* 0x320080008c237fae */ /* 0x008fe8000b1a101c */
[----:B------:R-:W-:Y:S04]  /*b2f0*/  LDGSTS.E [R35+0x34000], desc[UR28][R172.64], P5 ;  /* 0x34000000ac237fae */ /* 0x000fe8000a9a101c */
[----:B------:R-:W-:Y:S04]  /*b300*/  LDGSTS.E [R35+0x34008], desc[UR28][R220.64], P2 ;  /* 0x34008000dc237fae */ /* 0x000fe800091a101c */
[----:B------:R-:W-:Y:S04]  /*b310*/  LDGSTS.E [R35+0x36000], desc[UR28][R204.64], P4 ;  /* 0x36000000cc237fae */ /* 0x000fe8000a1a101c */
[----:B------:R-:W-:Y:S01]  /*b320*/  LDGSTS.E [R35+0x36008], desc[UR28][R188.64], P0 ;  /* 0x36008000bc237fae */ /* 0x000fe200081a101c */
[C---:B-1----:R-:W-:Y:S01]  /*b330*/  IMAD.SHL.U32 R121, R25.reuse, 0x4, RZ ;  /* 0x0000000419797824 */ /* 0x042fe200078e00ff */
[----:B------:R-:W-:-:S02]  /*b340*/  LOP3.LUT R3, R25, 0x60, RZ, 0xc0, !PT ;  /* 0x0000006019037812 */ /* 0x000fc400078ec0ff */
[----:B------:R-:W0:Y:S02]  /*b350*/  LDGDEPBAR ;  /* 0x00000000000079af */ /* 0x000e240000000000 */
[----:B------:R-:W-:Y:S02]  /*b360*/  LOP3.LUT R121, R121, 0x7c, RZ, 0xc0, !PT ;  /* 0x0000007c79797812 */ /* 0x000fe400078ec0ff */
[----:B------:R-:W3:Y:S03]  /*b370*/  LDL.LU.64 R140, [R1+0x758] ;  /* 0x00075800018c7983 */ /* 0x000ee60000300a00 */
[----:B------:R-:W-:Y:S01]  /*b380*/  IMAD R121, R3, 0x200, R121 ;  /* 0x0000020003797824 */ /* 0x000fe200078e0279 */
[----:B------:R-:W2:Y:S03]  /*b390*/  LDL.LU.64 R172, [R1+0x40] ;  /* 0x0000400001ac7983 */ /* 0x000ea60000300a00 */
[C---:B------:R-:W-:Y:S01]  /*b3a0*/  VIADD R34, R121.reuse, UR6 ;  /* 0x0000000679227c36 */ /* 0x040fe20008000000 */
[----:B------:R-:W-:Y:S01]  /*b3b0*/  LOP3.LUT R3, R121, 0x10, RZ, 0x3c, !PT ;  /* 0x0000001079037812 */ /* 0x000fe200078e3cff */
[----:B------:R-:W3:Y:S04]  /*b3c0*/  LDL.LU.64 R188, [R1+0x38] ;  /* 0x0000380001bc7983 */ /* 0x000ee80000300a00 */
[----:B------:R1:W-:Y:S04]  /*b3d0*/  LDGSTS.E [R34], desc[UR28][R32.64], P1 ;  /* 0x0000000020227fae */ /* 0x0003e800089a101c */
[----:B------:R-:W-:Y:S04]  /*b3e0*/  LDGSTS.E [R34+0x400], desc[UR28][R156.64], P1 ;  /* 0x004000009c227fae */ /* 0x000fe800089a101c */
[----:B------:R-:W-:Y:S04]  /*b3f0*/  LDGSTS.E [R34+0x800], desc[UR28][R8.64], P1 ;  /* 0x0080000008227fae */ /* 0x000fe800089a101c */
[----:B------:R-:W-:Y:S01]  /*b400*/  LDGSTS.E [R34+0xc00], desc[UR28][R14.64], P1 ;  /* 0x00c000000e227fae */ /* 0x000fe200089a101c */
[----:B-1----:R-:W-:-:S03]  /*b410*/  IMAD.WIDE R32, R7, 0x4, R32 ;  /* 0x0000000407207825 */ /* 0x002fc600078e0220 */
[----:B------:R-:W-:Y:S04]  /*b420*/  LDGSTS.E [R34+0x1000], desc[UR28][R42.64], P1 ;  /* 0x010000002a227fae */ /* 0x000fe800089a101c */
[----:B------:R-:W-:Y:S04]  /*b430*/  LDGSTS.E [R34+0x1400], desc[UR28][R58.64], P1 ;  /* 0x014000003a227fae */ /* 0x000fe800089a101c */
[----:B------:R-:W-:Y:S04]  /*b440*/  LDGSTS.E [R34+0x1800], desc[UR28][R74.64], P1 ;  /* 0x018000004a227fae */ /* 0x000fe800089a101c */
[----:B------:R-:W-:Y:S04]  /*b450*/  LDGSTS.E [R34+0x1c00], desc[UR28][R90.64], P1 ;  /* 0x01c000005a227fae */ /* 0x000fe800089a101c */
[----:B------:R-:W-:Y:S04]  /*b460*/  LDGSTS.E [R34+0x2000], desc[UR28][R106.64], P1 ;  /* 0x020000006a227fae */ /* 0x000fe800089a101c */
[----:B------:R-:W-:Y:S04]  /*b470*/  LDGSTS.E [R34+0x2400], desc[UR28][R126.64], P1 ;  /* 0x024000007e227fae */ /* 0x000fe800089a101c */
[----:B------:R1:W-:Y:S04]  /*b480*/  STL.64 [R1+0x300], R32 ;  /* 0x0003002001007387 */ /* 0x0003e80000100a00 */
[----:B------:R-:W-:Y:S04]  /*b490*/  LDGSTS.E [R34+0x2800], desc[UR28][R142.64], P1 ;  /* 0x028000008e227fae */ /* 0x000fe800089a101c */
[----:B------:R-:W-:Y:S01]  /*b4a0*/  LDGSTS.E [R34+0x2c00], desc[UR28][R158.64], P1 ;  /* 0x02c000009e227fae */ /* 0x000fe200089a101c */
[----:B-1----:R-:W-:-:S03]  /*b4b0*/  VIADD R33, R3, UR6 ;  /* 0x0000000603217c36 */ /* 0x002fc60008000000 */
[----:B------:R-:W-:Y:S01]  /*b4c0*/  LDGSTS.E [R34+0x3000], desc[UR28][R174.64], P1 ;  /* 0x03000000ae227fae */ /* 0x000fe200089a101c */
[----:B------:R-:W-:-:S03]  /*b4d0*/  IMAD.WIDE R220, R7, 0x4, R242 ;  /* 0x0000000407dc7825 */ /* 0x000fc600078e02f2 */
[----:B------:R-:W-:Y:S04]  /*b4e0*/  LDGSTS.E [R34+0x3400], desc[UR28][R190.64], P1 ;  /* 0x03400000be227fae */ /* 0x000fe800089a101c */
[----:B------:R-:W-:Y:S04]  /*b4f0*/  LDGSTS.E [R34+0x3800], desc[UR28][R206.64], P1 ;  /* 0x03800000ce227fae */ /* 0x000fe800089a101c */
[----:B------:R-:W-:Y:S04]  /*b500*/  LDGSTS.E [R34+0x3c00], desc[UR28][R222.64], P1 ;  /* 0x03c00000de227fae */ /* 0x000fe800089a101c */
[----:B------:R-:W-:Y:S04]  /*b510*/  LDGSTS.E [R33+0x80], desc[UR28][R242.64], P1 ;  /* 0x00080000f2217fae */ /* 0x000fe800089a101c */
[----:B------:R-:W3:Y:S04]  /*b520*/  LDL.LU.64 R204, [R1+0x30] ;  /* 0x0000300001cc7983 */ /* 0x000ee80000300a00 */
[----:B------:R-:W3:Y:S04]  /*b530*/  LDL.LU.64 R242, [R1] ;  /* 0x0000000001f27983 */ /* 0x000ee80000300a00 */
[----:B------:R1:W-:Y:S04]  /*b540*/  STL.64 [R1+0x378], R220 ;  /* 0x000378dc01007387 */ /* 0x0003e80000100a00 */
[----:B-1----:R-:W4:Y:S01]  /*b550*/  LDL.LU.64 R220, [R1+0x28] ;  /* 0x0000280001dc7983 */ /* 0x002f220000300a00 */
[----:B------:R-:W-:-:S05]  /*b560*/  LOP3.LUT R3, R121, 0x20, RZ, 0x3c, !PT ;  /* 0x0000002079037812 */ /* 0x000fca00078e3cff */
[----:B------:R-:W-:Y:S01]  /*b570*/  VIADD R3, R3, UR6 ;  /* 0x0000000603037c36 */ /* 0x000fe20008000000 */
[----:B------:R-:W-:Y:S01]  /*b580*/  LOP3.LUT R32, R121, 0x30, RZ, 0x3c, !PT ;  /* 0x0000003079207812 */ /* 0x000fe200078e3cff */
[----:B--2---:R-:W-:Y:S04]  /*b590*/  LDGSTS.E [R33+0x480], desc[UR28][R172.64], P1 ;  /* 0x00480000ac217fae */ /* 0x004fe800089a101c */
[----:B---3--:R-:W-:Y:S04]  /*b5a0*/  LDGSTS.E [R33+0x880], desc[UR28][R242.64], P1 ;  /* 0x00880000f2217fae */ /* 0x008fe800089a101c */
[----:B------:R-:W-:Y:S04]  /*b5b0*/  LDGSTS.E [R33+0xc80], desc[UR28][R16.64], P1 ;  /* 0x00c8000010217fae */ /* 0x000fe800089a101c */
        /* <DEDUP_REMOVED lines=12> */
[----:B------:R1:W-:Y:S04]  /*b680*/  LDGSTS.E [R3+0x100], desc[UR28][R28.64], P1 ;  /* 0x001000001c037fae */ /* 0x0003e800089a101c */
        /* <DEDUP_REMOVED lines=14> */
[----:B------:R-:W-:Y:S04]  /*b770*/  LDGSTS.E [R3+0x3100], desc[UR28][R178.64], P1 ;  /* 0x03100000b2037fae */ /* 0x000fe800089a101c */
[----:B------:R-:W-:Y:S04]  /*b780*/  LDGSTS.E [R3+0x3500], desc[UR28][R194.64], P1 ;  /* 0x03500000c2037fae */ /* 0x000fe800089a101c */
[----:B------:R-:W-:Y:S04]  /*b790*/  LDGSTS.E [R3+0x3900], desc[UR28][R210.64], P1 ;  /* 0x03900000d2037fae */ /* 0x000fe800089a101c */
[----:B------:R-:W-:Y:S04]  /*b7a0*/  LDGSTS.E [R3+0x3d00], desc[UR28][R226.64], P1 ;  /* 0x03d00000e2037fae */ /* 0x000fe800089a101c */
[----:B------:R1:W-:Y:S04]  /*b7b0*/  LDGSTS.E [R28+0x180], desc[UR28][R240.64], P1 ;  /* 0x00180000f01c7fae */ /* 0x0003e800089a101c */
[----:B------:R-:W-:Y:S04]  /*b7c0*/  LDGSTS.E [R28+0x580], desc[UR28][R204.64], P1 ;  /* 0x00580000cc1c7fae */ /* 0x000fe800089a101c */
[----:B------:R-:W-:Y:S01]  /*b7d0*/  LDGSTS.E [R28+0x980], desc[UR28][R248.64], P1 ;  /* 0x00980000f81c7fae */ /* 0x000fe200089a101c */
[----:B------:R-:W-:-:S03]  /*b7e0*/  LOP3.LUT R29, R121, 0x40, RZ, 0x3c, !PT ;  /* 0x00000040791d7812 */ /* 0x000fc600078e3cff */
[----:B------:R-:W-:Y:S04]  /*b7f0*/  LDGSTS.E [R28+0xd80], desc[UR28][R20.64], P1 ;  /* 0x00d80000141c7fae */ /* 0x000fe800089a101c */
[----:B------:R-:W-:Y:S04]  /*b800*/  LDGSTS.E [R28+0x1180], desc[UR28][R48.64], P1 ;  /* 0x01180000301c7fae */ /* 0x000fe800089a101c */
[----:B------:R-:W-:Y:S04]  /*b810*/  LDGSTS.E [R28+0x1580], desc[UR28][R64.64], P1 ;  /* 0x01580000401c7fae */ /* 0x000fe800089a101c */
[----:B------:R-:W-:Y:S04]  /*b820*/  LDGSTS.E [R28+0x1980], desc[UR28][R80.64], P1 ;  /* 0x01980000501c7fae */ /* 0x000fe800089a101c */
[----:B------:R-:W-:Y:S01]  /*b830*/  LDGSTS.E [R28+0x1d80], desc[UR28][R96.64], P1 ;  /* 0x01d80000601c7fae */ /* 0x000fe200089a101c */
[----:B------:R-:W-:-:S03]  /*b840*/  VIADD R29, R29, UR6 ;  /* 0x000000061d1d7c36 */ /* 0x000fc60008000000 */
        /* <DEDUP_REMOVED lines=8> */
[----:B------:R2:W-:Y:S01]  /*b8d0*/  LDGSTS.E [R29+0x200], desc[UR28][R30.64], P1 ;  /* 0x002000001e1d7fae */ /* 0x0005e200089a101c */
[----:B-1----:R-:W-:-:S03]  /*b8e0*/  IMAD.WIDE R240, R7, 0x4, R240 ;  /* 0x0000000407f07825 */ /* 0x002fc600078e02f0 */
[----:B----4-:R-:W-:Y:S04]  /*b8f0*/  LDGSTS.E [R29+0x600], desc[UR28][R220.64], P1 ;  /* 0x00600000dc1d7fae */ /* 0x010fe800089a101c */
[----:B------:R-:W-:Y:S01]  /*b900*/  LDGSTS.E [R29+0xa00], desc[UR28][R246.64], P1 ;  /* 0x00a00000f61d7fae */ /* 0x000fe200089a101c */
[----:B------:R-:W-:-:S03]  /*b910*/  LOP3.LUT R32, R121, 0x50, RZ, 0x3c, !PT ;  /* 0x0000005079207812 */ /* 0x000fc600078e3cff */
[----:B------:R-:W-:Y:S01]  /*b920*/  LDGSTS.E [R29+0xe00], desc[UR28][R26.64], P1 ;  /* 0x00e000001a1d7fae */ /* 0x000fe200089a101c */
[----:B--2---:R-:W-:-:S03]  /*b930*/  IMAD.WIDE R30, R7, 0x4, R30 ;  /* 0x00000004071e7825 */ /* 0x004fc600078e021e */
[----:B------:R-:W-:Y:S04]  /*b940*/  LDGSTS.E [R29+0x1200], desc[UR28][R50.64], P1 ;  /* 0x01200000321d7fae */ /* 0x000fe800089a101c */
[----:B------:R-:W-:Y:S04]  /*b950*/  LDGSTS.E [R29+0x1600], desc[UR28][R66.64], P1 ;  /* 0x01600000421d7fae */ /* 0x000fe800089a101c */
[----:B------:R-:W-:Y:S04]  /*b960*/  LDGSTS.E [R29+0x1a00], desc[UR28][R82.64], P1 ;  /* 0x01a00000521d7fae */ /* 0x000fe800089a101c */
[----:B------:R-:W-:Y:S04]  /*b970*/  LDGSTS.E [R29+0x1e00], desc[UR28][R98.64], P1 ;  /* 0x01e00000621d7fae */ /* 0x000fe800089a101c */
[----:B------:R-:W-:Y:S04]  /*b980*/  LDGSTS.E [R29+0x2200], desc[UR28][R114.64], P1 ;  /* 0x02200000721d7fae */ /* 0x000fe800089a101c */
[----:B------:R-:W-:Y:S04]  /*b990*/  STL.64 [R1+0x438], R240 ;  /* 0x000438f001007387 */ /* 0x000fe80000100a00 */
        /* <DEDUP_REMOVED lines=10> */
[----:B------:R1:W-:Y:S04]  /*ba40*/  STL.64 [R1+0x718], R28 ;  /* 0x0007181c01007387 */ /* 0x0003e80000100a00 */
[----:B------:R-:W-:Y:S04]  /*ba50*/  LDGSTS.E [R30+0x280], desc[UR28][R238.64], P1 ;  /* 0x00280000ee1e7fae */ /* 0x000fe800089a101c */
[----:B-1----:R-:W2:Y:S04]  /*ba60*/  LDL.LU.64 R28, [R1+0x18] ;  /* 0x00001800011c7983 */ /* 0x002ea80000300a00 */
[----:B------:R-:W3:Y:S01]  /*ba70*/  LDL.LU.64 R238, [R1+0x20] ;  /* 0x0000200001ee7983 */ /* 0x000ee20000300a00 */
[----:B------:R-:W-:-:S05]  /*ba80*/  LOP3.LUT R31, R121, 0x60, RZ, 0x3c, !PT ;  /* 0x00000060791f7812 */ /* 0x000fca00078e3cff */
[----:B------:R-:W-:Y:S01]  /*ba90*/  VIADD R31, R31, UR6 ;  /* 0x000000061f1f7c36 */ /* 0x000fe20008000000 */
[----:B------:R1:W-:Y:S04]  /*baa0*/  STL.64 [R1+0x4b8], R240 ;  /* 0x0004b8f001007387 */ /* 0x0003e80000100a00 */
[----:B-1----:R-:W4:Y:S04]  /*bab0*/  LDL.LU.64 R240, [R1+0x10] ;  /* 0x0000100001f07983 */ /* 0x002f280000300a00 */
        /* <DEDUP_REMOVED lines=16> */
[----:B--2---:R2:W-:Y:S04]  /*bbc0*/  LDGSTS.E [R31+0x700], desc[UR28][R28.64], P1 ;  /* 0x007000001c1f7fae */ /* 0x0045e800089a101c */
[----:B------:R-:W-:Y:S01]  /*bbd0*/  LDGSTS.E [R31+0xb00], desc[UR28][R10.64], P1 ;  /* 0x00b000000a1f7fae */ /* 0x000fe200089a101c */
[----:B-1----:R-:W-:-:S03]  /*bbe0*/  IMAD.WIDE R236, R7, 0x4, R236 ;  /* 0x0000000407ec7825 */ /* 0x002fc600078e02ec */
[----:B------:R-:W-:Y:S04]  /*bbf0*/  LDGSTS.E [R31+0xf00], desc[UR28][R38.64], P1 ;  /* 0x00f00000261f7fae */ /* 0x000fe800089a101c */
[----:B------:R1:W-:Y:S01]  /*bc00*/  STL.64 [R1+0x4e0], R236 ;  /* 0x0004e0ec01007387 */ /* 0x0003e20000100a00 */
[----:B------:R-:W-:-:S03]  /*bc10*/  LOP3.LUT R32, R121, 0x70, RZ, 0x3c, !PT ;  /* 0x0000007079207812 */ /* 0x000fc600078e3cff */
[----:B------:R-:W-:Y:S04]  /*bc20*/  LDGSTS.E [R31+0x1300], desc[UR28][R54.64], P1 ;  /* 0x01300000361f7fae */ /* 0x000fe800089a101c */
[----:B------:R-:W-:Y:S04]  /*bc30*/  LDGSTS.E [R31+0x1700], desc[UR28][R70.64], P1 ;  /* 0x01700000461f7fae */ /* 0x000fe800089a101c */
[----:B-1----:R-:W3:Y:S04]  /*bc40*/  LDL.LU.64 R236, [R1+0x50] ;  /* 0x0000500001ec7983 */ /* 0x002ee80000300a00 */
        /* <DEDUP_REMOVED lines=11> */
[----:B------:R1:W-:Y:S01]  /*bd00*/  STL.64 [R1+0x708], R30 ;  /* 0x0007081e01007387 */ /* 0x0003e20000100a00 */
[----:B--2---:R-:W-:-:S03]  /*bd10*/  IMAD.WIDE R28, R7, 0x4, R28 ;  /* 0x00000004071c7825 */ /* 0x004fc600078e021c */
[----:B---3--:R2:W-:Y:S01]  /*bd20*/  LDGSTS.E [R32+0x380], desc[UR28][R236.64], P1 ;  /* 0x00380000ec207fae */ /* 0x0085e200089a101c */
[----:B-1----:R-:W-:-:S03]  /*bd30*/  IMAD.WIDE R30, R7, 0x4, R236 ;  /* 0x00000004071e7825 */ /* 0x002fc600078e02ec */
[----:B----4-:R-:W-:Y:S04]  /*bd40*/  LDGSTS.E [R32+0x780], desc[UR28][R240.64], P1 ;  /* 0x00780000f0207fae */ /* 0x010fe800089a101c */
[----:B------:R1:W-:Y:S01]  /*bd50*/  LDGSTS.E [R32+0xb80], desc[UR28][R12.64], P1 ;  /* 0x00b800000c207fae */ /* 0x0003e200089a101c */
[----:B--2---:R-:W-:-:S03]  /*bd60*/  IMAD.WIDE R236, R7, 0x4, R156 ;  /* 0x0000000407ec7825 */ /* 0x004fc600078e029c */
[----:B------:R-:W-:Y:S04]  /*bd70*/  LDGSTS.E [R32+0xf80], desc[UR28][R40.64], P1 ;  /* 0x00f8000028207fae */ /* 0x000fe800089a101c */
[----:B------:R-:W2:Y:S04]  /*bd80*/  LDL.LU.64 R156, [R1+0x750] ;  /* 0x00075000019c7983 */ /* 0x000ea80000300a00 */
[----:B------:R3:W-:Y:S04]  /*bd90*/  STL.64 [R1+0x4f8], R30 ;  /* 0x0004f81e01007387 */ /* 0x0007e80000100a00 */
[----:B------:R-:W-:Y:S04]  /*bda0*/  LDGSTS.E [R32+0x1380], desc[UR28][R56.64], P1 ;  /* 0x0138000038207fae */ /* 0x000fe800089a101c */
[----:B------:R-:W-:Y:S01]  /*bdb0*/  LDGSTS.E [R32+0x1780], desc[UR28][R72.64], P1 ;  /* 0x0178000048207fae */ /* 0x000fe200089a101c */
[----:B---3--:R-:W-:-:S03]  /*bdc0*/  IMAD.WIDE R30, R7, 0x4, R172 ;  /* 0x00000004071e7825 */ /* 0x008fc600078e02ac */
[----:B------:R-:W-:Y:S04]  /*bdd0*/  LDGSTS.E [R32+0x1b80], desc[UR28][R88.64], P1 ;  /* 0x01b8000058207fae */ /* 0x000fe800089a101c */
[----:B------:R-:W3:Y:S04]  /*bde0*/  LDL.LU.64 R172, [R1+0x748] ;  /* 0x0007480001ac7983 */ /* 0x000ee80000300a00 */
[----:B------:R4:W-:Y:S04]  /*bdf0*/  STL.64 [R1+0x2c0], R236 ;  /* 0x0002c0ec01007387 */ /* 0x0009e80000100a00 */
[----:B------:R-:W-:Y:S04]  /*be00*/  LDGSTS.E [R32+0x1f80], desc[UR28][R104.64], P1 ;  /* 0x01f8000068207fae */ /* 0x000fe800089a101c */
[----:B------:R-:W-:Y:S01]  /*be10*/  LDGSTS.E [R32+0x2380], desc[UR28][R124.64], P1 ;  /* 0x023800007c207fae */ /* 0x000fe200089a101c */
[----:B----4-:R-:W-:-:S03]  /*be20*/  IMAD.WIDE R236, R7, 0x4, R188 ;  /* 0x0000000407ec7825 */ /* 0x010fc600078e02bc */
[----:B------:R-:W-:Y:S04]  /*be30*/  LDGSTS.E [R32+0x2780], desc[UR28][R140.64], P1 ;  /* 0x027800008c207fae */ /* 0x000fe800089a101c */
[----:B------:R-:W4:Y:S04]  /*be40*/  LDL.LU.64 R188, [R1+0x740] ;  /* 0x0007400001bc7983 */ /* 0x000f280000300a00 */
[----:B------:R1:W-:Y:S02]  /*be50*/  STL.64 [R1+0x340], R30 ;  /* 0x0003401e01007387 */ /* 0x0003e40000100a00 */
[----:B-1----:R-:W-:-:S02]  /*be60*/  IMAD.WIDE R30, R7, 0x4, R204 ;  /* 0x00000004071e7825 */ /* 0x002fc400078e02cc */
[----:B------:R-:W4:Y:S04]  /*be70*/  LDL.LU.64 R204, [R1+0x738] ;  /* 0x0007380001cc7983 */ /* 0x000f280000300a00 */
[----:B------:R1:W-:Y:S02]  /*be80*/  STL.64 [R1+0x3b0], R236 ;  /* 0x0003b0ec01007387 */ /* 0x0003e40000100a00 */
[C---:B-1----:R-:W-:Y:S02]  /*be90*/  IMAD.WIDE R236, R7.reuse, 0x4, R220 ;  /* 0x0000000407ec7825 */ /* 0x042fe400078e02dc */
[----:B------:R-:W4:Y:S04]  /*bea0*/  LDL.LU.64 R220, [R1+0x730] ;  /* 0x0007300001dc7983 */ /* 0x000f280000300a00 */
[----:B------:R1:W-:Y:S04]  /*beb0*/  STL.64 [R1+0x410], R30 ;  /* 0x0004101e01007387 */ /* 0x0003e80000100a00 */
[----:B------:R1:W-:Y:S02]  /*bec0*/  STL.64 [R1+0x460], R236 ;  /* 0x000460ec01007387 */ /* 0x0003e40000100a00 */
[----:B-1----:R-:W-:-:S05]  /*bed0*/  IMAD.WIDE R30, R7, 0x4, R238 ;  /* 0x00000004071e7825 */ /* 0x002fca00078e02ee */
[----:B------:R1:W-:Y:S04]  /*bee0*/  STL.64 [R1+0x4a0], R30 ;  /* 0x0004a01e01007387 */ /* 0x0003e80000100a00 */
[----:B------:R1:W-:Y:S01]  /*bef0*/  STL.64 [R1+0x4d0], R28 ;  /* 0x0004d01c01007387 */ /* 0x0003e20000100a00 */
[----:B------:R-:W-:-:S04]  /*bf00*/  IMAD.WIDE R236, R7, 0x4, R242 ;  /* 0x0000000407ec7825 */ /* 0x000fc800078e02f2 */
[----:B-1----:R-:W-:-:S04]  /*bf10*/  IMAD.WIDE R30, R7, 0x4, R240 ;  /* 0x00000004071e7825 */ /* 0x002fc800078e02f0 */
[C---:B------:R-:W-:Y:S02]  /*bf20*/  IMAD.WIDE R28, R7.reuse, 0x4, R8 ;  /* 0x00000004071c7825 */ /* 0x040fe400078e0208 */
[----:B------:R-:W4:Y:S04]  /*bf30*/  LDL.LU.64 R8, [R1+0x728] ;  /* 0x0007280001087983 */ /* 0x000f280000300a00 */
[----:B------:R1:W-:Y:S04]  /*bf40*/  STL.64 [R1+0x4f0], R30 ;  /* 0x0004f01e01007387 */ /* 0x0003e80000100a00 */
[----:B------:R1:W-:Y:S04]  /*bf50*/  STL.64 [R1+0x298], R28 ;  /* 0x0002981c01007387 */ /* 0x0003e80000100a00 */
[----:B------:R1:W-:Y:S02]  /*bf60*/  STL.64 [R1+0x308], R236 ;  /* 0x000308ec01007387 */ /* 0x0003e40000100a00 */
[----:B-1----:R-:W-:-:S04]  /*bf70*/  IMAD.WIDE R30, R7, 0x4, R250 ;  /* 0x00000004071e7825 */ /* 0x002fc800078e02fa */
[C---:B------:R-:W-:Y:S01]  /*bf80*/  IMAD.WIDE R28, R7.reuse, 0x4, R248 ;  /* 0x00000004071c7825 */ /* 0x040fe200078e02f8 */
[----:B------:R1:W-:Y:S03]  /*bf90*/  STL.64 [R1+0x380], R30 ;  /* 0x0003801e01007387 */ /* 0x0003e60000100a00 */
[C---:B------:R-:W-:Y:S01]  /*bfa0*/  IMAD.WIDE R236, R7.reuse, 0x4, R246 ;  /* 0x0000000407ec7825 */ /* 0x040fe200078e02f6 */
[----:B------:R1:W-:Y:S04]  /*bfb0*/  STL.64 [R1+0x3e8], R28 ;  /* 0x0003e81c01007387 */ /* 0x0003e80000100a00 */
[----:B------:R-:W-:Y:S01]  /*bfc0*/  STL.64 [R1+0x440], R236 ;  /* 0x000440ec01007387 */ /* 0x000fe20000100a00 */
[----:B-1----:R-:W-:-:S04]  /*bfd0*/  IMAD.WIDE R30, R7, 0x4, R244 ;  /* 0x00000004071e7825 */ /* 0x002fc800078e02f4 */
[C---:B------:R-:W-:Y:S01]  /*bfe0*/  IMAD.WIDE R28, R7.reuse, 0x4, R10 ;  /* 0x00000004071c7825 */ /* 0x040fe200078e020a */
[----:B------:R-:W-:Y:S03]  /*bff0*/  STL.64 [R1+0x488], R30 ;  /* 0x0004881e01007387 */ /* 0x000fe60000100a00 */
[C---:B------:R-:W-:Y:S01]  /*c000*/  IMAD.WIDE R10, R7.reuse, 0x4, R12 ;  /* 0x00000004070a7825 */ /* 0x040fe200078e020c */
[----:B------:R-:W-:Y:S03]  /*c010*/  STL.64 [R1+0x4c0], R28 ;  /* 0x0004c01c01007387 */ /* 0x000fe60000100a00 */
[C---:B------:R-:W-:Y:S01]  /*c020*/  IMAD.WIDE R12, R7.reuse, 0x4, R14 ;  /* 0x00000004070c7825 */ /* 0x040fe200078e020e */
[----:B------:R1:W-:Y:S03]  /*c030*/  STL.64 [R1+0x4e8], R10 ;  /* 0x0004e80a01007387 */ /* 0x0003e60000100a00 */
[C---:B------:R-:W-:Y:S01]  /*c040*/  IMAD.WIDE R14, R7.reuse, 0x4, R16 ;  /* 0x00000004070e7825 */ /* 0x040fe200078e0210 */
[----:B------:R1:W-:Y:S04]  /*c050*/  STL.64 [R1+0x288], R12 ;  /* 0x0002880c01007387 */ /* 0x0003e80000100a00 */
[----:B------:R1:W-:Y:S02]  /*c060*/  STL.64 [R1+0x2c8], R14 ;  /* 0x0002c80e01007387 */ /* 0x0003e40000100a00 */
[----:B-1----:R-:W-:-:S04]  /*c070*/  IMAD.WIDE R10, R7, 0x4, R18 ;  /* 0x00000004070a7825 */ /* 0x002fc800078e0212 */
        /* <DEDUP_REMOVED lines=9> */
[----:B------:R1:W-:Y:S03]  /*c110*/  STL.64 [R1+0x4a8], R12 ;  /* 0x0004a80c01007387 */ /* 0x0003e60000100a00 */
[----:B-1----:R-:W-:-:S04]  /*c120*/  IMAD.WIDE R10, R7, 0x4, R40 ;  /* 0x00000004070a7825 */ /* 0x002fc800078e0228 */
[C---:B------:R-:W-:Y:S01]  /*c130*/  IMAD.WIDE R12, R7.reuse, 0x4, R46 ;  /* 0x00000004070c7825 */ /* 0x040fe200078e022e */
[----:B------:R1:W-:Y:S04]  /*c140*/  STL.64 [R1+0x4d8], R10 ;  /* 0x0004d80a01007387 */ /* 0x0003e80000100a00 */
[----:B------:R1:W-:Y:S04]  /*c150*/  STL.64 [R1+0x290], R14 ;  /* 0x0002900e01007387 */ /* 0x0003e80000100a00 */
[----:B------:R1:W-:Y:S02]  /*c160*/  STL.64 [R1+0x310], R12 ;  /* 0x0003100c01007387 */ /* 0x0003e40000100a00 */
[----:B-1----:R-:W-:-:S04]  /*c170*/  IMAD.WIDE R10, R7, 0x4, R48 ;  /* 0x00000004070a7825 */ /* 0x002fc800078e0230 */
[C---:B------:R-:W-:Y:S01]  /*c180*/  IMAD.WIDE R14, R7.reuse, 0x4, R50 ;  /* 0x00000004070e7825 */ /* 0x040fe200078e0232 */
[----:B------:R1:W-:Y:S03]  /*c190*/  STL.64 [R1+0x388], R10 ;  /* 0x0003880a01007387 */ /* 0x0003e60000100a00 */
[C---:B------:R-:W-:Y:S01]  /*c1a0*/  IMAD.WIDE R12, R7.reuse, 0x4, R52 ;  /* 0x00000004070c7825 */ /* 0x040fe200078e0234 */
[----:B------:R-:W-:Y:S04]  /*c1b0*/  STL.64 [R1+0x3f0], R14 ;  /* 0x0003f00e01007387 */ /* 0x000fe80000100a00 */
[----:B------:R1:W-:Y:S02]  /*c1c0*/  STL.64 [R1+0x448], R12 ;  /* 0x0004480c01007387 */ /* 0x0003e40000100a00 */
[----:B-1----:R-:W-:-:S05]  /*c1d0*/  IMAD.WIDE R10, R7, 0x4, R54 ;  /* 0x00000004070a7825 */ /* 0x002fca00078e0236 */
[----:B------:R1:W-:Y:S01]  /*c1e0*/  STL.64 [R1+0x490], R10 ;  /* 0x0004900a01007387 */ /* 0x0003e20000100a00 */
[----:B------:R-:W-:-:S04]  /*c1f0*/  IMAD.WIDE R12, R7, 0x4, R56 ;  /* 0x00000004070c7825 */ /* 0x000fc800078e0238 */
[C---:B------:R-:W-:Y:S01]  /*c200*/  IMAD.WIDE R14, R7.reuse, 0x4, R60 ;  /* 0x00000004070e7825 */ /* 0x040fe200078e023c */
[----:B------:R1:W-:Y:S03]  /*c210*/  STL.64 [R1+0x4c8], R12 ;  /* 0x0004c80c01007387 */ /* 0x0003e60000100a00 */
[----:B-1----:R-:W-:-:S05]  /*c220*/  IMAD.WIDE R10, R7, 0x4, R58 ;  /* 0x00000004070a7825 */ /* 0x002fca00078e023a */
[----:B------:R1:W-:Y:S01]  /*c230*/  STL.64 [R1+0x8], R10 ;  /* 0x0000080a01007387 */ /* 0x0003e20000100a00 */
[----:B------:R-:W-:-:S03]  /*c240*/  IMAD.WIDE R12, R7, 0x4, R62 ;  /* 0x00000004070c7825 */ /* 0x000fc600078e023e */
[----:B------:R-:W-:Y:S04]  /*c250*/  STL.64 [R1+0x280], R14 ;  /* 0x0002800e01007387 */ /* 0x000fe80000100a00 */
[----:B------:R2:W-:Y:S01]  /*c260*/  STL.64 [R1+0x2d0], R12 ;  /* 0x0002d00c01007387 */ /* 0x0005e20000100a00 */
[----:B-1----:R-:W-:-:S04]  /*c270*/  IMAD.WIDE R10, R7, 0x4, R64 ;  /* 0x00000004070a7825 */ /* 0x002fc800078e0240 */
[C---:B------:R-:W-:Y:S01]  /*c280*/  IMAD.WIDE R30, R7.reuse, 0x4, R66 ;  /* 0x00000004071e7825 */ /* 0x040fe200078e0242 */
[----:B------:R1:W-:Y:S03]  /*c290*/  STL.64 [R1+0x350], R10 ;  /* 0x0003500a01007387 */ /* 0x0003e60000100a00 */
[----:B--2---:R-:W-:-:S04]  /*c2a0*/  IMAD.WIDE R12, R7, 0x4, R68 ;  /* 0x00000004070c7825 */ /* 0x004fc800078e0244 */
[C---:B------:R-:W-:Y:S01]  /*c2b0*/  IMAD.WIDE R14, R7.reuse, 0x4, R72 ;  /* 0x00000004070e7825 */ /* 0x040fe200078e0248 */
[----:B------:R2:W-:Y:S03]  /*c2c0*/  STL.64 [R1+0x420], R12 ;  /* 0x0004200c01007387 */ /* 0x0005e60000100a00 */
[C---:B-1----:R-:W-:Y:S01]  /*c2d0*/  IMAD.WIDE R10, R7.reuse, 0x4, R70 ;  /* 0x00000004070a7825 */ /* 0x042fe200078e0246 */
[----:B------:R-:W-:Y:S04]  /*c2e0*/  STL.64 [R1+0x3c0], R30 ;  /* 0x0003c01e01007387 */ /* 0x000fe80000100a00 */
[----:B------:R1:W-:Y:S01]  /*c2f0*/  STL.64 [R1+0x470], R10 ;  /* 0x0004700a01007387 */ /* 0x0003e20000100a00 */
[----:B--2---:R-:W-:-:S03]  /*c300*/  IMAD.WIDE R12, R7, 0x4, R74 ;  /* 0x00000004070c7825 */ /* 0x004fc600078e024a */
[----:B------:R-:W-:Y:S04]  /*c310*/  STL.64 [R1+0x710], R30 ;  /* 0x0007101e01007387 */ /* 0x000fe80000100a00 */
[----:B------:R2:W-:Y:S01]  /*c320*/  STL.64 [R1+0x4b0], R14 ;  /* 0x0004b00e01007387 */ /* 0x0005e20000100a00 */
[----:B------:R-:W-:-:S03]  /*c330*/  IMAD.WIDE R28, R7, 0x4, R78 ;  /* 0x00000004071c7825 */ /* 0x000fc600078e024e */
[----:B------:R-:W-:Y:S01]  /*c340*/  LDGSTS.E [R32+0x2b80], desc[UR28][R156.64], P1 ;  /* 0x02b800009c207fae */ /* 0x000fe200089a101c */
[----:B-1----:R-:W-:-:S03]  /*c350*/  IMAD.WIDE R10, R7, 0x4, R76 ;  /* 0x00000004070a7825 */ /* 0x002fc600078e024c */
[----:B------:R1:W-:Y:S01]  /*c360*/  STL.64 [R1+0x48], R12 ;  /* 0x0000480c01007387 */ /* 0x0003e20000100a00 */
[----:B--2---:R-:W-:-:S03]  /*c370*/  IMAD.WIDE R14, R7, 0x4, R80 ;  /* 0x00000004070e7825 */ /* 0x004fc600078e0250 */
[----:B------:R2:W-:Y:S04]  /*c380*/  STL.64 [R1+0x270], R10 ;  /* 0x0002700a01007387 */ /* 0x0005e80000100a00 */
[----:B------:R-:W-:Y:S01]  /*c390*/  STL.64 [R1+0x318], R14 ;  /* 0x0003180e01007387 */ /* 0x000fe20000100a00 */
[----:B-1----:R-:W-:-:S03]  /*c3a0*/  IMAD.WIDE R12, R7, 0x4, R82 ;  /* 0x00000004070c7825 */ /* 0x002fc600078e0252 */
[----:B------:R-:W-:Y:S01]  /*c3b0*/  STL.64 [R1+0x2a0], R28 ;  /* 0x0002a01c01007387 */ /* 0x000fe20000100a00 */
[----:B--2---:R-:W-:-:S03]  /*c3c0*/  IMAD.WIDE R10, R7, 0x4, R84 ;  /* 0x00000004070a7825 */ /* 0x004fc600078e0254 */
[----:B------:R1:W-:Y:S04]  /*c3d0*/  STL.64 [R1+0x390], R12 ;  /* 0x0003900c01007387 */ /* 0x0003e80000100a00 */
[----:B------:R-:W-:Y:S04]  /*c3e0*/  STL.64 [R1+0x720], R28 ;  /* 0x0007201c01007387 */ /* 0x000fe80000100a00 */
[----:B------:R2:W-:Y:S01]  /*c3f0*/  STL.64 [R1+0x3f8], R10 ;  /* 0x0003f80a01007387 */ /* 0x0005e20000100a00 */
[----:B-1----:R-:W-:-:S03]  /*c400*/  IMAD.WIDE R12, R7, 0x4, R86 ;  /* 0x00000004070c7825 */ /* 0x002fc600078e0256 */
[----:B---3--:R1:W-:Y:S04]  /*c410*/  LDGSTS.E [R32+0x2f80], desc[UR28][R172.64], P1 ;  /* 0x02f80000ac207fae */ /* 0x0083e800089a101c */
[----:B------:R3:W-:Y:S01]  /*c420*/  STL.64 [R1+0x450], R12 ;  /* 0x0004500c01007387 */ /* 0x0007e20000100a00 */
[----:B--2---:R-:W-:-:S04]  /*c430*/  IMAD.WIDE R10, R7, 0x4, R88 ;  /* 0x00000004070a7825 */ /* 0x004fc800078e0258 */
[C---:B------:R-:W-:Y:S01]  /*c440*/  IMAD.WIDE R14, R7.reuse, 0x4, R92 ;  /* 0x00000004070e7825 */ /* 0x040fe200078e025c */
[----:B------:R2:W-:Y:S03]  /*c450*/  STL.64 [R1+0x498], R10 ;  /* 0x0004980a01007387 */ /* 0x0005e60000100a00 */
[----:B---3--:R-:W-:-:S04]  /*c460*/  IMAD.WIDE R12, R7, 0x4, R90 ;  /* 0x00000004070c7825 */ /* 0x008fc800078e025a */
[C---:B------:R-:W-:Y:S01]  /*c470*/  IMAD.WIDE R30, R7.reuse, 0x4, R164 ;  /* 0x00000004071e7825 */ /* 0x040fe200078e02a4 */
[----:B------:R3:W-:Y:S03]  /*c480*/  STL.64 [R1+0x50], R12 ;  /* 0x0000500c01007387 */ /* 0x0007e60000100a00 */
[C---:B--2---:R-:W-:Y:S01]  /*c490*/  IMAD.WIDE R10, R7.reuse, 0x4, R94 ;  /* 0x00000004070a7825 */ /* 0x044fe200078e025e */
[----:B------:R2:W-:Y:S04]  /*c4a0*/  STL.64 [R1+0x268], R14 ;  /* 0x0002680e01007387 */ /* 0x0005e80000100a00 */
[----:B------:R1:W-:Y:S01]  /*c4b0*/  STL.64 [R1+0x278], R10 ;  /* 0x0002780a01007387 */ /* 0x0003e20000100a00 */
[----:B---3--:R-:W-:Y:S01]  /*c4c0*/  IMAD.WIDE R12, R7, 0x4, R96 ;  /* 0x00000004070c7825 */ /* 0x008fe200078e0260 */
[----:B------:R-:W-:-:S03]  /*c4d0*/  USHF.L.U32 UR10, UR10, 0x7, URZ ;  /* 0x000000070a0a7899 */ /* 0x000fc600080006ff */
[C---:B------:R-:W-:Y:S01]  /*c4e0*/  IMAD.WIDE R234, R7.reuse, 0x4, R234 ;  /* 0x0000000407ea7825 */ /* 0x040fe200078e02ea */
[----:B------:R-:W-:Y:S01]  /*c4f0*/  LOP3.LUT R85, R2, 0x20, RZ, 0xfc, !PT ;  /* 0x0000002002557812 */ /* 0x000fe200078efcff */
[----:B----4-:R-:W-:Y:S02]  /*c500*/  LDGSTS.E [R32+0x3380], desc[UR28][R188.64], P1 ;  /* 0x03380000bc207fae */ /* 0x010fe400089a101c */
[----:B--2---:R-:W-:-:S04]  /*c510*/  IMAD.WIDE R14, R7, 0x4, R98 ;  /* 0x00000004070e7825 */ /* 0x004fc800078e0262 */
[C---:B-1----:R-:W-:Y:S01]  /*c520*/  IMAD.WIDE R10, R7.reuse, 0x4, R100 ;  /* 0x00000004070a7825 */ /* 0x042fe200078e0264 */
[----:B------:R1:W-:Y:S04]  /*c530*/  STL.64 [R1+0x2d8], R12 ;  /* 0x0002d80c01007387 */ /* 0x0003e80000100a00 */
[----:B------:R-:W-:Y:S04]  /*c540*/  STL.64 [R1+0x358], R14 ;  /* 0x0003580e01007387 */ /* 0x000fe80000100a00 */
[----:B------:R2:W-:Y:S01]  /*c550*/  STL.64 [R1+0x3c8], R10 ;  /* 0x0003c80a01007387 */ /* 0x0005e20000100a00 */
[----:B-1----:R-:W-:Y:S01]  /*c560*/  IMAD.WIDE R12, R7, 0x4, R102 ;  /* 0x00000004070c7825 */ /* 0x002fe200078e0266 */
[----:B------:R-:W-:-:S02]  /*c570*/  LOP3.LUT R54, R2, 0x22, RZ, 0xfc, !PT ;  /* 0x0000002202367812 */ /* 0x000fc400078efcff */
[----:B------:R-:W-:Y:S01]  /*c580*/  LDGSTS.E [R32+0x3780], desc[UR28][R204.64], P1 ;  /* 0x03780000cc207fae */ /* 0x000fe200089a101c */
[----:B--2---:R-:W-:-:S03]  /*c590*/  IMAD.WIDE R10, R7, 0x4, R104 ;  /* 0x00000004070a7825 */ /* 0x004fc600078e0268 */
[----:B------:R1:W-:Y:S01]  /*c5a0*/  STL.64 [R1+0x428], R12 ;  /* 0x0004280c01007387 */ /* 0x0003e20000100a00 */
[----:B------:R-:W-:-:S03]  /*c5b0*/  IMAD.WIDE R14, R7, 0x4, R108 ;  /* 0x00000004070e7825 */ /* 0x000fc600078e026c */
[----:B------:R2:W-:Y:S01]  /*c5c0*/  STL.64 [R1+0x478], R10 ;  /* 0x0004780a01007387 */ /* 0x0005e20000100a00 */
[C---:B------:R-:W-:Y:S01]  /*c5d0*/  IMAD.WIDE R28, R7.reuse, 0x4, R128 ;  /* 0x00000004071c7825 */ /* 0x040fe200078e0280 */
[C---:B------:R-:W-:Y:S02]  /*c5e0*/  LOP3.LUT R55, R2.reuse, 0x40, RZ, 0xfc, !PT ;  /* 0x0000004002377812 */ /* 0x040fe400078efcff */
[----:B------:R-:W-:Y:S01]  /*c5f0*/  LDGSTS.E [R32+0x3b80], desc[UR28][R220.64], P1 ;  /* 0x03b80000dc207fae */ /* 0x000fe200089a101c */
[C---:B-1----:R-:W-:Y:S01]  /*c600*/  IMAD.WIDE R12, R7.reuse, 0x4, R106 ;  /* 0x00000004070c7825 */ /* 0x042fe200078e026a */
[----:B------:R-:W-:Y:S02]  /*c610*/  LOP3.LUT R82, R2, 0x6, RZ, 0xfc, !PT ;  /* 0x0000000602527812 */ /* 0x000fe400078efcff */
[----:B------:R1:W-:Y:S01]  /*c620*/  LDGSTS.E [R32+0x3f80], desc[UR28][R8.64], P1 ;  /* 0x03f8000008207fae */ /* 0x0003e200089a101c */
[----:B--2---:R-:W-:-:S03]  /*c630*/  IMAD.WIDE R10, R7, 0x4, R110 ;  /* 0x00000004070a7825 */ /* 0x004fc600078e026e */
[----:B------:R2:W-:Y:S04]  /*c640*/  STL.64 [R1+0x18], R12 ;  /* 0x0000180c01007387 */ /* 0x0005e80000100a00 */
[----:B------:R3:W-:Y:S04]  /*c650*/  STL.64 [R1+0x40], R14 ;  /* 0x0000400e01007387 */ /* 0x0007e80000100a00 */
[----:B------:R4:W-:Y:S01]  /*c660*/  STL.64 [R1+0x260], R10 ;  /* 0x0002600a01007387 */ /* 0x0009e20000100a00 */
[----:B--2---:R-:W-:Y:S01]  /*c670*/  IMAD.WIDE R12, R7, 0x4, R112 ;  /* 0x00000004070c7825 */ /* 0x004fe200078e0270 */
[----:B------:R-:W-:-:S02]  /*c680*/  LOP3.LUT R83, R2, 0x24, RZ, 0xfc, !PT ;  /* 0x0000002402537812 */ /* 0x000fc400078efcff */
[----:B------:R-:W0:Y:S01]  /*c690*/  LDGDEPBAR ;  /* 0x00000000000079af */ /* 0x000e220000000000 */
[----:B---3--:R-:W-:-:S04]  /*c6a0*/  IMAD.WIDE R14, R7, 0x4, R114 ;  /* 0x00000004070e7825 */ /* 0x008fc800078e0272 */
[C---:B----4-:R-:W-:Y:S01]  /*c6b0*/  IMAD.WIDE R10, R7.reuse, 0x4, R116 ;  /* 0x00000004070a7825 */ /* 0x050fe200078e0274 */
[----:B------:R2:W-:Y:S04]  /*c6c0*/  STL.64 [R1+0x2a8], R12 ;  /* 0x0002a80c01007387 */ /* 0x0005e80000100a00 */
[----:B------:R3:W-:Y:S04]  /*c6d0*/  STL.64 [R1+0x320], R14 ;  /* 0x0003200e01007387 */ /* 0x0007e80000100a00 */
[----:B------:R4:W-:Y:S01]  /*c6e0*/  STL.64 [R1+0x398], R10 ;  /* 0x0003980a01007387 */ /* 0x0009e20000100a00 */
[----:B--2---:R-:W-:-:S04]  /*c6f0*/  IMAD.WIDE R12, R7, 0x4, R118 ;  /* 0x00000004070c7825 */ /* 0x004fc800078e0276 */
[----:B---3--:R-:W-:-:S04]  /*c700*/  IMAD.WIDE R14, R7, 0x4, R130 ;  /* 0x00000004070e7825 */ /* 0x008fc800078e0282 */
[C---:B----4-:R-:W-:Y:S01]  /*c710*/  IMAD.WIDE R10, R7.reuse, 0x4, R124 ;  /* 0x00000004070a7825 */ /* 0x050fe200078e027c */
[----:B------:R-:W-:Y:S04]  /*c720*/  STL.64 [R1+0x400], R12 ;  /* 0x0004000c01007387 */ /* 0x000fe80000100a00 */
[----:B------:R2:W-:Y:S04]  /*c730*/  STL.64 [R1+0x458], R10 ;  /* 0x0004580a01007387 */ /* 0x0005e80000100a00 */
[----:B------:R-:W-:Y:S04]  /*c740*/  STL.64 [R1+0x38], R14 ;  /* 0x0000380e01007387 */ /* 0x000fe80000100a00 */
[----:B------:R-:W-:Y:S01]  /*c750*/  STL.64 [R1+0x20], R28 ;  /* 0x0000201c01007387 */ /* 0x000fe20000100a00 */
[----:B--2---:R-:W-:-:S04]  /*c760*/  IMAD.WIDE R10, R7, 0x4, R132 ;  /* 0x00000004070a7825 */ /* 0x004fc800078e0284 */
[C---:B------:R-:W-:Y:S01]  /*c770*/  IMAD.WIDE R12, R7.reuse, 0x4, R134 ;  /* 0x00000004070c7825 */ /* 0x040fe200078e0286 */
[----:B------:R2:W-:Y:S04]  /*c780*/  STL.64 [R1+0x258], R10 ;  /* 0x0002580a01007387 */ /* 0x0005e80000100a00 */
[----:B------:R3:W-:Y:S01]  /*c790*/  STL.64 [R1+0x2e0], R12 ;  /* 0x0002e00c01007387 */ /* 0x0007e20000100a00 */
[----:B--2---:R-:W-:-:S04]  /*c7a0*/  IMAD.WIDE R10, R7, 0x4, R136 ;  /* 0x00000004070a7825 */ /* 0x004fc800078e0288 */
[C---:B---3--:R-:W-:Y:S01]  /*c7b0*/  IMAD.WIDE R12, R7.reuse, 0x4, R138 ;  /* 0x00000004070c7825 */ /* 0x048fe200078e028a */
[----:B------:R2:W-:Y:S04]  /*c7c0*/  STL.64 [R1+0x360], R10 ;  /* 0x0003600a01007387 */ /* 0x0005e80000100a00 */
[----:B------:R3:W-:Y:S01]  /*c7d0*/  STL.64 [R1+0x3d0], R12 ;  /* 0x0003d00c01007387 */ /* 0x0007e20000100a00 */
[----:B--2---:R-:W-:-:S05]  /*c7e0*/  IMAD.WIDE R10, R7, 0x4, R140 ;  /* 0x00000004070a7825 */ /* 0x004fca00078e028c */
[----:B------:R2:W-:Y:S01]  /*c7f0*/  STL.64 [R1+0x430], R10 ;  /* 0x0004300a01007387 */ /* 0x0005e20000100a00 */
[----:B---3--:R-:W-:-:S04]  /*c800*/  IMAD.WIDE R12, R7, 0x4, R148 ;  /* 0x00000004070c7825 */ /* 0x008fc800078e0294 */
[----:B------:R-:W-:-:S04]  /*c810*/  IMAD.WIDE R14, R7, 0x4, R150 ;  /* 0x00000004070e7825 */ /* 0x000fc800078e0296 */
[----:B--2---:R-:W-:-:S05]  /*c820*/  IMAD.WIDE R10, R7, 0x4, R146 ;  /* 0x00000004070a7825 */ /* 0x004fca00078e0292 */
[----:B------:R2:W-:Y:S04]  /*c830*/  STL.64 [R1+0x10], R10 ;  /* 0x0000100a01007387 */ /* 0x0005e80000100a00 */
[----:B------:R3:W-:Y:S04]  /*c840*/  STL.64 [R1+0x30], R12 ;  /* 0x0000300c01007387 */ /* 0x0007e80000100a00 */
[----:B------:R4:W-:Y:S01]  /*c850*/  STL.64 [R1+0x2b0], R14 ;  /* 0x0002b00e01007387 */ /* 0x0009e20000100a00 */
[----:B--2---:R-:W-:-:S04]  /*c860*/  IMAD.WIDE R10, R7, 0x4, R152 ;  /* 0x00000004070a7825 */ /* 0x004fc800078e0298 */
[C---:B---3--:R-:W-:Y:S01]  /*c870*/  IMAD.WIDE R12, R7.reuse, 0x4, R154 ;  /* 0x00000004070c7825 */ /* 0x048fe200078e029a */
[----:B------:R2:W-:Y:S03]  /*c880*/  STL.64 [R1+0x328], R10 ;  /* 0x0003280a01007387 */ /* 0x0005e60000100a00 */
[C---:B----4-:R-:W-:Y:S01]  /*c890*/  IMAD.WIDE R14, R7.reuse, 0x4, R166 ;  /* 0x00000004070e7825 */ /* 0x050fe200078e02a6 */
[----:B------:R3:W-:Y:S03]  /*c8a0*/  STL.64 [R1+0x3a0], R12 ;  /* 0x0003a00c01007387 */ /* 0x0007e60000100a00 */
[----:B--2---:R-:W-:-:S04]  /*c8b0*/  IMAD.WIDE R10, R7, 0x4, R156 ;  /* 0x00000004070a7825 */ /* 0x004fc800078e029c */
[C---:B---3--:R-:W-:Y:S01]  /*c8c0*/  IMAD.WIDE R12, R7.reuse, 0x4, R168 ;  /* 0x00000004070c7825 */ /* 0x048fe200078e02a8 */
[----:B------:R2:W-:Y:S04]  /*c8d0*/  STL.64 [R1+0x408], R10 ;  /* 0x0004080a01007387 */ /* 0x0005e80000100a00 */
[----:B------:R-:W-:Y:S04]  /*c8e0*/  STL.64 [R1+0x28], R14 ;  /* 0x0000280e01007387 */ /* 0x000fe80000100a00 */
[----:B------:R-:W-:Y:S01]  /*c8f0*/  STL.64 [R1], R30 ;  /* 0x0000001e01007387 */ /* 0x000fe20000100a00 */
[----:B--2---:R-:W-:-:S03]  /*c900*/  IMAD.WIDE R10, R7, 0x4, R170 ;  /* 0x00000004070a7825 */ /* 0x004fc600078e02aa */
[----:B------:R-:W-:Y:S04]  /*c910*/  STL.64 [R1+0x2e8], R12 ;  /* 0x0002e80c01007387 */ /* 0x000fe80000100a00 */
[----:B------:R2:W-:Y:S02]  /*c920*/  STL.64 [R1+0x368], R10 ;  /* 0x0003680a01007387 */ /* 0x0005e40000100a00 */
[----:B--2---:R-:W-:-:S04]  /*c930*/  IMAD.WIDE R10, R7, 0x4, R172 ;  /* 0x00000004070a7825 */ /* 0x004fc800078e02ac */
[C---:B------:R-:W-:Y:S01]  /*c940*/  IMAD.WIDE R12, R7.reuse, 0x4, R186 ;  /* 0x00000004070c7825 */ /* 0x040fe200078e02ba */
[----:B------:R2:W-:Y:S04]  /*c950*/  STL.64 [R1+0x3d8], R10 ;  /* 0x0003d80a01007387 */ /* 0x0005e80000100a00 */
[----:B------:R-:W-:Y:S01]  /*c960*/  STL.64 [R1+0x330], R12 ;  /* 0x0003300c01007387 */ /* 0x000fe20000100a00 */
[----:B------:R-:W-:-:S04]  /*c970*/  IMAD.WIDE R172, R7, 0x4, R196 ;  /* 0x0000000407ac7825 */ /* 0x000fc800078e02c4 */
[----:B--2---:R-:W-:-:S05]  /*c980*/  IMAD.WIDE R10, R7, 0x4, R188 ;  /* 0x00000004070a7825 */ /* 0x004fca00078e02bc */
[----:B------:R2:W-:Y:S01]  /*c990*/  STL.64 [R1+0x3a8], R10 ;  /* 0x0003a80a01007387 */ /* 0x0005e20000100a00 */
[----:B------:R-:W-:-:S04]  /*c9a0*/  IMAD.WIDE R196, R7, 0x4, R204 ;  /* 0x0000000407c47825 */ /* 0x000fc800078e02cc */
[----:B--2---:R-:W-:-:S05]  /*c9b0*/  IMAD.WIDE R10, R7, 0x4, R202 ;  /* 0x00000004070a7825 */ /* 0x004fca00078e02ca */
[----:B------:R2:W-:Y:S04]  /*c9c0*/  STL.64 [R1+0x2f8], R10 ;  /* 0x0002f80a01007387 */ /* 0x0005e80000100a00 */
[----:B------:R-:W-:Y:S04]  /*c9d0*/  STL.64 [R1+0x370], R196 ;  /* 0x000370c401007387 */ /* 0x000fe80000100a00 */
[----:B------:R-:W-:Y:S04]  /*c9e0*/  STL.64 [R1+0x640], R196 ;  /* 0x000640c401007387 */ /* 0x000fe80000100a00 */
[----:B--2---:R-:W2:Y:S01]  /*c9f0*/  LDL.LU.64 R10, [R1+0x128] ;  /* 0x00012800010a7983 */ /* 0x004ea20000300a00 */
[----:B------:R-:W-:-:S03]  /*ca00*/  IMAD.WIDE R12, R7, 0x4, R218 ;  /* 0x00000004070c7825 */ /* 0x000fc600078e02da */
[----:B------:R-:W3:Y:S01]  /*ca10*/  LDL.LU.64 R16, [R1+0x120] ;  /* 0x0001200001107983 */ /* 0x000ee20000300a00 */
[----:B------:R-:W-:-:S03]  /*ca20*/  IMAD.WIDE R118, R7, 0x4, R220 ;  /* 0x0000000407767825 */ /* 0x000fc600078e02dc */
[----:B------:R4:W-:Y:S01]  /*ca30*/  STL.64 [R1+0x2b8], R12 ;  /* 0x0002b80c01007387 */ /* 0x0009e20000100a00 */
[----:B------:R-:W-:-:S03]  /*ca40*/  IMAD.WIDE R86, R7, 0x4, R8 ;  /* 0x0000000407567825 */ /* 0x000fc600078e0208 */
[----:B------:R-:W3:Y:S01]  /*ca50*/  LDL.LU.64 R14, [R1+0xe8] ;  /* 0x0000e800010e7983 */ /* 0x000ee20000300a00 */
[----:B------:R-:W-:-:S03]  /*ca60*/  IMAD.U32 R136, RZ, RZ, UR10 ;  /* 0x0000000aff887e24 */ /* 0x000fc6000f8e00ff */
[----:B------:R-:W-:Y:S04]  /*ca70*/  STL.64 [R1+0x338], R118 ;  /* 0x0003387601007387 */ /* 0x000fe80000100a00 */
[----:B------:R-:W-:Y:S04]  /*ca80*/  STL.64 [R1+0x648], R118 ;  /* 0x0006487601007387 */ /* 0x000fe80000100a00 */
[----:B------:R-:W-:Y:S04]  /*ca90*/  STL.64 [R1+0x698], R234 ;  /* 0x000698ea01007387 */ /* 0x000fe80000100a00 */
[----:B------:R-:W-:Y:S04]  /*caa0*/  STL.64 [R1+0x2f0], R86 ;  /* 0x0002f05601007387 */ /* 0x000fe80000100a00 */
[----:B------:R1:W-:Y:S04]  /*cab0*/  STL.64 [R1+0x650], R86 ;  /* 0x0006505601007387 */ /* 0x0003e80000100a00 */
[----:B------:R-:W-:Y:S04]  /*cac0*/  STL [R1+0x658], R85 ;  /* 0x0006585501007387 */ /* 0x000fe80000100800 */
[----:B------:R-:W-:Y:S04]  /*cad0*/  STL.64 [R1+0x660], R54 ;  /* 0x0006603601007387 */ /* 0x000fe80000100a00 */
[----:B----4-:R-:W4:Y:S01]  /*cae0*/  LDL.LU.64 R12, [R1+0xe0] ;  /* 0x0000e000010c7983 */ /* 0x010f220000300a00 */
[----:B------:R-:W-:-:S02]  /*caf0*/  LOP3.LUT R112, R2, 0x62, RZ, 0xfc, !PT ;  /* 0x0000006202707812 */ /* 0x000fc400078efcff */
[C---:B------:R-:W-:Y:S02]  /*cb00*/  LOP3.LUT R113, R2.reuse, 0x4, RZ, 0xfc, !PT ;  /* 0x0000000402717812 */ /* 0x040fe400078efcff */
[C---:B------:R-:W-:Y:S02]  /*cb10*/  LOP3.LUT R80, R2.reuse, 0x26, RZ, 0xfc, !PT ;  /* 0x0000002602507812 */ /* 0x040fe400078efcff */
[----:B------:R-:W-:Y:S01]  /*cb20*/  LOP3.LUT R81, R2, 0x44, RZ, 0xfc, !PT ;  /* 0x0000004402517812 */ /* 0x000fe200078efcff */
[----:B------:R-:W-:-:S04]  /*cb30*/  IMAD.WIDE R238, R7, 0x4, R180 ;  /* 0x0000000407ee7825 */ /* 0x000fc800078e02b4 */
        /* <DEDUP_REMOVED lines=12> */
[----:B--2---:R-:W-:Y:S02]  /*cc00*/  IMAD.WIDE R46, R136, 0x4, R10 ;  /* 0x00000004882e7825 */ /* 0x004fe400078e020a */
[----:B------:R-:W2:Y:S01]  /*cc10*/  LDL.LU.64 R10, [R1+0xb0] ;  /* 0x0000b000010a7983 */ /* 0x000ea20000300a00 */
[C---:B------:R-:W-:Y:S02]  /*cc20*/  LOP3.LUT R114, R2.reuse, 0x42, RZ, 0xfc, !PT ;  /* 0x0000004202727812 */ /* 0x040fe400078efcff */
[----:B------:R-:W-:Y:S01]  /*cc30*/  LOP3.LUT R115, R2, 0x60, RZ, 0xfc, !PT ;  /* 0x0000006002737812 */ /* 0x000fe200078efcff */
[----:B------:R-:W-:Y:S01]  /*cc40*/  STL.64 [R1+0x668], R46 ;  /* 0x0006682e01007387 */ /* 0x000fe20000100a00 */
[----:B---3--:R-:W-:-:S03]  /*cc50*/  IMAD.WIDE R48, R136, 0x4, R16 ;  /* 0x0000000488307825 */ /* 0x008fc600078e0210 */
[----:B------:R-:W-:Y:S01]  /*cc60*/  STL.64 [R1+0x670], R114 ;  /* 0x0006707201007387 */ /* 0x000fe20000100a00 */
[----:B------:R-:W-:-:S03]  /*cc70*/  IMAD.WIDE R44, R136, 0x4, R14 ;  /* 0x00000004882c7825 */ /* 0x000fc600078e020e */
[----:B------:R-:W3:Y:S04]  /*cc80*/  LDL.LU.64 R16, [R1+0xa8] ;  /* 0x0000a80001107983 */ /* 0x000ee80000300a00 */
[----:B------:R-:W3:Y:S04]  /*cc90*/  LDL.LU.64 R14, [R1+0x80] ;  /* 0x00008000010e7983 */ /* 0x000ee80000300a00 */
[----:B------:R-:W-:Y:S04]  /*cca0*/  STL.64 [R1+0x678], R48 ;  /* 0x0006783001007387 */ /* 0x000fe80000100a00 */
[----:B------:R-:W-:Y:S04]  /*ccb0*/  STL.64 [R1+0x680], R44 ;  /* 0x0006802c01007387 */ /* 0x000fe80000100a00 */
[----:B------:R-:W-:Y:S01]  /*ccc0*/  STL.64 [R1+0x688], R112 ;  /* 0x0006887001007387 */ /* 0x000fe20000100a00 */
[----:B----4-:R-:W-:-:S03]  /*ccd0*/  IMAD.WIDE R20, R136, 0x4, R12 ;  /* 0x0000000488147825 */ /* 0x010fc600078e020c */
[----:B------:R-:W4:Y:S01]  /*cce0*/  LDL.LU.64 R12, [R1+0x78] ;  /* 0x00007800010c7983 */ /* 0x000f220000300a00 */
        /* <DEDUP_REMOVED lines=15> */
[C---:B--2---:R-:W-:Y:S02]  /*cde0*/  IMAD.WIDE R18, R136.reuse, 0x4, R10 ;  /* 0x0000000488127825 */ /* 0x044fe400078e020a */
[----:B------:R-:W2:Y:S04]  /*cdf0*/  LDL.LU.64 R10, [R1+0x118] ;  /* 0x00011800010a7983 */ /* 0x000ea80000300a00 */
[----:B------:R1:W-:Y:S04]  /*ce00*/  STL.64 [R1+0x690], R20 ;  /* 0x0006901401007387 */ /* 0x0003e80000100a00 */
[----:B------:R-:W-:Y:S04]  /*ce10*/  STL.64 [R1+0x6a0], R18 ;  /* 0x0006a01201007387 */ /* 0x000fe80000100a00 */
[----:B------:R-:W-:Y:S04]  /*ce20*/  STL.64 [R1+0x6a8], R82 ;  /* 0x0006a85201007387 */ /* 0x000fe80000100a00 */
[----:B------:R-:W2:Y:S04]  /*ce30*/  LDL.LU.64 R36, [R1+0x110] ;  /* 0x0001100001247983 */ /* 0x000ea80000300a00 */
[----:B------:R-:W2:Y:S01]  /*ce40*/  LDL.LU.64 R26, [R1+0xd8] ;  /* 0x0000d800011a7983 */ /* 0x000ea20000300a00 */
[----:B---3--:R-:W-:-:S04]  /*ce50*/  IMAD.WIDE R16, R136, 0x4, R16 ;  /* 0x0000000488107825 */ /* 0x008fc800078e0210 */
[C---:B------:R-:W-:Y:S01]  /*ce60*/  IMAD.WIDE R14, R136.reuse, 0x4, R14 ;  /* 0x00000004880e7825 */ /* 0x040fe200078e020e */
[----:B------:R3:W-:Y:S04]  /*ce70*/  STL.64 [R1+0x6b0], R16 ;  /* 0x0006b01001007387 */ /* 0x0007e80000100a00 */
[----:B------:R-:W-:Y:S04]  /*ce80*/  STL.64 [R1+0x6b8], R14 ;  /* 0x0006b80e01007387 */ /* 0x000fe80000100a00 */
[----:B------:R-:W-:Y:S04]  /*ce90*/  STL.64 [R1+0x6c0], R80 ;  /* 0x0006c05001007387 */ /* 0x000fe80000100a00 */
[----:B------:R-:W3:Y:S01]  /*cea0*/  LDL.LU.64 R38, [R1+0xd0] ;  /* 0x0000d00001267983 */ /* 0x000ee20000300a00 */
[----:B----4-:R-:W-:Y:S01]  /*ceb0*/  IMAD.WIDE R12, R136, 0x4, R12 ;  /* 0x00000004880c7825 */ /* 0x010fe200078e020c */
[----:B------:R-:W4:Y:S03]  /*cec0*/  S2R R116, SR_TID.X ;  /* 0x0000000000747919 */ /* 0x000f260000002100 */
[----:B------:R-:W-:-:S04]  /*ced0*/  IMAD.WIDE R180, R7, 0x4, R198 ;  /* 0x0000000407b47825 */ /* 0x000fc800078e02c6 */
[----:B------:R-:W-:-:S04]  /*cee0*/  IMAD.WIDE R232, R7, 0x4, R232 ;  /* 0x0000000407e87825 */ /* 0x000fc800078e02e8 */
[----:B------:R-:W-:Y:S01]  /*cef0*/  VIADD R7, R123, 0xffffff80 ;  /* 0xffffff807b077836 */ /* 0x000fe20000000000 */
[----:B------:R-:W-:-:S04]  /*cf00*/  ISETP.GT.AND P0, PT, R252, 0xff, PT ;  /* 0x000000fffc00780c */ /* 0x000fc80003f04270 */
[CC--:B------:R-:W-:Y:S02]  /*cf10*/  ISETP.GE.AND P1, PT, R2.reuse, R7.reuse, PT ;  /* 0x000000070200720c */ /* 0x0c0fe40003f26270 */
[----:B------:R-:W-:Y:S02]  /*cf20*/  LOP3.LUT R84, R2, 0x2, RZ, 0xfc, !PT ;  /* 0x0000000202547812 */ /* 0x000fe400078efcff */
[----:B-1----:R-:W-:Y:S02]  /*cf30*/  SEL R8, RZ, 0x4, P1 ;  /* 0x00000004ff087807 */ /* 0x002fe40000800000 */
[----:B------:R-:W-:Y:S02]  /*cf40*/  ISETP.GE.AND P2, PT, R84, R7, PT ;  /* 0x000000075400720c */ /* 0x000fe40003f46270 */
[----:B------:R-:W-:-:S04]  /*cf50*/  SEL R8, R8, RZ, P0 ;  /* 0x000000ff08087207 */ /* 0x000fc80000000000 */
[----:B------:R-:W-:Y:S01]  /*cf60*/  ISETP.NE.U32.AND P1, PT, R8, RZ, PT ;  /* 0x000000ff0800720c */ /* 0x000fe20003f25070 */
[----:B------:R-:W-:Y:S01]  /*cf70*/  BAR.SYNC.DEFER_BLOCKING 0x0 ;  /* 0x0000000000007b1d */ /* 0x000fe20000010000 */
[----:B------:R-:W-:Y:S02]  /*cf80*/  SEL R8, RZ, 0x4, P2 ;  /* 0x00000004ff087807 */ /* 0x000fe40001000000 */
[----:B------:R-:W-:Y:S02]  /*cf90*/  ISETP.GE.AND P4, PT, R85, R7, PT ;  /* 0x000000075500720c */ /* 0x000fe40003f86270 */
[----:B------:R-:W-:Y:S01]  /*cfa0*/  SEL R8, R8, RZ, P0 ;  /* 0x000000ff08087207 */ /* 0x000fe20000000000 */
[----:B--2---:R-:W-:-:S04]  /*cfb0*/  IMAD.WIDE R50, R136, 0x4, R10 ;  /* 0x0000000488327825 */ /* 0x004fc800078e020a */
[C---:B------:R-:W-:Y:S01]  /*cfc0*/  IMAD.WIDE R74, R136.reuse, 0x4, R36 ;  /* 0x00000004884a7825 */ /* 0x040fe200078e0224 */
[----:B------:R-:W2:Y:S04]  /*cfd0*/  LDL.LU.64 R10, [R1+0xa0] ;  /* 0x0000a000010a7983 */ /* 0x000ea80000300a00 */
[----:B------:R-:W-:Y:S01]  /*cfe0*/  STL.64 [R1+0x6d0], R120 ;  /* 0x0006d07801007387 */ /* 0x000fe20000100a00 */
[----:B------:R-:W-:-:S03]  /*cff0*/  IMAD.WIDE R76, R136, 0x4, R26 ;  /* 0x00000004884c7825 */ /* 0x000fc600078e021a */
[----:B------:R-:W-:Y:S04]  /*d000*/  STL.64 [R1+0x6c8], R12 ;  /* 0x0006c80c01007387 */ /* 0x000fe80000100a00 */
[----:B------:R-:W-:Y:S04]  /*d010*/  STL.64 [R1+0x6d8], R50 ;  /* 0x0006d83201007387 */ /* 0x000fe80000100a00 */
[----:B------:R-:W2:Y:S04]  /*d020*/  LDL.LU.64 R36, [R1+0x98] ;  /* 0x0000980001247983 */ /* 0x000ea80000300a00 */
[----:B------:R-:W2:Y:S01]  /*d030*/  LDL.LU.64 R26, [R1+0x70] ;  /* 0x00007000011a7983 */ /* 0x000ea20000300a00 */
[----:B------:R-:W-:-:S02]  /*d040*/  ISETP.NE.U32.AND P2, PT, R8, RZ, PT ;  /* 0x000000ff0800720c */ /* 0x000fc40003f45070 */
[----:B------:R-:W-:Y:S01]  /*d050*/  SEL R8, RZ, 0x4, P4 ;  /* 0x00000004ff087807 */ /* 0x000fe20002000000 */
[----:B------:R-:W-:Y:S01]  /*d060*/  @!PT LDS RZ, [RZ] ;  /* 0x00000000fffff984 */ /* 0x000fe20000000800 */
[----:B------:R-:W-:Y:S01]  /*d070*/  @!PT LDS RZ, [RZ] ;  /* 0x00000000fffff984 */ /* 0x000fe20000000800 */
[----:B------:R-:W-:Y:S01]  /*d080*/  @!PT LDS RZ, [RZ] ;  /* 0x00000000fffff984 */ /* 0x000fe20000000800 */
[----:B------:R-:W-:Y:S01]  /*d090*/  LDGSTS.E [R120+0x38000], desc[UR28][R46.64], P1 ;  /* 0x380000002e787fae */ /* 0x000fe200089a101c */
[-C--:B------:R-:W-:Y:S02]  /*d0a0*/  ISETP.GE.AND P5, PT, R54, R7.reuse, PT ;  /* 0x000000073600720c */ /* 0x080fe40003fa6270 */
[----:B------:R-:W-:Y:S02]  /*d0b0*/  SEL R8, R8, RZ, P0 ;  /* 0x000000ff08087207 */ /* 0x000fe40000000000 */
[----:B----4-:R-:W-:Y:S02]  /*d0c0*/  LOP3.LUT R117, R116, 0x7f, RZ, 0xc0, !PT ;  /* 0x0000007f74757812 */ /* 0x010fe400078ec0ff */
[----:B------:R-:W-:Y:S02]  /*d0d0*/  ISETP.NE.U32.AND P4, PT, R8, RZ, PT ;  /* 0x000000ff0800720c */ /* 0x000fe40003f85070 */
[----:B------:R-:W-:Y:S01]  /*d0e0*/  SEL R8, RZ, 0x4, P5 ;  /* 0x00000004ff087807 */ /* 0x000fe20002800000 */
[----:B------:R-:W-:Y:S01]  /*d0f0*/  LDGSTS.E [R120+0x38008], desc[UR28][R48.64], P2 ;  /* 0x3800800030787fae */ /* 0x000fe200091a101c */
[----:B------:R-:W-:-:S02]  /*d100*/  ISETP.GE.AND P5, PT, R117, R7, PT ;  /* 0x000000077500720c */ /* 0x000fc40003fa6270 */
[----:B------:R-:W-:Y:S02]  /*d110*/  SEL R8, R8, RZ, P0 ;  /* 0x000000ff08087207 */ /* 0x000fe40000000000 */
[----:B------:R-:W-:Y:S02]  /*d120*/  SEL R53, RZ, 0x4, P5 ;  /* 0x00000004ff357807 */ /* 0x000fe40002800000 */
[-C--:B------:R-:W-:Y:S02]  /*d130*/  ISETP.GE.AND P5, PT, R55, R7.reuse, PT ;  /* 0x000000073700720c */ /* 0x080fe40003fa6270 */
[----:B------:R-:W-:Y:S01]  /*d140*/  ISETP.NE.U32.AND P6, PT, R8, RZ, PT ;  /* 0x000000ff0800720c */ /* 0x000fe20003fc5070 */
[----:B------:R-:W-:Y:S01]  /*d150*/  LDGSTS.E [R120+0x3a000], desc[UR28][R44.64], P4 ;  /* 0x3a0000002c787fae */ /* 0x000fe2000a1a101c */
[----:B------:R-:W-:Y:S02]  /*d160*/  SEL R8, RZ, 0x4, P5 ;  /* 0x00000004ff087807 */ /* 0x000fe40002800000 */
[----:B------:R-:W-:-:S02]  /*d170*/  ISETP.GE.AND P5, PT, R114, R7, PT ;  /* 0x000000077200720c */ /* 0x000fc40003fa6270 */
[----:B------:R-:W-:-:S04]  /*d180*/  SEL R8, R8, RZ, P0 ;  /* 0x000000ff08087207 */ /* 0x000fc80000000000 */
[----:B------:R-:W-:Y:S02]  /*d190*/  ISETP.NE.U32.AND P1, PT, R8, RZ, PT ;  /* 0x000000ff0800720c */ /* 0x000fe40003f25070 */
[----:B------:R-:W-:Y:S01]  /*d1a0*/  SEL R8, RZ, 0x4, P5 ;  /* 0x00000004ff087807 */ /* 0x000fe20002800000 */
[----:B------:R-:W-:Y:S01]  /*d1b0*/  LDGSTS.E [R120+0x3a008], desc[UR28][R20.64], P6 ;  /* 0x3a00800014787fae */ /* 0x000fe2000b1a101c */
[-C--:B------:R-:W-:Y:S02]  /*d1c0*/  ISETP.GE.AND P5, PT, R115, R7.reuse, PT ;  /* 0x000000077300720c */ /* 0x080fe40003fa6270 */
[----:B------:R-:W-:Y:S02]  /*d1d0*/  SEL R8, R8, RZ, P0 ;  /* 0x000000ff08087207 */ /* 0x000fe40000000000 */
[----:B------:R-:W-:Y:S02]  /*d1e0*/  ISETP.GE.AND P2, PT, R112, R7, PT ;  /* 0x000000077000720c */ /* 0x000fe40003f46270 */
[----:B------:R-:W-:-:S02]  /*d1f0*/  SEL R9, RZ, 0x4, P5 ;  /* 0x00000004ff097807 */ /* 0x000fc40002800000 */
[----:B------:R-:W-:Y:S01]  /*d200*/  ISETP.NE.U32.AND P5, PT, R8, RZ, PT ;  /* 0x000000ff0800720c */ /* 0x000fe20003fa5070 */
[----:B------:R-:W-:Y:S01]  /*d210*/  LDGSTS.E [R120+0x3c000], desc[UR28][R18.64], P1 ;  /* 0x3c00000012787fae */ /* 0x000fe200089a101c */
[----:B------:R-:W-:Y:S02]  /*d220*/  SEL R8, RZ, 0x4, P2 ;  /* 0x00000004ff087807 */ /* 0x000fe40001000000 */
[----:B------:R-:W-:Y:S02]  /*d230*/  SEL R9, R9, RZ, P0 ;  /* 0x000000ff09097207 */ /* 0x000fe40000000000 */
[-C--:B------:R-:W-:Y:S02]  /*d240*/  ISETP.GE.AND P2, PT, R113, R7.reuse, PT ;  /* 0x000000077100720c */ /* 0x080fe40003f46270 */
[----:B------:R-:W-:Y:S02]  /*d250*/  SEL R8, R8, RZ, P0 ;  /* 0x000000ff08087207 */ /* 0x000fe40000000000 */
[----:B------:R-:W-:-:S02]  /*d260*/  ISETP.GE.AND P6, PT, R82, R7, PT ;  /* 0x000000075200720c */ /* 0x000fc40003fc6270 */
[----:B------:R-:W-:Y:S01]  /*d270*/  ISETP.NE.U32.AND P4, PT, R9, RZ, PT ;  /* 0x000000ff0900720c */ /* 0x000fe20003f85070 */
[----:B------:R-:W-:Y:S01]  /*d280*/  LDGSTS.E [R120+0x3c008], desc[UR28][R16.64], P5 ;  /* 0x3c00800010787fae */ /* 0x000fe2000a9a101c */
[----:B------:R-:W-:Y:S02]  /*d290*/  SEL R9, RZ, 0x4, P2 ;  /* 0x00000004ff097807 */ /* 0x000fe40001000000 */
[----:B------:R-:W-:Y:S02]  /*d2a0*/  ISETP.NE.U32.AND P2, PT, R8, RZ, PT ;  /* 0x000000ff0800720c */ /* 0x000fe40003f45070 */
[----:B------:R-:W-:Y:S02]  /*d2b0*/  SEL R8, RZ, 0x4, P6 ;  /* 0x00000004ff087807 */ /* 0x000fe40003000000 */
[----:B------:R-:W-:Y:S02]  /*d2c0*/  SEL R9, R9, RZ, P0 ;  /* 0x000000ff09097207 */ /* 0x000fe40000000000 */
[----:B------:R-:W-:-:S02]  /*d2d0*/  ISETP.GE.AND P6, PT, R83, R7, PT ;  /* 0x000000075300720c */ /* 0x000fc40003fc6270 */
[----:B------:R-:W-:Y:S01]  /*d2e0*/  SEL R8, R8, RZ, P0 ;  /* 0x000000ff08087207 */ /* 0x000fe20000000000 */
[----:B------:R-:W-:Y:S01]  /*d2f0*/  LDGSTS.E [R120+0x3e000], desc[UR28][R14.64], P4 ;  /* 0x3e0000000e787fae */ /* 0x000fe2000a1a101c */
[----:B------:R-:W-:Y:S02]  /*d300*/  ISETP.GE.AND P5, PT, R80, R7, PT ;  /* 0x000000075000720c */ /* 0x000fe40003fa6270 */
[----:B------:R-:W-:Y:S01]  /*d310*/  ISETP.NE.U32.AND P1, PT, R9, RZ, PT ;  /* 0x000000ff0900720c */ /* 0x000fe20003f25070 */
[----:B------:R-:W-:Y:S01]  /*d320*/  LDGSTS.E [R120+0x3e008], desc[UR28][R12.64], P2 ;  /* 0x3e0080000c787fae */ /* 0x000fe200091a101c */
[----:B------:R-:W-:Y:S02]  /*d330*/  SEL R9, RZ, 0x4, P6 ;  /* 0x00000004ff097807 */ /* 0x000fe40003000000 */
[----:B------:R-:W-:Y:S02]  /*d340*/  ISETP.NE.U32.AND P6, PT, R8, RZ, PT ;  /* 0x000000ff0800720c */ /* 0x000fe40003fc5070 */
[----:B------:R-:W-:-:S02]  /*d350*/  SEL R8, RZ, 0x4, P5 ;  /* 0x00000004ff087807 */ /* 0x000fc40002800000 */
[----:B------:R-:W-:Y:S02]  /*d360*/  LOP3.LUT R41, R2, 0x46, RZ, 0xfc, !PT ;  /* 0x0000004602297812 */ /* 0x000fe400078efcff */
[----:B------:R-:W-:Y:S02]  /*d370*/  SEL R9, R9, RZ, P0 ;  /* 0x000000ff09097207 */ /* 0x000fe40000000000 */
[-C--:B------:R-:W-:Y:S01]  /*d380*/  ISETP.GE.AND P5, PT, R81, R7.reuse, PT ;  /* 0x000000075100720c */ /* 0x080fe20003fa6270 */
[----:B------:R-:W-:Y:S01]  /*d390*/  LDGSTS.E [R6+0x38000], desc[UR28][R50.64], P1 ;  /* 0x3800000032067fae */ /* 0x000fe200089a101c */
[----:B------:R-:W-:Y:S02]  /*d3a0*/  SEL R8, R8, RZ, P0 ;  /* 0x000000ff08087207 */ /* 0x000fe40000000000 */
[----:B------:R-:W-:Y:S01]  /*d3b0*/  ISETP.GE.AND P2, PT, R41, R7, PT ;  /* 0x000000072900720c */ /* 0x000fe20003f46270 */
[----:B------:R-:W-:Y:S01]  /*d3c0*/  LDGSTS.E [R6+0x38008], desc[UR28][R74.64], P6 ;  /* 0x380080004a067fae */ /* 0x000fe2000b1a101c */
[----:B------:R-:W-:-:S02]  /*d3d0*/  ISETP.NE.U32.AND P4, PT, R9, RZ, PT ;  /* 0x000000ff0900720c */ /* 0x000fc40003f85070 */
[----:B------:R-:W-:Y:S02]  /*d3e0*/  LOP3.LUT R41, R2, 0x64, RZ, 0xfc, !PT ;  /* 0x0000006402297812 */ /* 0x000fe400078efcff */
[----:B------:R-:W-:Y:S02]  /*d3f0*/  SEL R9, RZ, 0x4, P5 ;  /* 0x00000004ff097807 */ /* 0x000fe40002800000 */
[----:B------:R-:W-:Y:S02]  /*d400*/  ISETP.NE.U32.AND P5, PT, R8, RZ, PT ;  /* 0x000000ff0800720c */ /* 0x000fe40003fa5070 */
[----:B------:R-:W-:Y:S02]  /*d410*/  SEL R8, RZ, 0x4, P2 ;  /* 0x00000004ff087807 */ /* 0x000fe40001000000 */
[----:B------:R-:W-:Y:S02]  /*d420*/  ISETP.GE.AND P2, PT, R41, R7, PT ;  /* 0x000000072900720c */ /* 0x000fe40003f46270 */
[----:B------:R-:W-:Y:S01]  /*d430*/  LOP3.LUT R41, R2, 0x66, RZ, 0xfc, !PT ;  /* 0x0000006602297812 */ /* 0x000fe200078efcff */
[----:B---3--:R-:W-:Y:S01]  /*d440*/  IMAD.WIDE R78, R136, 0x4, R38 ;  /* 0x00000004884e7825 */ /* 0x008fe200078e0226 */
[----:B------:R-:W-:Y:S01]  /*d450*/  SEL R9, R9, RZ, P0 ;  /* 0x000000ff09097207 */ /* 0x000fe20000000000 */
[----:B------:R1:W-:Y:S01]  /*d460*/  STL.64 [R1+0x6e0], R74 ;  /* 0x0006e04a01007387 */ /* 0x0003e20000100a00 */
[----:B------:R-:W-:-:S02]  /*d470*/  SEL R8, R8, RZ, P0 ;  /* 0x000000ff08087207 */ /* 0x000fc40000000000 */
[----:B------:R-:W-:Y:S01]  /*d480*/  ISETP.GE.AND P6, PT, R41, R7, PT ;  /* 0x000000072900720c */ /* 0x000fe20003fc6270 */
[----:B------:R-:W-:Y:S01]  /*d490*/  LDGSTS.E [R6+0x3a000], desc[UR28][R76.64], P4 ;  /* 0x3a0000004c067fae */ /* 0x000fe2000a1a101c */
[----:B------:R-:W-:Y:S02]  /*d4a0*/  ISETP.NE.U32.AND P1, PT, R9, RZ, PT ;  /* 0x000000ff0900720c */ /* 0x000fe40003f25070 */
[----:B------:R-:W-:Y:S01]  /*d4b0*/  SEL R9, RZ, 0x4, P2 ;  /* 0x00000004ff097807 */ /* 0x000fe20001000000 */
[----:B------:R-:W-:Y:S01]  /*d4c0*/  STL.64 [R1+0x6e8], R76 ;  /* 0x0006e84c01007387 */ /* 0x000fe20000100a00 */
[----:B------:R-:W-:Y:S02]  /*d4d0*/  ISETP.NE.U32.AND P2, PT, R8, RZ, PT ;  /* 0x000000ff0800720c */ /* 0x000fe40003f45070 */
[----:B------:R-:W-:Y:S01]  /*d4e0*/  LOP3.LUT R41, R2, 0x8, RZ, 0xfc, !PT ;  /* 0x0000000802297812 */ /* 0x000fe200078efcff */
[----:B------:R-:W-:Y:S01]  /*d4f0*/  LDGSTS.E [R6+0x3a008], desc[UR28][R78.64], P5 ;  /* 0x3a0080004e067fae */ /* 0x000fe2000a9a101c */
[----:B------:R-:W-:-:S02]  /*d500*/  SEL R8, RZ, 0x4, P6 ;  /* 0x00000004ff087807 */ /* 0x000fc40003000000 */
[----:B------:R-:W-:Y:S02]  /*d510*/  SEL R9, R9, RZ, P0 ;  /* 0x000000ff09097207 */ /* 0x000fe40000000000 */
[----:B------:R-:W-:Y:S02]  /*d520*/  ISETP.GE.AND P6, PT, R41, R7, PT ;  /* 0x000000072900720c */ /* 0x000fe40003fc6270 */
[----:B------:R-:W-:Y:S01]  /*d530*/  SEL R8, R8, RZ, P0 ;  /* 0x000000ff08087207 */ /* 0x000fe20000000000 */
[----:B------:R-:W3:Y:S01]  /*d540*/  LDL.LU.64 R40, [R1+0x68] ;  /* 0x0000680001287983 */ /* 0x000ee20000300a00 */
[----:B------:R-:W-:Y:S02]  /*d550*/  ISETP.NE.U32.AND P4, PT, R9, RZ, PT ;  /* 0x000000ff0900720c */ /* 0x000fe40003f85070 */
[----:B------:R-:W-:Y:S01]  /*d560*/  SEL R9, RZ, 0x4, P6 ;  /* 0x00000004ff097807 */ /* 0x000fe20003000000 */
[----:B------:R-:W4:Y:S01]  /*d570*/  LDL.LU.64 R42, [R1+0x108] ;  /* 0x00010800012a7983 */ /* 0x000f220000300a00 */
[----:B------:R-:W-:-:S02]  /*d580*/  ISETP.NE.U32.AND P6, PT, R8, RZ, PT ;  /* 0x000000ff0800720c */ /* 0x000fc40003fc5070 */
[----:B------:R-:W-:Y:S01]  /*d590*/  SEL R9, R9, RZ, P0 ;  /* 0x000000ff09097207 */ /* 0x000fe20000000000 */
[----:B------:R-:W-:Y:S01]  /*d5a0*/  STL.64 [R1+0x6f0], R78 ;  /* 0x0006f04e01007387 */ /* 0x000fe20000100a00 */
[----:B--2---:R-:W-:Y:S01]  /*d5b0*/  IMAD.WIDE R104, R136, 0x4, R10 ;  /* 0x0000000488687825 */ /* 0x004fe200078e020a */
[----:B------:R-:W-:-:S04]  /*d5c0*/  LOP3.LUT R11, R2, 0xa, RZ, 0xfc, !PT ;  /* 0x0000000a020b7812 */ /* 0x000fc800078efcff */
[-C--:B------:R-:W-:Y:S01]  /*d5d0*/  ISETP.GE.AND P5, PT, R11, R7.reuse, PT ;  /* 0x000000070b00720c */ /* 0x080fe20003fa6270 */
[----:B------:R-:W-:Y:S01]  /*d5e0*/  LDGSTS.E [R6+0x3c000], desc[UR28][R104.64], P1 ;  /* 0x3c00000068067fae */ /* 0x000fe200089a101c */
[----:B------:R-:W-:Y:S02]  /*d5f0*/  LOP3.LUT R11, R2, 0x28, RZ, 0xfc, !PT ;  /* 0x00000028020b7812 */ /* 0x000fe400078efcff */
[----:B------:R-:W-:Y:S01]  /*d600*/  SEL R8, RZ, 0x4, P5 ;  /* 0x00000004ff087807 */ /* 0x000fe20002800000 */
[----:B------:R-:W-:Y:S01]  /*d610*/  STL.64 [R1+0x6f8], R104 ;  /* 0x0006f86801007387 */ /* 0x000fe20000100a00 */
[----:B------:R-:W-:Y:S01]  /*d620*/  ISETP.GE.AND P5, PT, R11, R7, PT ;  /* 0x000000070b00720c */ /* 0x000fe20003fa6270 */
[C---:B------:R-:W-:Y:S02]  /*d630*/  IMAD.WIDE R106, R136.reuse, 0x4, R36 ;  /* 0x00000004886a7825 */ /* 0x040fe400078e0224 */
[----:B------:R-:W2:Y:S02]  /*d640*/  LDL.LU.64 R38, [R1+0x100] ;  /* 0x0001000001267983 */ /* 0x000ea40000300a00 */
[----:B------:R-:W-:Y:S01]  /*d650*/  IMAD.WIDE R108, R136, 0x4, R26 ;  /* 0x00000004886c7825 */ /* 0x000fe200078e021a */
[----:B------:R-:W-:Y:S01]  /*d660*/  LOP3.LUT R27, R2, 0x2a, RZ, 0xfc, !PT ;  /* 0x0000002a021b7812 */ /* 0x000fe200078efcff */
[----:B------:R-:W-:Y:S01]  /*d670*/  LDGSTS.E [R6+0x3c008], desc[UR28][R106.64], P2 ;  /* 0x3c0080006a067fae */ /* 0x000fe200091a101c */
[----:B------:R-:W-:-:S02]  /*d680*/  SEL R8, R8, RZ, P0 ;  /* 0x000000ff08087207 */ /* 0x000fc40000000000 */
[----:B------:R-:W-:Y:S01]  /*d690*/  ISETP.GE.AND P2, PT, R27, R7, PT ;  /* 0x000000071b00720c */ /* 0x000fe20003f46270 */
[----:B------:R-:W2:Y:S01]  /*d6a0*/  LDL.LU.64 R10, [R1+0xc8] ;  /* 0x0000c800010a7983 */ /* 0x000ea20000300a00 */
[----:B------:R-:W-:Y:S02]  /*d6b0*/  LOP3.LUT R27, R2, 0x48, RZ, 0xfc, !PT ;  /* 0x00000048021b7812 */ /* 0x000fe400078efcff */
[----:B------:R-:W-:Y:S01]  /*d6c0*/  ISETP.NE.U32.AND P1, PT, R9, RZ, PT ;  /* 0x000000ff0900720c */ /* 0x000fe20003f25070 */
[----:B------:R-:W-:Y:S01]  /*d6d0*/  LDGSTS.E [R6+0x3e000], desc[UR28][R108.64], P4 ;  /* 0x3e0000006c067fae */ /* 0x000fe2000a1a101c */
[----:B------:R-:W-:Y:S02]  /*d6e0*/  SEL R9, RZ, 0x4, P5 ;  /* 0x00000004ff097807 */ /* 0x000fe40002800000 */
[----:B------:R-:W-:Y:S01]  /*d6f0*/  ISETP.NE.U32.AND P5, PT, R8, RZ, PT ;  /* 0x000000ff0800720c */ /* 0x000fe20003fa5070 */
[----:B------:R1:W-:Y:S01]  /*d700*/  STL.64 [R1+0x700], R106 ;  /* 0x0007006a01007387 */ /* 0x0003e20000100a00 */
[----:B------:R-:W-:-:S02]  /*d710*/  SEL R8, RZ, 0x4, P2 ;  /* 0x00000004ff087807 */ /* 0x000fc40001000000 */
[----:B------:R-:W-:Y:S01]  /*d720*/  ISETP.GE.AND P2, PT, R27, R7, PT ;  /* 0x000000071b00720c */ /* 0x000fe20003f46270 */
[----:B------:R-:W2:Y:S04]  /*d730*/  LDL.LU.64 R36, [R1+0xc0] ;  /* 0x0000c00001247983 */ /* 0x000ea80000300a00 */
[----:B------:R-:W2:Y:S01]  /*d740*/  LDL.LU.64 R26, [R1+0x90] ;  /* 0x00009000011a7983 */ /* 0x000ea20000300a00 */
[----:B------:R-:W-:Y:S02]  /*d750*/  SEL R9, R9, RZ, P0 ;  /* 0x000000ff09097207 */ /* 0x000fe40000000000 */
[----:B------:R-:W-:Y:S02]  /*d760*/  SEL R8, R8, RZ, P0 ;  /* 0x000000ff08087207 */ /* 0x000fe40000000000 */
[----:B------:R-:W-:-:S02]  /*d770*/  ISETP.NE.U32.AND P4, PT, R9, RZ, PT ;  /* 0x000000ff0900720c */ /* 0x000fc40003f85070 */
[----:B------:R-:W-:Y:S02]  /*d780*/  SEL R9, RZ, 0x4, P2 ;  /* 0x00000004ff097807 */ /* 0x000fe40001000000 */
[----:B------:R-:W-:Y:S02]  /*d790*/  ISETP.NE.U32.AND P2, PT, R8, RZ, PT ;  /* 0x000000ff0800720c */ /* 0x000fe40003f45070 */
[----:B------:R-:W-:Y:S01]  /*d7a0*/  SEL R9, R9, RZ, P0 ;  /* 0x000000ff09097207 */ /* 0x000fe20000000000 */
[----:B---3--:R-:W-:Y:S01]  /*d7b0*/  IMAD.WIDE R110, R136, 0x4, R40 ;  /* 0x00000004886e7825 */ /* 0x008fe200078e0228 */
[----:B------:R-:W-:-:S04]  /*d7c0*/  LOP3.LUT R41, R2, 0x4a, RZ, 0xfc, !PT ;  /* 0x0000004a02297812 */ /* 0x000fc800078efcff */
[----:B------:R-:W-:Y:S01]  /*d7d0*/  LDGSTS.E [R6+0x3e008], desc[UR28][R110.64], P6 ;  /* 0x3e0080006e067fae */ /* 0x000fe2000b1a101c */
[-C--:B------:R-:W-:Y:S02]  /*d7e0*/  ISETP.GE.AND P6, PT, R41, R7.reuse, PT ;  /* 0x000000072900720c */ /* 0x080fe40003fc6270 */
[----:B------:R-:W-:Y:S01]  /*d7f0*/  LOP3.LUT R41, R2, 0x68, RZ, 0xfc, !PT ;  /* 0x0000006802297812 */ /* 0x000fe200078efcff */
[----:B----4-:R-:W-:Y:S01]  /*d800*/  IMAD.WIDE R150, R136, 0x4, R42 ;  /* 0x0000000488967825 */ /* 0x010fe200078e022a */
[----:B------:R-:W-:Y:S01]  /*d810*/  SEL R8, RZ, 0x4, P6 ;  /* 0x00000004ff087807 */ /* 0x000fe20003000000 */
[----:B------:R-:W3:Y:S01]  /*d820*/  LDL.LU.64 R42, [R1+0x88] ;  /* 0x00008800012a7983 */ /* 0x000ee20000300a00 */
[----:B------:R-:W-:-:S03]  /*d830*/  ISETP.GE.AND P6, PT, R41, R7, PT ;  /* 0x000000072900720c */ /* 0x000fc60003fc6270 */
[----:B------:R-:W4:Y:S01]  /*d840*/  LDL.LU.64 R40, [R1+0x60] ;  /* 0x0000600001287983 */ /* 0x000f220000300a00 */
[----:B------:R-:W-:-:S03]  /*d850*/  SEL R8, R8, RZ, P0 ;  /* 0x000000ff08087207 */ /* 0x000fc60000000000 */
[----:B------:R-:W-:Y:S01]  /*d860*/  LDGSTS.E [R5+0x38000], desc[UR28][R150.64], P1 ;  /* 0x3800000096057fae */ /* 0x000fe200089a101c */
[----:B------:R-:W-:Y:S02]  /*d870*/  ISETP.NE.U32.AND P1, PT, R9, RZ, PT ;  /* 0x000000ff0900720c */ /* 0x000fe40003f25070 */
[----:B------:R-:W-:Y:S02]  /*d880*/  SEL R9, RZ, 0x4, P6 ;  /* 0x00000004ff097807 */ /* 0x000fe40003000000 */
[----:B------:R-:W-:Y:S02]  /*d890*/  ISETP.NE.U32.AND P6, PT, R8, RZ, PT ;  /* 0x000000ff0800720c */ /* 0x000fe40003fc5070 */
[----:B------:R-:W-:Y:S01]  /*d8a0*/  SEL R9, R9, RZ, P0 ;  /* 0x000000ff09097207 */ /* 0x000fe20000000000 */
[C---:B--2---:R-:W-:Y:S02]  /*d8b0*/  IMAD.WIDE R154, R136.reuse, 0x4, R10 ;  /* 0x00000004889a7825 */ /* 0x044fe400078e020a */
[----:B------:R-:W2:Y:S02]  /*d8c0*/  S2R R11, SR_TID.X ;  /* 0x00000000000b7919 */ /* 0x000ea40000002100 */
[----:B------:R-:W-:-:S02]  /*d8d0*/  IMAD.WIDE R158, R136, 0x4, R26 ;  /* 0x00000004889e7825 */ /* 0x000fc400078e021a */
[----:B------:R-:W1:Y:S02]  /*d8e0*/  S2R R27, SR_TID.X ;  /* 0x00000000001b7919 */ /* 0x000e640000002100 */
[----:B------:R-:W-:Y:S01]  /*d8f0*/  IMAD.WIDE R152, R136, 0x4, R38 ;  /* 0x0000000488987825 */ /* 0x000fe200078e0226 */
[----:B------:R-:W-:-:S04]  /*d900*/  LOP3.LUT R10, R2, 0x6a, RZ, 0xfc, !PT ;  /* 0x0000006a020a7812 */ /* 0x000fc800078efcff */
[----:B------:R-:W-:Y:S01]  /*d910*/  LDGSTS.E [R5+0x38008], desc[UR28][R152.64], P5 ;  /* 0x3800800098057fae */ /* 0x000fe2000a9a101c */
[----:B------:R-:W-:Y:S01]  /*d920*/  ISETP.GE.AND P5, PT, R10, R7, PT ;  /* 0x000000070a00720c */ /* 0x000fe20003fa6270 */
[----:B------:R-:W-:Y:S01]  /*d930*/  IMAD.WIDE R156, R136, 0x4, R36 ;  /* 0x00000004889c7825 */ /* 0x000fe200078e0224 */
[----:B------:R-:W-:Y:S01]  /*d940*/  LOP3.LUT R26, R2, 0xc, RZ, 0xfc, !PT ;  /* 0x0000000c021a7812 */ /* 0x000fe200078efcff */
[----:B------:R-:W-:Y:S01]  /*d950*/  LDGSTS.E [R5+0x3a000], desc[UR28][R154.64], P4 ;  /* 0x3a0000009a057fae */ /* 0x000fe2000a1a101c */
[----:B------:R-:W-:-:S03]  /*d960*/  SEL R8, RZ, 0x4, P5 ;  /* 0x00000004ff087807 */ /* 0x000fc60002800000 */
[----:B------:R-:W-:Y:S01]  /*d970*/  LDGSTS.E [R5+0x3a008], desc[UR28][R156.64], P2 ;  /* 0x3a0080009c057fae */ /* 0x000fe200091a101c */
[----:B--2---:R-:W-:Y:S02]  /*d980*/  LEA.HI R11, R11, 0xe, RZ, 0x1a ;  /* 0x0000000e0b0b7811 */ /* 0x004fe400078fd0ff */
[----:B------:R-:W-:Y:S01]  /*d990*/  SEL R8, R8, RZ, P0 ;  /* 0x000000ff08087207 */ /* 0x000fe20000000000 */
[----:B------:R-:W-:Y:S01]  /*d9a0*/  LDGSTS.E [R5+0x3c000], desc[UR28][R158.64], P1 ;  /* 0x3c0000009e057fae */ /* 0x000fe200089a101c */
[-C--:B------:R-:W-:Y:S02]  /*d9b0*/  ISETP.GE.AND P5, PT, R11, R7.reuse, PT ;  /* 0x000000070b00720c */ /* 0x080fe40003fa6270 */
[----:B------:R-:W-:Y:S01]  /*d9c0*/  ISETP.GE.AND P2, PT, R26, R7, PT ;  /* 0x000000071a00720c */ /* 0x000fe20003f46270 */
[----:B------:R-:W2:Y:S01]  /*d9d0*/  LDL.LU.64 R10, [R1+0x58] ;  /* 0x00005800010a7983 */ /* 0x000ea20000300a00 */
[----:B------:R-:W-:Y:S02]  /*d9e0*/  ISETP.NE.U32.AND P4, PT, R9, RZ, PT ;  /* 0x000000ff0900720c */ /* 0x000fe40003f85070 */
[----:B------:R-:W-:Y:S01]  /*d9f0*/  SEL R9, RZ, 0x4, P5 ;  /* 0x00000004ff097807 */ /* 0x000fe20002800000 */
[----:B------:R-:W2:Y:S01]  /*da00*/  LDL.LU.64 R38, [R1+0xf8] ;  /* 0x0000f80001267983 */ /* 0x000ea20000300a00 */
[----:B------:R-:W-:-:S02]  /*da10*/  ISETP.NE.U32.AND P5, PT, R8, RZ, PT ;  /* 0x000000ff0800720c */ /* 0x000fc40003fa5070 */
[----:B-1----:R-:W-:Y:S01]  /*da20*/  LEA.HI R27, R27, 0x2e, RZ, 0x1a ;  /* 0x0000002e1b1b7811 */ /* 0x002fe200078fd0ff */
[----:B------:R-:W2:Y:S01]  /*da30*/  LDL.LU.64 R36, [R1+0xf0] ;  /* 0x0000f00001247983 */ /* 0x000ea20000300a00 */
[----:B------:R-:W-:Y:S02]  /*da40*/  SEL R8, RZ, 0x4, P2 ;  /* 0x00000004ff087807 */ /* 0x000fe40001000000 */
[----:B------:R-:W-:Y:S02]  /*da50*/  ISETP.GE.AND P2, PT, R27, R7, PT ;  /* 0x000000071b00720c */ /* 0x000fe40003f46270 */
[----:B------:R-:W2:Y:S01]  /*da60*/  LDL.LU.64 R26, [R1+0xb8] ;  /* 0x0000b800011a7983 */ /* 0x000ea20000300a00 */
[----:B------:R-:W-:Y:S02]  /*da70*/  SEL R9, R9, RZ, P0 ;  /* 0x000000ff09097207 */ /* 0x000fe40000000000 */
[----:B------:R-:W-:Y:S02]  /*da80*/  SEL R8, R8, RZ, P0 ;  /* 0x000000ff08087207 */ /* 0x000fe40000000000 */
[----:B------:R-:W-:-:S02]  /*da90*/  ISETP.NE.U32.AND P1, PT, R9, RZ, PT ;  /* 0x000000ff0900720c */ /* 0x000fc40003f25070 */
[----:B------:R-:W-:Y:S02]  /*daa0*/  SEL R9, RZ, 0x4, P2 ;  /* 0x00000004ff097807 */ /* 0x000fe40001000000 */
[----:B------:R-:W-:Y:S01]  /*dab0*/  ISETP.NE.U32.AND P2, PT, R8, RZ, PT ;  /* 0x000000ff0800720c */ /* 0x000fe20003f45070 */
[C---:B----4-:R-:W-:Y:S02]  /*dac0*/  IMAD.WIDE R162, R136.reuse, 0x4, R40 ;  /* 0x0000000488a27825 */ /* 0x050fe400078e0228 */
[----:B------:R-:W1:Y:S02]  /*dad0*/  S2R R41, SR_TID.X ;  /* 0x0000000000297919 */ /* 0x000e640000002100 */
[----:B---3--:R-:W-:Y:S01]  /*dae0*/  IMAD.WIDE R160, R136, 0x4, R42 ;  /* 0x0000000488a07825 */ /* 0x008fe200078e022a */
[----:B------:R-:W-:Y:S01]  /*daf0*/  LOP3.LUT R40, R2, 0x2c, RZ, 0xfc, !PT ;  /* 0x0000002c02287812 */ /* 0x000fe200078efcff */
[----:B------:R-:W3:Y:S04]  /*db00*/  LDL.LU.64 R42, [R1+0x130] ;  /* 0x00013000012a7983 */ /* 0x000ee80000300a00 */
[----:B------:R-:W-:Y:S01]  /*db10*/  LDGSTS.E [R5+0x3c008], desc[UR28][R160.64], P6 ;  /* 0x3c008000a0057fae */ /* 0x000fe2000b1a101c */
[----:B------:R-:W-:-:S03]  /*db20*/  ISETP.GE.AND P6, PT, R40, R7, PT ;  /* 0x000000072800720c */ /* 0x000fc60003fc6270 */
[----:B------:R-:W-:Y:S01]  /*db30*/  LDGSTS.E [R5+0x3e000], desc[UR28][R162.64], P4 ;  /* 0x3e000000a2057fae */ /* 0x000fe2000a1a101c */
[----:B------:R-:W-:Y:S02]  /*db40*/  SEL R8, RZ, 0x4, P6 ;  /* 0x00000004ff087807 */ /* 0x000fe40003000000 */
[----:B-1----:R-:W-:-:S04]  /*db50*/  LEA.HI R41, R41, 0x4e, RZ, 0x1a ;  /* 0x0000004e29297811 */ /* 0x002fc800078fd0ff */
[----:B------:R-:W-:Y:S02]  /*db60*/  ISETP.GE.AND P6, PT, R41, R7, PT ;  /* 0x000000072900720c */ /* 0x000fe40003fc6270 */
[----:B------:R-:W4:Y:S01]  /*db70*/  LDL.LU.64 R40, [R1+0x138] ;  /* 0x0001380001287983 */ /* 0x000f220000300a00 */
[----:B--2---:R-:W-:Y:S01]  /*db80*/  IMAD.WIDE R164, R136, 0x4, R10 ;  /* 0x0000000488a47825 */ /* 0x004fe200078e020a */
[----:B------:R-:W-:-:S03]  /*db90*/  LOP3.LUT R11, R2, 0x4c, RZ, 0xfc, !PT ;  /* 0x0000004c020b7812 */ /* 0x000fc600078efcff */
[----:B------:R-:W-:Y:S01]  /*dba0*/  IMAD.WIDE R166, R136, 0x4, R38 ;  /* 0x0000000488a67825 */ /* 0x000fe200078e0226 */
[----:B------:R-:W-:Y:S01]  /*dbb0*/  LDGSTS.E [R5+0x3e008], desc[UR28][R164.64], P5 ;  /* 0x3e008000a4057fae */ /* 0x000fe2000a9a101c */
[----:B------:R-:W-:-:S03]  /*dbc0*/  ISETP.GE.AND P5, PT, R11, R7, PT ;  /* 0x000000070b00720c */ /* 0x000fc60003fa6270 */
[----:B------:R-:W2:Y:S01]  /*dbd0*/  LDL.LU.64 R38, [R1+0x140] ;  /* 0x0001400001267983 */ /* 0x000ea20000300a00 */
[----:B------:R-:W-:-:S03]  /*dbe0*/  IMAD.WIDE R168, R136, 0x4, R36 ;  /* 0x0000000488a87825 */ /* 0x000fc600078e0224 */
[----:B------:R-:W2:Y:S01]  /*dbf0*/  LDL.LU.64 R10, [R1+0x148] ;  /* 0x00014800010a7983 */ /* 0x000ea20000300a00 */
[----:B------:R-:W-:-:S03]  /*dc00*/  IMAD.WIDE R170, R136, 0x4, R26 ;  /* 0x0000000488aa7825 */ /* 0x000fc600078e021a */
[----:B------:R-:W2:Y:S04]  /*dc10*/  LDL.LU.64 R26, [R1+0x150] ;  /* 0x00015000011a7983 */ /* 0x000ea80000300a00 */
[----:B------:R-:W2:Y:S04]  /*dc20*/  LDL.LU.64 R36, [R1+0x158] ;  /* 0x0001580001247983 */ /* 0x000ea80000300a00 */
[----:B------:R-:W2:Y:S04]  /*dc30*/  LDL.LU.64 R62, [R1+0x160] ;  /* 0x00016000013e7983 */ /* 0x000ea80000300a00 */
[----:B------:R-:W2:Y:S04]  /*dc40*/  LDL.LU.64 R60, [R1+0x168] ;  /* 0x00016800013c7983 */ /* 0x000ea80000300a00 */
[----:B------:R-:W2:Y:S01]  /*dc50*/  LDL.LU.64 R58, [R1+0x170] ;  /* 0x00017000013a7983 */ /* 0x000ea20000300a00 */
[----:B---3--:R-:W-:Y:S01]  /*dc60*/  IMAD.WIDE R72, R136, 0x4, R42 ;  /* 0x0000000488487825 */ /* 0x008fe200078e022a */
[----:B------:R-:W-:-:S02]  /*dc70*/  SEL R9, R9, RZ, P0 ;  /* 0x000000ff09097207 */ /* 0x000fc40000000000 */
[----:B------:R-:W-:Y:S01]  /*dc80*/  LDGSTS.E [R4+0x38000], desc[UR28][R166.64], P2 ;  /* 0x38000000a6047fae */ /* 0x000fe200091a101c */
[----:B----4-:R-:W-:-:S04]  /*dc90*/  IMAD.WIDE R42, R136, 0x4, R40 ;  /* 0x00000004882a7825 */ /* 0x010fc800078e0228 */
[----:B--2---:R-:W-:-:S04]  /*dca0*/  IMAD.WIDE R102, R136, 0x4, R36 ;  /* 0x0000000488667825 */ /* 0x004fc800078e0224 */
[----:B------:R-:W-:-:S04]  /*dcb0*/  IMAD.WIDE R100, R136, 0x4, R62 ;  /* 0x0000000488647825 */ /* 0x000fc800078e023e */
[----:B------:R-:W-:-:S04]  /*dcc0*/  IMAD.WIDE R70, R136, 0x4, R60 ;  /* 0x0000000488467825 */ /* 0x000fc800078e023c */
[----:B------:R-:W-:Y:S01]  /*dcd0*/  IMAD.WIDE R68, R136, 0x4, R58 ;  /* 0x0000000488447825 */ /* 0x000fe200078e023a */
[----:B------:R-:W-:Y:S01]  /*dce0*/  SEL R8, R8, RZ, P0 ;  /* 0x000000ff08087207 */ /* 0x000fe20000000000 */
[----:B------:R-:W-:Y:S02]  /*dcf0*/  LDGSTS.E [R4+0x38008], desc[UR28][R168.64], P1 ;  /* 0x38008000a8047fae */ /* 0x000fe400089a101c */
[C---:B------:R-:W-:Y:S02]  /*dd00*/  IMAD.WIDE R40, R136.reuse, 0x4, R38 ;  /* 0x0000000488287825 */ /* 0x040fe400078e0226 */
[----:B------:R-:W2:Y:S04]  /*dd10*/  LDL.LU.64 R38, [R1+0x178] ;  /* 0x0001780001267983 */ /* 0x000ea80000300a00 */
[----:B------:R-:W3:Y:S04]  /*dd20*/  LDL.LU.64 R36, [R1+0x180] ;  /* 0x0001800001247983 */ /* 0x000ee80000300a00 */
[----:B------:R-:W4:Y:S04]  /*dd30*/  LDL.LU.64 R56, [R1+0x188] ;  /* 0x0001880001387983 */ /* 0x000f280000300a00 */
[----:B------:R-:W2:Y:S04]  /*dd40*/  LDL.LU.64 R66, [R1+0x190] ;  /* 0x0001900001427983 */ /* 0x000ea80000300a00 */
[----:B------:R-:W3:Y:S04]  /*dd50*/  LDL.LU.64 R64, [R1+0x198] ;  /* 0x0001980001407983 */ /* 0x000ee80000300a00 */
[----:B------:R-:W3:Y:S04]  /*dd60*/  LDL.LU.64 R62, [R1+0x1a0] ;  /* 0x0001a000013e7983 */ /* 0x000ee80000300a00 */
[----:B------:R-:W3:Y:S04]  /*dd70*/  LDL.LU.64 R60, [R1+0x1a8] ;  /* 0x0001a800013c7983 */ /* 0x000ee80000300a00 */
[----:B------:R-:W3:Y:S01]  /*dd80*/  LDL.LU.64 R58, [R1+0x1b0] ;  /* 0x0001b000013a7983 */ /* 0x000ee20000300a00 */
[----:B----4-:R-:W-:-:S03]  /*dd90*/  IMAD.WIDE R148, R136, 0x4, R56 ;  /* 0x0000000488947825 */ /* 0x010fc600078e0238 */
[----:B------:R-:W4:Y:S01]  /*dda0*/  LDL.LU.64 R56, [R1+0x1b8] ;  /* 0x0001b80001387983 */ /* 0x000f220000300a00 */
[----:B--2---:R-:W-:-:S03]  /*ddb0*/  IMAD.WIDE R146, R136, 0x4, R66 ;  /* 0x0000000488927825 */ /* 0x004fc600078e0242 */
[----:B------:R-:W2:Y:S04]  /*ddc0*/  LDL.LU.64 R90, [R1+0x1c0] ;  /* 0x0001c000015a7983 */ /* 0x000ea80000300a00 */
[----:B------:R-:W2:Y:S01]  /*ddd0*/  LDL.LU.64 R88, [R1+0x1c8] ;  /* 0x0001c80001587983 */ /* 0x000ea20000300a00 */
[----:B---3--:R-:W-:-:S03]  /*dde0*/  IMAD.WIDE R66, R136, 0x4, R60 ;  /* 0x0000000488427825 */ /* 0x008fc600078e023c */
[----:B------:R-:W3:Y:S01]  /*ddf0*/  LDL.LU.64 R60, [R1+0x1d0] ;  /* 0x0001d000013c7983 */ /* 0x000ee20000300a00 */
[----:B------:R-:W-:-:S04]  /*de00*/  IMAD.WIDE R98, R136, 0x4, R64 ;  /* 0x0000000488627825 */ /* 0x000fc800078e0240 */
[C---:B------:R-:W-:Y:S02]  /*de10*/  IMAD.WIDE R96, R136.reuse, 0x4, R62 ;  /* 0x0000000488607825 */ /* 0x040fe400078e023e */
[----:B------:R-:W2:Y:S02]  /*de20*/  LDL.LU.64 R62, [R1+0x1d8] ;  /* 0x0001d800013e7983 */ /* 0x000ea40000300a00 */
[C---:B------:R-:W-:Y:S02]  /*de30*/  IMAD.WIDE R64, R136.reuse, 0x4, R58 ;  /* 0x0000000488407825 */ /* 0x040fe400078e023a */
[----:B------:R-:W2:Y:S02]  /*de40*/  LDL.LU.64 R58, [R1+0x1e0] ;  /* 0x0001e000013a7983 */ /* 0x000ea40000300a00 */
[C---:B----4-:R-:W-:Y:S02]  /*de50*/  IMAD.WIDE R144, R136.reuse, 0x4, R56 ;  /* 0x0000000488907825 */ /* 0x050fe400078e0238 */
[----:B------:R-:W4:Y:S02]  /*de60*/  LDL.LU.64 R56, [R1+0x1e8] ;  /* 0x0001e80001387983 */ /* 0x000f240000300a00 */
[----:B---3--:R-:W-:-:S02]  /*de70*/  IMAD.WIDE R124, R136, 0x4, R60 ;  /* 0x00000004887c7825 */ /* 0x008fc400078e023c */
[----:B------:R-:W3:Y:S04]  /*de80*/  LDL.LU.64 R60, [R1+0x1f0] ;  /* 0x0001f000013c7983 */ /* 0x000ee80000300a00 */
[----:B------:R-:W3:Y:S01]  /*de90*/  LDL.LU.64 R130, [R1+0x1f8] ;  /* 0x0001f80001827983 */ /* 0x000ee20000300a00 */
[----:B--2---:R-:W-:-:S03]  /*dea0*/  IMAD.WIDE R128, R136, 0x4, R88 ;  /* 0x0000000488807825 */ /* 0x004fc600078e0258 */
[----:B------:R-:W2:Y:S04]  /*deb0*/  LDL.LU.64 R88, [R1+0x200] ;  /* 0x0002000001587983 */ /* 0x000ea80000300a00 */
[----:B------:R-:W2:Y:S01]  /*dec0*/  LDL.LU.64 R126, [R1+0x208] ;  /* 0x00020800017e7983 */ /* 0x000ea20000300a00 */
[----:B------:R-:W-:-:S03]  /*ded0*/  IMAD.WIDE R142, R136, 0x4, R90 ;  /* 0x00000004888e7825 */ /* 0x000fc600078e025a */
[----:B------:R-:W2:Y:S01]  /*dee0*/  LDL.LU.64 R132, [R1+0x210] ;  /* 0x0002100001847983 */ /* 0x000ea20000300a00 */
[----:B------:R-:W-:-:S03]  /*def0*/  IMAD.WIDE R94, R136, 0x4, R62 ;  /* 0x00000004885e7825 */ /* 0x000fc600078e023e */
[----:B------:R-:W2:Y:S01]  /*df00*/  LDL.LU.64 R90, [R1+0x218] ;  /* 0x00021800015a7983 */ /* 0x000ea20000300a00 */
[----:B------:R-:W-:Y:S02]  /*df10*/  ISETP.NE.U32.AND P4, PT, R9, RZ, PT ;  /* 0x000000ff0900720c */ /* 0x000fe40003f85070 */
[----:B------:R-:W-:Y:S02]  /*df20*/  LEA.HI R25, R25, 0x6e, RZ, 0x1a ;  /* 0x0000006e19197811 */ /* 0x000fe400078fd0ff */
[----:B------:R-:W-:Y:S02]  /*df30*/  SEL R9, RZ, 0x4, P6 ;  /* 0x00000004ff097807 */ /* 0x000fe40003000000 */
[----:B------:R-:W-:Y:S02]  /*df40*/  ISETP.NE.U32.AND P6, PT, R8, RZ, PT ;  /* 0x000000ff0800720c */ /* 0x000fe40003fc5070 */
[----:B------:R-:W-:Y:S02]  /*df50*/  SEL R8, RZ, 0x4, P5 ;  /* 0x00000004ff087807 */ /* 0x000fe40002800000 */
[----:B------:R-:W-:-:S02]  /*df60*/  ISETP.GE.AND P5, PT, R25, R7, PT ;  /* 0x000000071900720c */ /* 0x000fc40003fa6270 */
[----:B------:R-:W-:Y:S02]  /*df70*/  LOP3.LUT R25, R2, 0x6c, RZ, 0xfc, !PT ;  /* 0x0000006c02197812 */ /* 0x000fe400078efcff */
[----:B------:R-:W-:Y:S02]  /*df80*/  SEL R9, R9, RZ, P0 ;  /* 0x000000ff09097207 */ /* 0x000fe40000000000 */
[----:B------:R-:W-:Y:S02]  /*df90*/  SEL R8, R8, RZ, P0 ;  /* 0x000000ff08087207 */ /* 0x000fe40000000000 */
[----:B------:R-:W-:Y:S01]  /*dfa0*/  ISETP.GE.AND P1, PT, R25, R7, PT ;  /* 0x000000071900720c */ /* 0x000fe20003f26270 */
[----:B------:R-:W-:Y:S01]  /*dfb0*/  LDGSTS.E [R4+0x3a000], desc[UR28][R170.64], P6 ;  /* 0x3a000000aa047fae */ /* 0x000fe2000b1a101c */
[----:B------:R-:W-:Y:S02]  /*dfc0*/  ISETP.NE.U32.AND P2, PT, R9, RZ, PT ;  /* 0x000000ff0900720c */ /* 0x000fe40003f45070 */
[----:B------:R-:W-:Y:S01]  /*dfd0*/  LOP3.LUT R25, R2, 0x10, RZ, 0xfc, !PT ;  /* 0x0000001002197812 */ /* 0x000fe200078efcff */
[----:B------:R-:W-:Y:S01]  /*dfe0*/  LDGSTS.E [R4+0x3a008], desc[UR28][R72.64], P4 ;  /* 0x3a00800048047fae */ /* 0x000fe2000a1a101c */
[----:B------:R-:W-:-:S02]  /*dff0*/  SEL R9, RZ, 0x4, P5 ;  /* 0x00000004ff097807 */ /* 0x000fc40002800000 */
[----:B------:R-:W-:Y:S02]  /*e000*/  ISETP.NE.U32.AND P5, PT, R8, RZ, PT ;  /* 0x000000ff0800720c */ /* 0x000fe40003fa5070 */
[----:B------:R-:W-:Y:S02]  /*e010*/  SEL R8, RZ, 0x4, P1 ;  /* 0x00000004ff087807 */ /* 0x000fe40000800000 */
[----:B------:R-:W-:Y:S02]  /*e020*/  ISETP.GE.AND P1, PT, R25, R7, PT ;  /* 0x000000071900720c */ /* 0x000fe40003f26270 */
[----:B------:R-:W-:Y:S02]  /*e030*/  LOP3.LUT R25, R2, 0x12, RZ, 0xfc, !PT ;  /* 0x0000001202197812 */ /* 0x000fe400078efcff */
[----:B------:R-:W-:Y:S02]  /*e040*/  SEL R9, R9, RZ, P0 ;  /* 0x000000ff09097207 */ /* 0x000fe40000000000 */
[----:B------:R-:W-:-:S02]  /*e050*/  SEL R8, R8, RZ, P0 ;  /* 0x000000ff08087207 */ /* 0x000fc40000000000 */
[----:B------:R-:W-:Y:S01]  /*e060*/  ISETP.GE.AND P4, PT, R25, R7, PT ;  /* 0x000000071900720c */ /* 0x000fe20003f86270 */
[----:B------:R-:W-:Y:S01]  /*e070*/  LDGSTS.E [R4+0x3c000], desc[UR28][R42.64], P5 ;  /* 0x3c0000002a047fae */ /* 0x000fe2000a9a101c */
[----:B------:R-:W-:Y:S02]  /*e080*/  ISETP.NE.U32.AND P6, PT, R9, RZ, PT ;  /* 0x000000ff0900720c */ /* 0x000fe40003fc5070 */
[----:B------:R-:W-:Y:S01]  /*e090*/  LOP3.LUT R25, R2, 0x30, RZ, 0xfc, !PT ;  /* 0x0000003002197812 */ /* 0x000fe200078efcff */
[----:B------:R-:W-:Y:S01]  /*e0a0*/  LDGSTS.E [R4+0x3c008], desc[UR28][R40.64], P2 ;  /* 0x3c00800028047fae */ /* 0x000fe200091a101c */
[----:B------:R-:W-:Y:S02]  /*e0b0*/  SEL R9, RZ, 0x4, P1 ;  /* 0x00000004ff097807 */ /* 0x000fe40000800000 */
[----:B------:R-:W-:Y:S02]  /*e0c0*/  ISETP.NE.U32.AND P1, PT, R8, RZ, PT ;  /* 0x000000ff0800720c */ /* 0x000fe40003f25070 */
[----:B------:R-:W-:-:S02]  /*e0d0*/  SEL R8, RZ, 0x4, P4 ;  /* 0x00000004ff087807 */ /* 0x000fc40002000000 */
[-C--:B------:R-:W-:Y:S02]  /*e0e0*/  ISETP.GE.AND P4, PT, R25, R7.reuse, PT ;  /* 0x000000071900720c */ /* 0x080fe40003f86270 */
[----:B------:R-:W-:Y:S02]  /*e0f0*/  LOP3.LUT R25, R2, 0x32, RZ, 0xfc, !PT ;  /* 0x0000003202197812 */ /* 0x000fe400078efcff */
[----:B------:R-:W-:Y:S02]  /*e100*/  SEL R9, R9, RZ, P0 ;  /* 0x000000ff09097207 */ /* 0x000fe40000000000 */
[----:B------:R-:W-:Y:S02]  /*e110*/  SEL R8, R8, RZ, P0 ;  /* 0x000000ff08087207 */ /* 0x000fe40000000000 */
[----:B------:R-:W-:Y:S02]  /*e120*/  ISETP.GE.AND P2, PT, R25, R7, PT ;  /* 0x000000071900720c */ /* 0x000fe40003f46270 */
[----:B------:R-:W-:-:S02]  /*e130*/  ISETP.NE.U32.AND P5, PT, R9, RZ, PT ;  /* 0x000000ff0900720c */ /* 0x000fc40003fa5070 */
[----:B------:R-:W-:Y:S02]  /*e140*/  SEL R9, RZ, 0x4, P4 ;  /* 0x00000004ff097807 */ /* 0x000fe40002000000 */
[----:B------:R-:W-:Y:S02]  /*e150*/  ISETP.NE.U32.AND P4, PT, R8, RZ, PT ;  /* 0x000000ff0800720c */ /* 0x000fe40003f85070 */
[----:B------:R-:W-:Y:S02]  /*e160*/  LOP3.LUT R25, R2, 0x50, RZ, 0xfc, !PT ;  /* 0x0000005002197812 */ /* 0x000fe400078efcff */
[----:B------:R-:W-:Y:S01]  /*e170*/  SEL R8, RZ, 0x4, P2 ;  /* 0x00000004ff087807 */ /* 0x000fe20001000000 */
[----:B------:R-:W-:Y:S01]  /*e180*/  IMAD.WIDE R10, R136, 0x4, R10 ;  /* 0x00000004880a7825 */ /* 0x000fe200078e020a */
[----:B------:R-:W-:Y:S02]  /*e190*/  ISETP.GE.AND P2, PT, R25, R7, PT ;  /* 0x000000071900720c */ /* 0x000fe40003f46270 */
[----:B------:R-:W-:-:S02]  /*e1a0*/  SEL R9, R9, RZ, P0 ;  /* 0x000000ff09097207 */ /* 0x000fc40000000000 */
[----:B------:R-:W-:Y:S01]  /*e1b0*/  SEL R8, R8, RZ, P0 ;  /* 0x000000ff08087207 */ /* 0x000fe20000000000 */
[----:B------:R-:W-:Y:S01]  /*e1c0*/  LDGSTS.E [R4+0x3e000], desc[UR28][R10.64], P1 ;  /* 0x3e0000000a047fae */ /* 0x000fe200089a101c */
[----:B------:R-:W-:Y:S02]  /*e1d0*/  SEL R25, RZ, 0x4, P2 ;  /* 0x00000004ff197807 */ /* 0x000fe40001000000 */
[----:B------:R-:W-:Y:S02]  /*e1e0*/  ISETP.NE.U32.AND P1, PT, R9, RZ, PT ;  /* 0x000000ff0900720c */ /* 0x000fe40003f25070 */
[----:B------:R-:W-:Y:S01]  /*e1f0*/  ISETP.NE.U32.AND P2, PT, R8, RZ, PT ;  /* 0x000000ff0800720c */ /* 0x000fe20003f45070 */
[----:B------:R-:W-:Y:S01]  /*e200*/  IMAD.WIDE R8, R136, 0x4, R26 ;  /* 0x0000000488087825 */ /* 0x000fe200078e021a */
[----:B------:R-:W-:Y:S02]  /*e210*/  LOP3.LUT R27, R2, 0x52, RZ, 0xfc, !PT ;  /* 0x00000052021b7812 */ /* 0x000fe400078efcff */
[----:B------:R-:W-:-:S02]  /*e220*/  SEL R25, R25, RZ, P0 ;  /* 0x000000ff19197207 */ /* 0x000fc40000000000 */
[----:B------:R-:W-:Y:S01]  /*e230*/  LDGSTS.E [R4+0x3e008], desc[UR28][R8.64], P6 ;  /* 0x3e00800008047fae */ /* 0x000fe2000b1a101c */
[-C--:B------:R-:W-:Y:S02]  /*e240*/  ISETP.GE.AND P6, PT, R27, R7.reuse, PT ;  /* 0x000000071b00720c */ /* 0x080fe40003fc6270 */
[C---:B------:R-:W-:Y:S01]  /*e250*/  LOP3.LUT R27, R2.reuse, 0x70, RZ, 0xfc, !PT ;  /* 0x00000070021b7812 */ /* 0x040fe200078efcff */
[----:B------:R-:W-:Y:S01]  /*e260*/  LDGSTS.E [R24+0x38000], desc[UR28][R102.64], P5 ;  /* 0x3800000066187fae */ /* 0x000fe2000a9a101c */
[----:B------:R-:W-:Y:S02]  /*e270*/  ISETP.NE.U32.AND P5, PT, R25, RZ, PT ;  /* 0x000000ff1900720c */ /* 0x000fe40003fa5070 */
[----:B------:R-:W-:Y:S01]  /*e280*/  SEL R25, RZ, 0x4, P6 ;  /* 0x00000004ff197807 */ /* 0x000fe20003000000 */
[----:B------:R-:W-:Y:S01]  /*e290*/  LDGSTS.E [R24+0x38008], desc[UR28][R100.64], P4 ;  /* 0x3800800064187fae */ /* 0x000fe2000a1a101c */
[----:B------:R-:W-:Y:S02]  /*e2a0*/  ISETP.GE.AND P6, PT, R27, R7, PT ;  /* 0x000000071b00720c */ /* 0x000fe40003fc6270 */
[----:B------:R-:W-:Y:S01]  /*e2b0*/  LOP3.LUT R27, R2, 0x72, RZ, 0xfc, !PT ;  /* 0x00000072021b7812 */ /* 0x000fe200078efcff */
[----:B------:R-:W-:Y:S01]  /*e2c0*/  LDGSTS.E [R24+0x3a000], desc[UR28][R70.64], P1 ;  /* 0x3a00000046187fae */ /* 0x000fe200089a101c */
[----:B------:R-:W-:-:S02]  /*e2d0*/  SEL R25, R25, RZ, P0 ;  /* 0x000000ff19197207 */ /* 0x000fc40000000000 */
[-C--:B------:R-:W-:Y:S01]  /*e2e0*/  ISETP.GE.AND P4, PT, R27, R7.reuse, PT ;  /* 0x000000071b00720c */ /* 0x080fe20003f86270 */
[----:B------:R-:W-:Y:S01]  /*e2f0*/  LDGSTS.E [R24+0x3a008], desc[UR28][R68.64], P2 ;  /* 0x3a00800044187fae */ /* 0x000fe200091a101c */
[----:B------:R-:W-:Y:S02]  /*e300*/  LOP3.LUT R27, R2, 0x14, RZ, 0xfc, !PT ;  /* 0x00000014021b7812 */ /* 0x000fe400078efcff */
        /* <DEDUP_REMOVED lines=8> */
[----:B----4-:R-:W-:Y:S02]  /*e390*/  IMAD.WIDE R62, R136, 0x4, R56 ;  /* 0x00000004883e7825 */ /* 0x010fe400078e0238 */
[----:B------:R-:W4:Y:S01]  /*e3a0*/  LDL.LU.64 R56, [R1+0x220] ;  /* 0x0002200001387983 */ /* 0x000f220000300a00 */
[----:B------:R-:W-:-:S02]  /*e3b0*/  ISETP.NE.U32.AND P1, PT, R26, RZ, PT ;  /* 0x000000ff1a00720c */ /* 0x000fc40003f25070 */
[----:B------:R-:W-:Y:S01]  /*e3c0*/  LOP3.LUT R27, R2, 0x34, RZ, 0xfc, !PT ;  /* 0x00000034021b7812 */ /* 0x000fe200078efcff */
[C---:B------:R-:W-:Y:S01]  /*e3d0*/  IMAD.WIDE R38, R136.reuse, 0x4, R38 ;  /* 0x0000000488267825 */ /* 0x040fe200078e0226 */
[----:B------:R-:W-:Y:S02]  /*e3e0*/  SEL R26, RZ, 0x4, P4 ;  /* 0x00000004ff1a7807 */ /* 0x000fe40002000000 */
[----:B------:R-:W-:Y:S01]  /*e3f0*/  ISETP.NE.U32.AND P4, PT, R25, RZ, PT ;  /* 0x000000ff1900720c */ /* 0x000fe20003f85070 */
[----:B------:R-:W-:Y:S01]  /*e400*/  IMAD.WIDE R36, R136, 0x4, R36 ;  /* 0x0000000488247825 */ /* 0x000fe200078e0224 */
[----:B------:R-:W-:Y:S01]  /*e410*/  SEL R25, RZ, 0x4, P2 ;  /* 0x00000004ff197807 */ /* 0x000fe20001000000 */
[----:B------:R-:W-:Y:S01]  /*e420*/  LDGSTS.E [R24+0x3c000], desc[UR28][R38.64], P5 ;  /* 0x3c00000026187fae */ /* 0x000fe2000a9a101c */
[----:B------:R-:W-:Y:S02]  /*e430*/  ISETP.GE.AND P2, PT, R27, R7, PT ;  /* 0x000000071b00720c */ /* 0x000fe40003f46270 */
[----:B------:R-:W-:Y:S01]  /*e440*/  LOP3.LUT R27, R2, 0x36, RZ, 0xfc, !PT ;  /* 0x00000036021b7812 */ /* 0x000fe200078efcff */
[----:B------:R-:W-:Y:S01]  /*e450*/  LDGSTS.E [R24+0x3c008], desc[UR28][R36.64], P6 ;  /* 0x3c00800024187fae */ /* 0x000fe2000b1a101c */
[----:B------:R-:W-:-:S02]  /*e460*/  SEL R26, R26, RZ, P0 ;  /* 0x000000ff1a1a7207 */ /* 0x000fc40000000000 */
[----:B------:R-:W-:Y:S01]  /*e470*/  SEL R25, R25, RZ, P0 ;  /* 0x000000ff19197207 */ /* 0x000fe20000000000 */
[----:B------:R-:W-:Y:S01]  /*e480*/  LDGSTS.E [R24+0x3e000], desc[UR28][R148.64], P1 ;  /* 0x3e00000094187fae */ /* 0x000fe200089a101c */
[----:B------:R-:W-:Y:S02]  /*e490*/  ISETP.GE.AND P6, PT, R27, R7, PT ;  /* 0x000000071b00720c */ /* 0x000fe40003fc6270 */
[----:B------:R-:W-:Y:S01]  /*e4a0*/  ISETP.NE.U32.AND P5, PT, R26, RZ, PT ;  /* 0x000000ff1a00720c */ /* 0x000fe20003fa5070 */
[----:B------:R-:W-:Y:S01]  /*e4b0*/  LDGSTS.E [R24+0x3e008], desc[UR28][R146.64], P4 ;  /* 0x3e00800092187fae */ /* 0x000fe2000a1a101c */
[----:B------:R-:W-:Y:S02]  /*e4c0*/  LOP3.LUT R27, R2, 0x54, RZ, 0xfc, !PT ;  /* 0x00000054021b7812 */ /* 0x000fe400078efcff */
[----:B------:R-:W-:Y:S02]  /*e4d0*/  SEL R26, RZ, 0x4, P2 ;  /* 0x00000004ff1a7807 */ /* 0x000fe40001000000 */
[----:B------:R-:W-:-:S02]  /*e4e0*/  ISETP.NE.U32.AND P2, PT, R25, RZ, PT ;  /* 0x000000ff1900720c */ /* 0x000fc40003f45070 */
[----:B------:R-:W-:Y:S02]  /*e4f0*/  SEL R25, RZ, 0x4, P6 ;  /* 0x00000004ff197807 */ /* 0x000fe40003000000 */
[-C--:B------:R-:W-:Y:S02]  /*e500*/  ISETP.GE.AND P6, PT, R27, R7.reuse, PT ;  /* 0x000000071b00720c */ /* 0x080fe40003fc6270 */
[----:B------:R-:W-:Y:S01]  /*e510*/  LOP3.LUT R27, R2, 0x56, RZ, 0xfc, !PT ;  /* 0x00000056021b7812 */ /* 0x000fe200078efcff */
[----:B------:R-:W-:Y:S01]  /*e520*/  LDGSTS.E [R23+0x38000], desc[UR28][R98.64], P5 ;  /* 0x3800000062177fae */ /* 0x000fe2000a9a101c */
[----:B------:R-:W-:Y:S02]  /*e530*/  SEL R26, R26, RZ, P0 ;  /* 0x000000ff1a1a7207 */ /* 0x000fe40000000000 */
[----:B------:R-:W-:Y:S02]  /*e540*/  SEL R25, R25, RZ, P0 ;  /* 0x000000ff19197207 */ /* 0x000fe40000000000 */
[----:B------:R-:W-:Y:S01]  /*e550*/  ISETP.GE.AND P4, PT, R27, R7, PT ;  /* 0x000000071b00720c */ /* 0x000fe20003f86270 */
[----:B------:R-:W-:Y:S01]  /*e560*/  LDGSTS.E [R23+0x38008], desc[UR28][R96.64], P2 ;  /* 0x3800800060177fae */ /* 0x000fe200091a101c */
[----:B------:R-:W-:-:S02]  /*e570*/  ISETP.NE.U32.AND P1, PT, R26, RZ, PT ;  /* 0x000000ff1a00720c */ /* 0x000fc40003f25070 */
[C---:B------:R-:W-:Y:S02]  /*e580*/  LOP3.LUT R27, R2.reuse, 0x74, RZ, 0xfc, !PT ;  /* 0x00000074021b7812 */ /* 0x040fe400078efcff */
[----:B------:R-:W-:Y:S02]  /*e590*/  SEL R26, RZ, 0x4, P6 ;  /* 0x00000004ff1a7807 */ /* 0x000fe40003000000 */
[----:B------:R-:W-:Y:S02]  /*e5a0*/  ISETP.NE.U32.AND P6, PT, R25, RZ, PT ;  /* 0x000000ff1900720c */ /* 0x000fe40003fc5070 */
[----:B------:R-:W-:Y:S02]  /*e5b0*/  SEL R25, RZ, 0x4, P4 ;  /* 0x00000004ff197807 */ /* 0x000fe40002000000 */
[----:B------:R-:W-:Y:S02]  /*e5c0*/  ISETP.GE.AND P4, PT, R27, R7, PT ;  /* 0x000000071b00720c */ /* 0x000fe40003f86270 */
[----:B------:R-:W-:Y:S01]  /*e5d0*/  LOP3.LUT R27, R2, 0x76, RZ, 0xfc, !PT ;  /* 0x00000076021b7812 */ /* 0x000fe200078efcff */
[----:B------:R-:W-:Y:S01]  /*e5e0*/  LDGSTS.E [R23+0x3a000], desc[UR28][R66.64], P1 ;  /* 0x3a00000042177fae */ /* 0x000fe200089a101c */
[----:B------:R-:W-:-:S02]  /*e5f0*/  SEL R26, R26, RZ, P0 ;  /* 0x000000ff1a1a7207 */ /* 0x000fc40000000000 */
[----:B------:R-:W-:Y:S02]  /*e600*/  SEL R25, R25, RZ, P0 ;  /* 0x000000ff19197207 */ /* 0x000fe40000000000 */
[----:B------:R-:W-:Y:S01]  /*e610*/  ISETP.GE.AND P2, PT, R27, R7, PT ;  /* 0x000000071b00720c */ /* 0x000fe20003f46270 */
[----:B------:R-:W-:Y:S01]  /*e620*/  LDGSTS.E [R23+0x3a008], desc[UR28][R64.64], P6 ;  /* 0x3a00800040177fae */ /* 0x000fe2000b1a101c */
[----:B------:R-:W-:Y:S02]  /*e630*/  ISETP.NE.U32.AND P5, PT, R26, RZ, PT ;  /* 0x000000ff1a00720c */ /* 0x000fe40003fa5070 */
        /* <DEDUP_REMOVED lines=30> */
[----:B------:R-:W-:Y:S01]  /*e820*/  IMAD.WIDE R92, R136, 0x4, R58 ;  /* 0x00000004885c7825 */ /* 0x000fe200078e023a */
[----:B------:R-:W-:Y:S01]  /*e830*/  SEL R26, R26, RZ, P0 ;  /* 0x000000ff1a1a7207 */ /* 0x000fe20000000000 */
[----:B------:R-:W-:Y:S01]  /*e840*/  LDGSTS.E [R22+0x38000], desc[UR28][R94.64], P5 ;  /* 0x380000005e167fae */ /* 0x000fe2000a9a101c */
[----:B------:R-:W-:Y:S02]  /*e850*/  SEL R25, R25, RZ, P0 ;  /* 0x000000ff19197207 */ /* 0x000fe40000000000 */
[----:B------:R-:W-:Y:S01]  /*e860*/  ISETP.GE.AND P2, PT, R27, R7, PT ;  /* 0x000000071b00720c */ /* 0x000fe20003f46270 */
[----:B------:R-:W-:Y:S01]  /*e870*/  LDGSTS.E [R22+0x38008], desc[UR28][R92.64], P6 ;  /* 0x380080005c167fae */ /* 0x000fe2000b1a101c */
[----:B------:R-:W-:-:S02]  /*e880*/  ISETP.NE.U32.AND P1, PT, R26, RZ, PT ;  /* 0x000000ff1a00720c */ /* 0x000fc40003f25070 */
[----:B------:R-:W-:Y:S01]  /*e890*/  LOP3.LUT R27, R2, 0x78, RZ, 0xfc, !PT ;  /* 0x00000078021b7812 */ /* 0x000fe200078efcff */
[----:B---3--:R-:W-:Y:S01]  /*e8a0*/  IMAD.WIDE R60, R136, 0x4, R60 ;  /* 0x00000004883c7825 */ /* 0x008fe200078e023c */
[----:B------:R-:W-:Y:S01]  /*e8b0*/  SEL R26, RZ, 0x4, P4 ;  /* 0x00000004ff1a7807 */ /* 0x000fe20002000000 */
[----:B------:R-:W3:Y:S01]  /*e8c0*/  LDL.LU.64 R58, [R1+0x228] ;  /* 0x00022800013a7983 */ /* 0x000ee20000300a00 */
[----:B------:R-:W-:Y:S02]  /*e8d0*/  ISETP.NE.U32.AND P4, PT, R25, RZ, PT ;  /* 0x000000ff1900720c */ /* 0x000fe40003f85070 */
[----:B------:R-:W-:Y:S02]  /*e8e0*/  SEL R25, RZ, 0x4, P2 ;  /* 0x00000004ff197807 */ /* 0x000fe40001000000 */
[-C--:B------:R-:W-:Y:S02]  /*e8f0*/  ISETP.GE.AND P2, PT, R27, R7.reuse, PT ;  /* 0x000000071b00720c */ /* 0x080fe40003f46270 */
[----:B------:R-:W-:Y:S01]  /*e900*/  LOP3.LUT R27, R2, 0x7a, RZ, 0xfc, !PT ;  /* 0x0000007a021b7812 */ /* 0x000fe200078efcff */
[----:B------:R-:W-:Y:S03]  /*e910*/  LDGSTS.E [R22+0x3a000], desc[UR28][R62.64], P1 ;  /* 0x3a0000003e167fae */ /* 0x000fe600089a101c */
[----:B------:R-:W-:-:S02]  /*e920*/  ISETP.GE.AND P6, PT, R27, R7, PT ;  /* 0x000000071b00720c */ /* 0x000fc40003fc6270 */
[----:B------:R-:W1:Y:S01]  /*e930*/  S2R R27, SR_TID.X ;  /* 0x00000000001b7919 */ /* 0x000e620000002100 */
[----:B------:R-:W-:Y:S02]  /*e940*/  SEL R26, R26, RZ, P0 ;  /* 0x000000ff1a1a7207 */ /* 0x000fe40000000000 */
[----:B------:R-:W-:Y:S01]  /*e950*/  SEL R25, R25, RZ, P0 ;  /* 0x000000ff19197207 */ /* 0x000fe20000000000 */
[----:B------:R-:W-:Y:S01]  /*e960*/  IMAD.WIDE R130, R136, 0x4, R130 ;  /* 0x0000000488827825 */ /* 0x000fe200078e0282 */
[----:B------:R-:W-:Y:S01]  /*e970*/  ISETP.NE.U32.AND P5, PT, R26, RZ, PT ;  /* 0x000000ff1a00720c */ /* 0x000fe20003fa5070 */
[----:B------:R-:W-:Y:S01]  /*e980*/  LDGSTS.E [R22+0x3a008], desc[UR28][R60.64], P4 ;  /* 0x3a0080003c167fae */ /* 0x000fe2000a1a101c */
[----:B------:R-:W-:Y:S02]  /*e990*/  SEL R26, RZ, 0x4, P2 ;  /* 0x00000004ff1a7807 */ /* 0x000fe40001000000 */
[----:B------:R-:W-:Y:S02]  /*e9a0*/  ISETP.NE.U32.AND P2, PT, R25, RZ, PT ;  /* 0x000000ff1900720c */ /* 0x000fe40003f45070 */
[----:B------:R-:W-:-:S02]  /*e9b0*/  SEL R26, R26, RZ, P0 ;  /* 0x000000ff1a1a7207 */ /* 0x000fc40000000000 */
[----:B------:R-:W-:Y:S02]  /*e9c0*/  SEL R25, RZ, 0x4, P6 ;  /* 0x00000004ff197807 */ /* 0x000fe40003000000 */
[----:B------:R-:W-:Y:S02]  /*e9d0*/  ISETP.NE.U32.AND P1, PT, R26, RZ, PT ;  /* 0x000000ff1a00720c */ /* 0x000fe40003f25070 */
[----:B------:R-:W-:Y:S01]  /*e9e0*/  SEL R25, R25, RZ, P0 ;  /* 0x000000ff19197207 */ /* 0x000fe20000000000 */
[----:B------:R-:W-:Y:S01]  /*e9f0*/  LDGSTS.E [R22+0x3c000], desc[UR28][R130.64], P5 ;  /* 0x3c00000082167fae */ /* 0x000fe2000a9a101c */
[----:B-1----:R-:W-:-:S04]  /*ea00*/  LEA.HI R27, R27, 0x1e, RZ, 0x1a ;  /* 0x0000001e1b1b7811 */ /* 0x002fc800078fd0ff */
[-C--:B------:R-:W-:Y:S02]  /*ea10*/  ISETP.GE.AND P6, PT, R27, R7.reuse, PT ;  /* 0x000000071b00720c */ /* 0x080fe40003fc6270 */
[----:B------:R-:W-:Y:S02]  /*ea20*/  LOP3.LUT R27, R2, 0x1c, RZ, 0xfc, !PT ;  /* 0x0000001c021b7812 */ /* 0x000fe400078efcff */
[----:B------:R-:W-:Y:S02]  /*ea30*/  SEL R26, RZ, 0x4, P6 ;  /* 0x00000004ff1a7807 */ /* 0x000fe40003000000 */
[----:B------:R-:W-:Y:S02]  /*ea40*/  ISETP.GE.AND P4, PT, R27, R7, PT ;  /* 0x000000071b00720c */ /* 0x000fe40003f86270 */
[----:B------:R-:W-:Y:S02]  /*ea50*/  SEL R26, R26, RZ, P0 ;  /* 0x000000ff1a1a7207 */ /* 0x000fe40000000000 */
[----:B------:R-:W-:-:S02]  /*ea60*/  LOP3.LUT R27, R2, 0x3c, RZ, 0xfc, !PT ;  /* 0x0000003c021b7812 */ /* 0x000fc400078efcff */
[----:B------:R-:W-:Y:S02]  /*ea70*/  ISETP.NE.U32.AND P6, PT, R25, RZ, PT ;  /* 0x000000ff1900720c */ /* 0x000fe40003fc5070 */
[----:B------:R-:W-:Y:S02]  /*ea80*/  SEL R25, RZ, 0x4, P4 ;  /* 0x00000004ff197807 */ /* 0x000fe40002000000 */
[----:B------:R-:W-:Y:S02]  /*ea90*/  ISETP.NE.U32.AND P5, PT, R26, RZ, PT ;  /* 0x000000ff1a00720c */ /* 0x000fe40003fa5070 */
[----:B------:R-:W-:Y:S01]  /*eaa0*/  ISETP.GE.AND P4, PT, R27, R7, PT ;  /* 0x000000071b00720c */ /* 0x000fe20003f86270 */
[C---:B--2---:R-:W-:Y:S02]  /*eab0*/  IMAD.WIDE R26, R136.reuse, 0x4, R88 ;  /* 0x00000004881a7825 */ /* 0x044fe400078e0258 */
[----:B------:R-:W1:Y:S02]  /*eac0*/  S2R R89, SR_TID.X ;  /* 0x0000000000597919 */ /* 0x000e640000002100 */
[----:B------:R-:W-:Y:S01]  /*ead0*/  IMAD.WIDE R126, R136, 0x4, R126 ;  /* 0x00000004887e7825 */ /* 0x000fe200078e027e */
[----:B------:R-:W-:Y:S01]  /*eae0*/  SEL R25, R25, RZ, P0 ;  /* 0x000000ff19197207 */ /* 0x000fe20000000000 */
[----:B------:R-:W-:Y:S01]  /*eaf0*/  LDGSTS.E [R22+0x3c008], desc[UR28][R26.64], P2 ;  /* 0x3c0080001a167fae */ /* 0x000fe200091a101c */
[----:B------:R-:W-:-:S02]  /*eb00*/  SEL R52, RZ, 0x4, P4 ;  /* 0x00000004ff347807 */ /* 0x000fc40002000000 */
[----:B------:R-:W-:Y:S01]  /*eb10*/  ISETP.NE.U32.AND P4, PT, R25, RZ, PT ;  /* 0x000000ff1900720c */ /* 0x000fe20003f85070 */
[----:B------:R-:W-:Y:S01]  /*eb20*/  LDGSTS.E [R22+0x3e000], desc[UR28][R126.64], P1 ;  /* 0x3e0000007e167fae */ /* 0x000fe200089a101c */
[----:B------:R-:W-:-:S04]  /*eb30*/  IMAD.WIDE R132, R136, 0x4, R132 ;  /* 0x0000000488847825 */ /* 0x000fc800078e0284 */
[----:B------:R-:W-:Y:S01]  /*eb40*/  IMAD.WIDE R90, R136, 0x4, R90 ;  /* 0x00000004885a7825 */ /* 0x000fe200078e025a */
[----:B------:R-:W-:Y:S06]  /*eb50*/  LDGSTS.E [R22+0x3e008], desc[UR28][R132.64], P6 ;  /* 0x3e00800084167fae */ /* 0x000fec000b1a101c */
[----:B------:R-:W-:Y:S01]  /*eb60*/  LDGSTS.E [R35+0x38000], desc[UR28][R90.64], P4 ;  /* 0x380000005a237fae */ /* 0x000fe2000a1a101c */
[C---:B-1----:R-:W-:Y:S02]  /*eb70*/  LEA.HI R88, R89.reuse, 0x3e, RZ, 0x1a ;  /* 0x0000003e59587811 */ /* 0x042fe400078fd0ff */
[----:B------:R-:W-:-:S02]  /*eb80*/  LEA.HI R135, R89, 0x5e, RZ, 0x1a ;  /* 0x0000005e59877811 */ /* 0x000fc400078fd0ff */
[-C--:B------:R-:W-:Y:S02]  /*eb90*/  ISETP.GE.AND P1, PT, R88, R7.reuse, PT ;  /* 0x000000075800720c */ /* 0x080fe40003f26270 */
[-C--:B------:R-:W-:Y:S02]  /*eba0*/  ISETP.GE.AND P6, PT, R135, R7.reuse, PT ;  /* 0x000000078700720c */ /* 0x080fe40003fc6270 */
[----:B------:R-:W-:Y:S01]  /*ebb0*/  LOP3.LUT R135, R2, 0x5c, RZ, 0xfc, !PT ;  /* 0x0000005c02877812 */ /* 0x000fe200078efcff */
[----:B----4-:R-:W-:Y:S02]  /*ebc0*/  IMAD.WIDE R88, R136, 0x4, R56 ;  /* 0x0000000488587825 */ /* 0x010fe400078e0238 */
[----:B------:R-:W2:Y:S04]  /*ebd0*/  LDL.LU.64 R56, [R1+0x230] ;  /* 0x0002300001387983 */ /* 0x000ea80000300a00 */
[----:B------:R-:W4:Y:S04]  /*ebe0*/  LDL.64 R188, [R1+0x2c0] ;  /* 0x0002c00001bc7983 */ /* 0x000f280000100a00 */
[----:B------:R-:W4:Y:S04]  /*ebf0*/  LDL.64 R218, [R1+0x298] ;  /* 0x0002980001da7983 */ /* 0x000f280000100a00 */
[----:B------:R-:W4:Y:S04]  /*ec00*/  LDL.LU.64 R140, [R1+0x238] ;  /* 0x00023800018c7983 */ /* 0x000f280000300a00 */
[----:B------:R-:W-:Y:S01]  /*ec10*/  LDGSTS.E [R35+0x38008], desc[UR28][R88.64], P5 ;  /* 0x3800800058237fae */ /* 0x000fe2000a9a101c */
[----:B------:R-:W-:-:S03]  /*ec20*/  ISETP.GE.AND P5, PT, R135, R7, PT ;  /* 0x000000078700720c */ /* 0x000fc60003fa6270 */
[----:B------:R-:W4:Y:S04]  /*ec30*/  LDL.LU.64 R138, [R1+0x240] ;  /* 0x00024000018a7983 */ /* 0x000f280000300a00 */
[----:B------:R-:W4:Y:S04]  /*ec40*/  LDL.LU.64 R134, [R1+0x248] ;  /* 0x0002480001867983 */ /* 0x000f280000300a00 */
[----:B------:R-:W4:Y:S04]  /*ec50*/  LDL.LU.64 R198, [R1+0x250] ;  /* 0x0002500001c67983 */ /* 0x000f280000300a00 */
[----:B------:R-:W4:Y:S01]  /*ec60*/  LDL.64 R86, [R1+0x300] ;  /* 0x0003000001567983 */ /* 0x000f220000100a00 */
[----:B------:R-:W-:-:S02]  /*ec70*/  SEL R25, R52, RZ, P0 ;  /* 0x000000ff34197207 */ /* 0x000fc40000000000 */
[----:B------:R-:W-:Y:S01]  /*ec80*/  LEA.HI R116, R116, 0x7e, RZ, 0x1a ;  /* 0x0000007e74747811 */ /* 0x000fe200078fd0ff */
[----:B------:R-:W4:Y:S01]  /*ec90*/  LDL.64 R20, [R1+0x288] ;  /* 0x0002880001147983 */ /* 0x000f220000100a00 */
[----:B------:R-:W-:Y:S02]  /*eca0*/  ISETP.NE.U32.AND P2, PT, R25, RZ, PT ;  /* 0x000000ff1900720c */ /* 0x000fe40003f45070 */
[----:B------:R-:W-:Y:S01]  /*ecb0*/  ISETP.GE.AND P4, PT, R116, R7, PT ;  /* 0x000000077400720c */ /* 0x000fe20003f86270 */
[----:B------:R-:W4:Y:S01]  /*ecc0*/  LDL.64 R112, [R1+0x8] ;  /* 0x0000080001707983 */ /* 0x000f220000100a00 */
[----:B------:R-:W-:Y:S02]  /*ecd0*/  LOP3.LUT R116, R2, 0x7c, RZ, 0xfc, !PT ;  /* 0x0000007c02747812 */ /* 0x000fe400078efcff */
[----:B------:R-:W-:Y:S01]  /*ece0*/  SEL R25, RZ, 0x4, P1 ;  /* 0x00000004ff197807 */ /* 0x000fe20000800000 */
[----:B------:R-:W4:Y:S03]  /*ecf0*/  LDL.64 R44, [R1+0x48] ;  /* 0x00004800012c7983 */ /* 0x000f260000100a00 */
[----:B------:R-:W-:Y:S01]  /*ed00*/  SEL R25, R25, RZ, P0 ;  /* 0x000000ff19197207 */ /* 0x000fe20000000000 */
[----:B------:R-:W4:Y:S04]  /*ed10*/  LDL.64 R234, [R1+0x50] ;  /* 0x0000500001ea7983 */ /* 0x000f280000100a00 */
        /* <DEDUP_REMOVED lines=12> */
[----:B------:R-:W4:Y:S01]  /*ede0*/  LDL.64 R18, [R1+0x260] ;  /* 0x0002600001127983 */ /* 0x000f220000100a00 */
[----:B---3--:R-:W-:-:S05]  /*edf0*/  IMAD.WIDE R58, R136, 0x4, R58 ;  /* 0x00000004883a7825 */ /* 0x008fca00078e023a */
[----:B------:R-:W-:Y:S01]  /*ee00*/  LDGSTS.E [R35+0x3a000], desc[UR28][R58.64], P2 ;  /* 0x3a0000003a237fae */ /* 0x000fe200091a101c */
[----:B------:R-:W-:Y:S02]  /*ee10*/  ISETP.GE.AND P2, PT, R116, R7, PT ;  /* 0x000000077400720c */ /* 0x000fe40003f46270 */
[----:B------:R-:W-:-:S04]  /*ee20*/  SEL R7, R53, RZ, P0 ;  /* 0x000000ff35077207 */ /* 0x000fc80000000000 */
[----:B------:R-:W-:Y:S02]  /*ee30*/  ISETP.NE.U32.AND P1, PT, R7, RZ, PT ;  /* 0x000000ff0700720c */ /* 0x000fe40003f25070 */
[----:B------:R-:W-:Y:S02]  /*ee40*/  SEL R7, RZ, 0x4, P6 ;  /* 0x00000004ff077807 */ /* 0x000fe40003000000 */
[----:B------:R-:W-:Y:S02]  /*ee50*/  ISETP.NE.U32.AND P6, PT, R25, RZ, PT ;  /* 0x000000ff1900720c */ /* 0x000fe40003fc5070 */
[----:B------:R-:W-:Y:S02]  /*ee60*/  SEL R7, R7, RZ, P0 ;  /* 0x000000ff07077207 */ /* 0x000fe40000000000 */
[----:B------:R-:W-:Y:S02]  /*ee70*/  SEL R25, RZ, 0x4, P4 ;  /* 0x00000004ff197807 */ /* 0x000fe40002000000 */
[----:B------:R-:W-:-:S02]  /*ee80*/  ISETP.NE.U32.AND P4, PT, R7, RZ, PT ;  /* 0x000000ff0700720c */ /* 0x000fc40003f85070 */
[----:B------:R-:W-:Y:S02]  /*ee90*/  SEL R25, R25, RZ, P0 ;  /* 0x000000ff19197207 */ /* 0x000fe40000000000 */
[----:B------:R-:W-:Y:S02]  /*eea0*/  SEL R7, RZ, 0x4, P5 ;  /* 0x00000004ff077807 */ /* 0x000fe40002800000 */
[----:B------:R-:W-:Y:S02]  /*eeb0*/  ISETP.NE.U32.AND P5, PT, R25, RZ, PT ;  /* 0x000000ff1900720c */ /* 0x000fe40003fa5070 */
[----:B------:R-:W-:Y:S02]  /*eec0*/  SEL R25, R7, RZ, P0 ;  /* 0x000000ff07197207 */ /* 0x000fe40000000000 */
[----:B------:R-:W-:Y:S02]  /*eed0*/  SEL R7, RZ, 0x4, P2 ;  /* 0x00000004ff077807 */ /* 0x000fe40001000000 */
[----:B------:R-:W-:-:S02]  /*eee0*/  ISETP.NE.U32.AND P2, PT, R25, RZ, PT ;  /* 0x000000ff1900720c */ /* 0x000fc40003f45070 */
[----:B------:R-:W-:Y:S01]  /*eef0*/  SEL R7, R7, RZ, P0 ;  /* 0x000000ff07077207 */ /* 0x000fe20000000000 */
[----:B------:R-:W-:Y:S02]  /*ef00*/  VIADD R116, R123, 0xffffff00 ;  /* 0xffffff007b747836 */ /* 0x000fe40000000000 */
[----:B--2---:R-:W-:-:S05]  /*ef10*/  IMAD.WIDE R56, R136, 0x4, R56 ;  /* 0x0000000488387825 */ /* 0x004fca00078e0238 */
[----:B------:R-:W-:Y:S01]  /*ef20*/  LDGSTS.E [R35+0x3a008], desc[UR28][R56.64], P6 ;  /* 0x3a00800038237fae */ /* 0x000fe2000b1a101c */
[----:B------:R-:W-:Y:S01]  /*ef30*/  ISETP.NE.U32.AND P6, PT, R7, RZ, PT ;  /* 0x000000ff0700720c */ /* 0x000fe20003fc5070 */
[----:B----4-:R-:W-:-:S05]  /*ef40*/  IMAD.WIDE R140, R136, 0x4, R140 ;  /* 0x00000004888c7825 */ /* 0x010fca00078e028c */
[----:B------:R-:W-:Y:S01]  /*ef50*/  LDGSTS.E [R35+0x3c000], desc[UR28][R140.64], P2 ;  /* 0x3c0000008c237fae */ /* 0x000fe200091a101c */
[----:B------:R-:W-:-:S04]  /*ef60*/  IMAD.WIDE R138, R136, 0x4, R138 ;  /* 0x00000004888a7825 */ /* 0x000fc800078e028a */
[C---:B------:R-:W-:Y:S01]  /*ef70*/  IMAD.WIDE R134, R136.reuse, 0x4, R134 ;  /* 0x0000000488867825 */ /* 0x040fe200078e0286 */
[----:B------:R-:W-:Y:S03]  /*ef80*/  LDGSTS.E [R35+0x3c008], desc[UR28][R138.64], P4 ;  /* 0x3c0080008a237fae */ /* 0x000fe6000a1a101c */
[----:B------:R-:W-:Y:S01]  /*ef90*/  IMAD.WIDE R136, R136, 0x4, R198 ;  /* 0x0000000488887825 */ /* 0x000fe200078e02c6 */
[----:B------:R-:W-:Y:S04]  /*efa0*/  LDGSTS.E [R35+0x3e000], desc[UR28][R134.64], P6 ;  /* 0x3e00000086237fae */ /* 0x000fe8000b1a101c */
[----:B------:R-:W2:Y:S01]  /*efb0*/  LDL.64 R198, [R1+0x308] ;  /* 0x0003080001c67983 */ /* 0x000ea20000100a00 */
[----:B------:R-:W-:-:S03]  /*efc0*/  ISETP.GE.AND P4, PT, R84, R116, PT ;  /* 0x000000745400720c */ /* 0x000fc60003f86270 */
[----:B------:R-:W-:Y:S04]  /*efd0*/  LDGSTS.E [R35+0x3e008], desc[UR28][R136.64], P5 ;  /* 0x3e00800088237fae */ /* 0x000fe8000a9a101c */
[----:B------:R-:W0:Y:S04]  /*efe0*/  LDGDEPBAR ;  /* 0x00000000000079af */ /* 0x000e280000000000 */
[----:B------:R-:W-:Y:S04]  /*eff0*/  LDGSTS.E [R34+0x10000], desc[UR28][R86.64], P1 ;  /* 0x1000000056227fae */ /* 0x000fe800089a101c */
[----:B------:R-:W3:Y:S04]  /*f000*/  LDL.64 R84, [R1+0x268] ;  /* 0x0002680001547983 */ /* 0x000ee80000100a00 */
[----:B------:R-:W-:Y:S04]  /*f010*/  LDGSTS.E [R34+0x10400], desc[UR28][R188.64], P1 ;  /* 0x10400000bc227fae */ /* 0x000fe800089a101c */
[----:B------:R-:W4:Y:S04]  /*f020*/  LDL.64 R86, [R1+0x40] ;  /* 0x0000400001567983 */ /* 0x000f280000100a00 */
        /* <DEDUP_REMOVED lines=16> */
[----:B------:R-:W4:Y:S04]  /*f130*/  LDL.64 R234, [R1+0x3e0] ;  /* 0x0003e00001ea7983 */ /* 0x000f280000100a00 */
[----:B------:R-:W4:Y:S04]  /*f140*/  LDL.64 R118, [R1+0x380] ;  /* 0x0003800001767983 */ /* 0x000f280000100a00 */
[----:B------:R-:W4:Y:S04]  /*f150*/  LDL.64 R196, [R1+0x310] ;  /* 0x0003100001c47983 */ /* 0x000f280000100a00 */
[----:B------:R-:W4:Y:S04]  /*f160*/  LDL.64 R20, [R1+0x38] ;  /* 0x0000380001147983 */ /* 0x000f280000100a00 */
[----:B------:R-:W4:Y:S04]  /*f170*/  LDL.64 R112, [R1+0x10] ;  /* 0x0000100001707983 */ /* 0x000f280000100a00 */
[----:B--2---:R-:W-:Y:S04]  /*f180*/  LDGSTS.E [R33+0x10880], desc[UR28][R198.64], P1 ;  /* 0x10880000c6217fae */ /* 0x004fe800089a101c */
[----:B------:R-:W-:Y:S04]  /*f190*/  LDGSTS.E [R33+0x10c80], desc[UR28][R48.64], P1 ;  /* 0x10c8000030217fae */ /* 0x000fe800089a101c */
[----:B------:R-:W-:Y:S04]  /*f1a0*/  LDGSTS.E [R33+0x11080], desc[UR28][R114.64], P1 ;  /* 0x1108000072217fae */ /* 0x000fe800089a101c */
[----:B------:R-:W-:Y:S04]  /*f1b0*/  LDGSTS.E [R33+0x11480], desc[UR28][R46.64], P1 ;  /* 0x114800002e217fae */ /* 0x000fe800089a101c */
[----:B------:R-:W-:Y:S04]  /*f1c0*/  LDGSTS.E [R33+0x11880], desc[UR28][R54.64], P1 ;  /* 0x1188000036217fae */ /* 0x000fe800089a101c */
[----:B---3--:R-:W-:Y:S04]  /*f1d0*/  LDGSTS.E [R33+0x11c80], desc[UR28][R84.64], P1 ;  /* 0x11c8000054217fae */ /* 0x008fe800089a101c */
[----:B----4-:R-:W-:Y:S04]  /*f1e0*/  LDGSTS.E [R33+0x12080], desc[UR28][R86.64], P1 ;  /* 0x1208000056217fae */ /* 0x010fe800089a101c */
[----:B------:R-:W2:Y:S04]  /*f1f0*/  LDL.64 R198, [R1+0x2d0] ;  /* 0x0002d00001c67983 */ /* 0x000ea80000100a00 */
[----:B------:R-:W-:Y:S04]  /*f200*/  LDGSTS.E [R33+0x12480], desc[UR28][R28.64], P1 ;  /* 0x124800001c217fae */ /* 0x000fe800089a101c */
[----:B------:R-:W-:Y:S04]  /*f210*/  LDGSTS.E [R33+0x12880], desc[UR28][R248.64], P1 ;  /* 0x12880000f8217fae */ /* 0x000fe800089a101c */
[----:B------:R-:W-:Y:S04]  /*f220*/  LDGSTS.E [R33+0x12c80], desc[UR28][R240.64], P1 ;  /* 0x12c80000f0217fae */ /* 0x000fe800089a101c */
[----:B------:R-:W3:Y:S04]  /*f230*/  LDL.LU.64 R28, [R1+0x720] ;  /* 0x00072000011c7983 */ /* 0x000ee80000300a00 */
        /* <DEDUP_REMOVED lines=9> */
[----:B------:R-:W4:Y:S04]  /*f2d0*/  LDL.64 R84, [R1+0x350] ;  /* 0x0003500001547983 */ /* 0x000f280000100a00 */
[----:B------:R-:W4:Y:S04]  /*f2e0*/  LDL.64 R86, [R1+0x318] ;  /* 0x0003180001567983 */ /* 0x000f280000100a00 */
[----:B------:R-:W-:Y:S04]  /*f2f0*/  LDGSTS.E [R3+0x10100], desc[UR28][R234.64], P1 ;  /* 0x10100000ea037fae */ /* 0x000fe800089a101c */
[----:B------:R-:W-:Y:S04]  /*f300*/  LDGSTS.E [R3+0x10500], desc[UR28][R16.64], P1 ;  /* 0x1050000010037fae */ /* 0x000fe800089a101c */
[----:B------:R-:W-:Y:S04]  /*f310*/  LDGSTS.E [R3+0x10900], desc[UR28][R118.64], P1 ;  /* 0x1090000076037fae */ /* 0x000fe800089a101c */
[----:B------:R-:W-:Y:S04]  /*f320*/  LDGSTS.E [R3+0x10d00], desc[UR28][R220.64], P1 ;  /* 0x10d00000dc037fae */ /* 0x000fe800089a101c */
[----:B------:R-:W-:Y:S04]  /*f330*/  LDGSTS.E [R3+0x11100], desc[UR28][R196.64], P1 ;  /* 0x11100000c4037fae */ /* 0x000fe800089a101c */
[----:B------:R-:W4:Y:S04]  /*f340*/  LDL.64 R234, [R1+0x2d8] ;  /* 0x0002d80001ea7983 */ /* 0x000f280000100a00 */
[----:B--2---:R-:W-:Y:S04]  /*f350*/  LDGSTS.E [R3+0x11500], desc[UR28][R198.64], P1 ;  /* 0x11500000c6037fae */ /* 0x004fe800089a101c */
[----:B---3--:R-:W-:Y:S04]  /*f360*/  LDGSTS.E [R3+0x11900], desc[UR28][R28.64], P1 ;  /* 0x119000001c037fae */ /* 0x008fe800089a101c */
[----:B------:R-:W-:Y:S04]  /*f370*/  LDGSTS.E [R3+0x11d00], desc[UR28][R82.64], P1 ;  /* 0x11d0000052037fae */ /* 0x000fe800089a101c */
[----:B------:R-:W-:Y:S04]  /*f380*/  LDGSTS.E [R3+0x12100], desc[UR28][R18.64], P1 ;  /* 0x1210000012037fae */ /* 0x000fe800089a101c */
[----:B------:R-:W4:Y:S04]  /*f390*/  LDL.LU.64 R28, [R1+0x718] ;  /* 0x00071800011c7983 */ /* 0x000f280000300a00 */
[----:B------:R-:W2:Y:S04]  /*f3a0*/  LDL.64 R118, [R1+0x2a8] ;  /* 0x0002a80001767983 */ /* 0x000ea80000100a00 */
[----:B------:R-:W3:Y:S04]  /*f3b0*/  LDL.64 R196, [R1+0x258] ;  /* 0x0002580001c47983 */ /* 0x000ee80000100a00 */
[----:B------:R-:W2:Y:S04]  /*f3c0*/  LDL.64 R198, [R1+0x30] ;  /* 0x0000300001c67983 */ /* 0x000ea80000100a00 */
[----:B------:R-:W-:Y:S04]  /*f3d0*/  LDGSTS.E [R3+0x12500], desc[UR28][R20.64], P1 ;  /* 0x1250000014037fae */ /* 0x000fe800089a101c */
[----:B------:R-:W-:Y:S04]  /*f3e0*/  LDGSTS.E [R3+0x12900], desc[UR28][R112.64], P1 ;  /* 0x1290000070037fae */ /* 0x000fe800089a101c */
[----:B------:R-:W-:Y:S04]  /*f3f0*/  LDGSTS.E [R3+0x12d00], desc[UR28][R246.64], P1 ;  /* 0x12d00000f6037fae */ /* 0x000fe800089a101c */
[----:B------:R-:W-:Y:S04]  /*f400*/  LDGSTS.E [R3+0x13100], desc[UR28][R178.64], P1 ;  /* 0x13100000b2037fae */ /* 0x000fe800089a101c */
[----:B------:R-:W-:Y:S04]  /*f410*/  LDGSTS.E [R3+0x13500], desc[UR28][R194.64], P1 ;  /* 0x13500000c2037fae */ /* 0x000fe800089a101c */
[----:B------:R-:W-:Y:S04]  /*f420*/  LDGSTS.E [R3+0x13900], desc[UR28][R210.64], P1 ;  /* 0x13900000d2037fae */ /* 0x000fe800089a101c */
[----:B------:R-:W-:Y:S04]  /*f430*/  LDGSTS.E [R3+0x13d00], desc[UR28][R226.64], P1 ;  /* 0x13d00000e2037fae */ /* 0x000fe800089a101c */
[----:B------:R-:W3:Y:S04]  /*f440*/  LDL.64 R74, [R1+0x480] ;  /* 0x00048000014a7983 */ /* 0x000ee80000100a00 */
        /* <DEDUP_REMOVED lines=10> */
[----:B----4-:R-:W-:Y:S04]  /*f4f0*/  LDGSTS.E [R28+0x10180], desc[UR28][R44.64], P1 ;  /* 0x101800002c1c7fae */ /* 0x010fe800089a101c */
[----:B------:R-:W-:Y:S04]  /*f500*/  LDGSTS.E [R28+0x10580], desc[UR28][R48.64], P1 ;  /* 0x10580000301c7fae */ /* 0x000fe800089a101c */
[----:B------:R-:W-:Y:S04]  /*f510*/  LDGSTS.E [R28+0x10980], desc[UR28][R114.64], P1 ;  /* 0x10980000721c7fae */ /* 0x000fe800089a101c */
[----:B------:R-:W-:Y:S04]  /*f520*/  LDGSTS.E [R28+0x10d80], desc[UR28][R46.64], P1 ;  /* 0x10d800002e1c7fae */ /* 0x000fe800089a101c */
[----:B------:R-:W-:Y:S04]  /*f530*/  LDGSTS.E [R28+0x11180], desc[UR28][R54.64], P1 ;  /* 0x11180000361c7fae */ /* 0x000fe800089a101c */
[----:B------:R-:W-:Y:S04]  /*f540*/  LDGSTS.E [R28+0x11580], desc[UR28][R84.64], P1 ;  /* 0x11580000541c7fae */ /* 0x000fe800089a101c */
[----:B------:R-:W-:Y:S04]  /*f550*/  LDGSTS.E [R28+0x11980], desc[UR28][R86.64], P1 ;  /* 0x11980000561c7fae */ /* 0x000fe800089a101c */
[----:B------:R-:W-:Y:S04]  /*f560*/  LDGSTS.E [R28+0x11d80], desc[UR28][R234.64], P1 ;  /* 0x11d80000ea1c7fae */ /* 0x000fe800089a101c */
[----:B--2---:R-:W-:Y:S04]  /*f570*/  LDGSTS.E [R28+0x12180], desc[UR28][R118.64], P1 ;  /* 0x12180000761c7fae */ /* 0x004fe800089a101c */
[----:B---3--:R-:W-:Y:S04]  /*f580*/  LDGSTS.E [R28+0x12580], desc[UR28][R196.64], P1 ;  /* 0x12580000c41c7fae */ /* 0x008fe800089a101c */
[----:B------:R-:W-:Y:S04]  /*f590*/  LDGSTS.E [R28+0x12980], desc[UR28][R198.64], P1 ;  /* 0x12980000c61c7fae */ /* 0x000fe800089a101c */
[----:B------:R-:W-:Y:S04]  /*f5a0*/  LDGSTS.E [R28+0x12d80], desc[UR28][R30.64], P1 ;  /* 0x12d800001e1c7fae */ /* 0x000fe800089a101c */
[----:B------:R-:W-:Y:S04]  /*f5b0*/  LDGSTS.E [R28+0x13180], desc[UR28][R238.64], P1 ;  /* 0x13180000ee1c7fae */ /* 0x000fe800089a101c */
[----:B------:R-:W-:Y:S04]  /*f5c0*/  LDGSTS.E [R28+0x13580], desc[UR28][R172.64], P1 ;  /* 0x13580000ac1c7fae */ /* 0x000fe800089a101c */
[----:B------:R-:W2:Y:S04]  /*f5d0*/  LDL.LU.64 R30, [R1+0x710] ;  /* 0x00071000011e7983 */ /* 0x000ea80000300a00 */
        /* <DEDUP_REMOVED lines=8> */
[----:B------:R-:W4:Y:S04]  /*f660*/  LDL.64 R48, [R1+0x4a0] ;  /* 0x0004a00001307983 */ /* 0x000f280000100a00 */
        /* <DEDUP_REMOVED lines=9> */
[----:B--2---:R-:W-:Y:S04]  /*f700*/  LDGSTS.E [R29+0x11600], desc[UR28][R30.64], P1 ;  /* 0x116000001e1d7fae */ /* 0x004fe800089a101c */
[----:B------:R-:W-:Y:S04]  /*f710*/  LDGSTS.E [R29+0x11a00], desc[UR28][R14.64], P1 ;  /* 0x11a000000e1d7fae */ /* 0x000fe800089a101c */
[----:B------:R-:W-:Y:S04]  /*f720*/  LDGSTS.E [R29+0x11e00], desc[UR28][R16.64], P1 ;  /* 0x11e00000101d7fae */ /* 0x000fe800089a101c */
[----:B------:R-:W3:Y:S04]  /*f730*/  LDL.LU.64 R30, [R1+0x708] ;  /* 0x00070800011e7983 */ /* 0x000ee80000300a00 */
[----:B------:R-:W-:Y:S04]  /*f740*/  LDGSTS.E [R29+0x12200], desc[UR28][R82.64], P1 ;  /* 0x12200000521d7fae */ /* 0x000fe800089a101c */
[----:B------:R-:W-:Y:S04]  /*f750*/  LDGSTS.E [R29+0x12600], desc[UR28][R18.64], P1 ;  /* 0x12600000121d7fae */ /* 0x000fe800089a101c */
[----:B------:R-:W-:Y:S04]  /*f760*/  LDGSTS.E [R29+0x12a00], desc[UR28][R20.64], P1 ;  /* 0x12a00000141d7fae */ /* 0x000fe800089a101c */
[----:B------:R-:W-:Y:S04]  /*f770*/  LDGSTS.E [R29+0x12e00], desc[UR28][R112.64], P1 ;  /* 0x12e00000701d7fae */ /* 0x000fe800089a101c */
[----:B------:R-:W2:Y:S04]  /*f780*/  LDL.64 R106, [R1+0x4e0] ;  /* 0x0004e000016a7983 */ /* 0x000ea80000100a00 */
[----:B------:R-:W-:Y:S04]  /*f790*/  LDGSTS.E [R29+0x13200], desc[UR28][R182.64], P1 ;  /* 0x13200000b61d7fae */ /* 0x000fe800089a101c */
[----:B------:R-:W2:Y:S04]  /*f7a0*/  LDL.64 R104, [R1+0x4d0] ;  /* 0x0004d00001687983 */ /* 0x000ea80000100a00 */
[----:B------:R-:W-:Y:S04]  /*f7b0*/  LDGSTS.E [R29+0x13600], desc[UR28][R180.64], P1 ;  /* 0x13600000b41d7fae */ /* 0x000fe800089a101c */
[----:B------:R-:W-:Y:S04]  /*f7c0*/  LDGSTS.E [R29+0x13a00], desc[UR28][R214.64], P1 ;  /* 0x13a00000d61d7fae */ /* 0x000fe800089a101c */
[----:B------:R-:W2:Y:S04]  /*f7d0*/  LDL.64 R78, [R1+0x4a8] ;  /* 0x0004a800014e7983 */ /* 0x000ea80000100a00 */
[----:B------:R-:W-:Y:S04]  /*f7e0*/  LDGSTS.E [R29+0x13e00], desc[UR28][R230.64], P1 ;  /* 0x13e00000e61d7fae */ /* 0x000fe800089a101c */
[----:B------:R-:W2:Y:S04]  /*f7f0*/  LDL.64 R76, [R1+0x490] ;  /* 0x00049000014c7983 */ /* 0x000ea80000100a00 */
        /* <DEDUP_REMOVED lines=12> */
[----:B---3--:R-:W-:Y:S04]  /*f8c0*/  LDGSTS.E [R30+0x10280], desc[UR28][R44.64], P1 ;  /* 0x102800002c1e7fae */ /* 0x008fe800089a101c */
        /* <DEDUP_REMOVED lines=11> */
[----:B------:R-:W-:Y:S04]  /*f980*/  LDGSTS.E [R30+0x12e80], desc[UR28][R198.64], P1 ;  /* 0x12e80000c61e7fae */ /* 0x000fe800089a101c */
[----:B------:R-:W-:Y:S04]  /*f990*/  LDGSTS.E [R30+0x13280], desc[UR28][R184.64], P1 ;  /* 0x13280000b81e7fae */ /* 0x000fe800089a101c */
[----:B------:R-:W-:Y:S04]  /*f9a0*/  LDGSTS.E [R30+0x13680], desc[UR28][R200.64], P1 ;  /* 0x13680000c81e7fae */ /* 0x000fe800089a101c */
[----:B------:R-:W-:Y:S04]  /*f9b0*/  LDGSTS.E [R30+0x13a80], desc[UR28][R216.64], P1 ;  /* 0x13a80000d81e7fae */ /* 0x000fe800089a101c */
[----:B------:R-:W-:Y:S04]  /*f9c0*/  LDGSTS.E [R30+0x13e80], desc[UR28][R232.64], P1 ;  /* 0x13e80000e81e7fae */ /* 0x000fe800089a101c */
[----:B--2---:R-:W-:Y:S04]  /*f9d0*/  LDGSTS.E [R31+0x10300], desc[UR28][R106.64], P1 ;  /* 0x103000006a1f7fae */ /* 0x004fe800089a101c */
[----:B------:R-:W2:Y:S04]  /*f9e0*/  LDL.64 R44, [R1+0x4e8] ;  /* 0x0004e800012c7983 */ /* 0x000ea80000100a00 */
[----:B------:R-:W4:Y:S04]  /*f9f0*/  LDL.64 R48, [R1+0x4d8] ;  /* 0x0004d80001307983 */ /* 0x000f280000100a00 */
        /* <DEDUP_REMOVED lines=8> */
[----:B------:R-:W-:Y:S04]  /*fa80*/  LDGSTS.E [R31+0x10700], desc[UR28][R104.64], P1 ;  /* 0x10700000681f7fae */ /* 0x000fe800089a101c */
[----:B------:R-:W5:Y:S04]  /*fa90*/  LDL.LU.64 R106, [R1+0x700] ;  /* 0x00070000016a7983 */ /* 0x000f680000300a00 */
[----:B------:R-:W-:Y:S04]  /*faa0*/  LDGSTS.E [R31+0x10b00], desc[UR28][R202.64], P1 ;  /* 0x10b00000ca1f7fae */ /* 0x000fe800089a101c */
[----:B------:R-:W5:Y:S04]  /*fab0*/  LDL.LU.64 R104, [R1+0x6f8] ;  /* 0x0006f80001687983 */ /* 0x000f680000300a00 */
[----:B------:R-:W-:Y:S04]  /*fac0*/  LDGSTS.E [R31+0x10f00], desc[UR28][R78.64], P1 ;  /* 0x10f000004e1f7fae */ /* 0x000fe800089a101c */
[----:B------:R-:W-:Y:S04]  /*fad0*/  LDGSTS.E [R31+0x11300], desc[UR28][R76.64], P1 ;  /* 0x113000004c1f7fae */ /* 0x000fe800089a101c */
[----:B------:R-:W-:Y:S04]  /*fae0*/  LDGSTS.E [R31+0x11700], desc[UR28][R74.64], P1 ;  /* 0x117000004a1f7fae */ /* 0x000fe800089a101c */
[----:B------:R-:W5:Y:S04]  /*faf0*/  LDL.LU.64 R78, [R1+0x6f0] ;  /* 0x0006f000014e7983 */ /* 0x000f680000300a00 */
[----:B------:R-:W5:Y:S04]  /*fb00*/  LDL.LU.64 R76, [R1+0x6e8] ;  /* 0x0006e800014c7983 */ /* 0x000f680000300a00 */
        /* <DEDUP_REMOVED lines=15> */
[----:B------:R-:W5:Y:S04]  /*fc00*/  LDL.LU.64 R82, [R1+0x6a8] ;  /* 0x0006a80001527983 */ /* 0x000f680000300a00 */
[----:B------:R-:W5:Y:S04]  /*fc10*/  LDL.LU.64 R18, [R1+0x6a0] ;  /* 0x0006a00001127983 */ /* 0x000f680000300a00 */
[----:B---3--:R-:W-:Y:S04]  /*fc20*/  LDGSTS.E [R31+0x13b00], desc[UR28][R234.64], P1 ;  /* 0x13b00000ea1f7fae */ /* 0x008fe800089a101c */
[----:B------:R-:W3:Y:S04]  /*fc30*/  LDL.LU.64 R234, [R1+0x698] ;  /* 0x0006980001ea7983 */ /* 0x000ee80000300a00 */
[----:B---3--:R-:W-:Y:S04]  /*fc40*/  LDGSTS.E [R31+0x13f00], desc[UR28][R234.64], P1 ;  /* 0x13f00000ea1f7fae */ /* 0x008fe800089a101c */
[----:B------:R-:W-:Y:S04]  /*fc50*/  LDGSTS.E [R32+0x10380], desc[UR28][R20.64], P1 ;  /* 0x1038000014207fae */ /* 0x000fe800089a101c */
[----:B------:R-:W-:Y:S04]  /*fc60*/  LDGSTS.E [R32+0x10780], desc[UR28][R112.64], P1 ;  /* 0x1078000070207fae */ /* 0x000fe800089a101c */
[----:B--2---:R-:W-:Y:S04]  /*fc70*/  LDGSTS.E [R32+0x10b80], desc[UR28][R44.64], P1 ;  /* 0x10b800002c207fae */ /* 0x004fe800089a101c */
[----:B------:R-:W5:Y:S04]  /*fc80*/  LDL.LU.64 R20, [R1+0x690] ;  /* 0x0006900001147983 */ /* 0x000f680000300a00 */
[----:B------:R-:W5:Y:S04]  /*fc90*/  LDL.LU.64 R112, [R1+0x688] ;  /* 0x0006880001707983 */ /* 0x000f680000300a00 */
[----:B------:R-:W5:Y:S04]  /*fca0*/  LDL.LU.64 R44, [R1+0x680] ;  /* 0x00068000012c7983 */ /* 0x000f680000300a00 */
[----:B----4-:R-:W-:Y:S04]  /*fcb0*/  LDGSTS.E [R32+0x10f80], desc[UR28][R48.64], P1 ;  /* 0x10f8000030207fae */ /* 0x010fe800089a101c */
[----:B------:R-:W-:Y:S04]  /*fcc0*/  LDGSTS.E [R32+0x11380], desc[UR28][R114.64], P1 ;  /* 0x1138000072207fae */ /* 0x000fe800089a101c */
[----:B------:R-:W-:Y:S04]  /*fcd0*/  LDGSTS.E [R32+0x11780], desc[UR28][R46.64], P1 ;  /* 0x117800002e207fae */ /* 0x000fe800089a101c */
[----:B------:R-:W2:Y:S04]  /*fce0*/  LDL.LU.64 R48, [R1+0x678] ;  /* 0x0006780001307983 */ /* 0x000ea80000300a00 */
[----:B------:R-:W5:Y:S04]  /*fcf0*/  LDL.LU.64 R114, [R1+0x670] ;  /* 0x0006700001727983 */ /* 0x000f680000300a00 */
[----:B------:R-:W3:Y:S04]  /*fd00*/  LDL.LU.64 R46, [R1+0x668] ;  /* 0x00066800012e7983 */ /* 0x000ee80000300a00 */
[----:B------:R-:W-:Y:S04]  /*fd10*/  LDGSTS.E [R32+0x11b80], desc[UR28][R54.64], P1 ;  /* 0x11b8000036207fae */ /* 0x000fe800089a101c */
[----:B------:R-:W-:Y:S04]  /*fd20*/  LDGSTS.E [R32+0x11f80], desc[UR28][R84.64], P1 ;  /* 0x11f8000054207fae */ /* 0x000fe800089a101c */
[----:B------:R-:W-:Y:S04]  /*fd30*/  LDGSTS.E [R32+0x12380], desc[UR28][R86.64], P1 ;  /* 0x1238000056207fae */ /* 0x000fe800089a101c */
[----:B------:R-:W5:Y:S04]  /*fd40*/  LDL.LU.64 R54, [R1+0x660] ;  /* 0x0006600001367983 */ /* 0x000f680000300a00 */
[----:B------:R-:W5:Y:S04]  /*fd50*/  LDL.LU R85, [R1+0x658] ;  /* 0x0006580001557983 */ /* 0x000f680000300800 */
[----:B------:R-:W4:Y:S04]  /*fd60*/  LDL.LU.64 R86, [R1+0x650] ;  /* 0x0006500001567983 */ /* 0x000f280000300a00 */
[----:B------:R-:W-:Y:S04]  /*fd70*/  LDGSTS.E [R32+0x12780], desc[UR28][R118.64], P1 ;  /* 0x1278000076207fae */ /* 0x000fe800089a101c */
[----:B------:R-:W-:Y:S04]  /*fd80*/  LDGSTS.E [R32+0x12b80], desc[UR28][R196.64], P1 ;  /* 0x12b80000c4207fae */ /* 0x000fe800089a101c */
[----:B------:R-:W-:Y:S04]  /*fd90*/  LDGSTS.E [R32+0x12f80], desc[UR28][R52.64], P1 ;  /* 0x12f8000034207fae */ /* 0x000fe800089a101c */
[----:B------:R-:W2:Y:S04]  /*fda0*/  LDL.LU.64 R118, [R1+0x648] ;  /* 0x0006480001767983 */ /* 0x000ea80000300a00 */
[----:B------:R-:W2:Y:S04]  /*fdb0*/  LDL.LU.64 R196, [R1+0x640] ;  /* 0x0006400001c47983 */ /* 0x000ea80000300a00 */
[----:B------:R-:W-:Y:S01]  /*fdc0*/  LDGSTS.E [R32+0x13380], desc[UR28][R198.64], P1 ;  /* 0x13380000c6207fae */ /* 0x000fe200089a101c */
[----:B------:R-:W-:-:S02]  /*fdd0*/  USHF.R.S32.HI UR4, URZ, 0x1f, UR10 ;  /* 0x0000001fff047899 */ /* 0x000fc4000801140a */
[----:B------:R-:W-:Y:S01]  /*fde0*/  USHF.L.U32 UR9, UR10, 0x2, URZ ;  /* 0x000000020a097899 */ /* 0x000fe200080006ff */
[----:B------:R-:W-:Y:S01]  /*fdf0*/  ISETP.GE.AND P0, PT, R2, R116, PT ;  /* 0x000000740200720c */ /* 0x000fe20003f06270 */
[----:B------:R-:W-:-:S03]  /*fe00*/  USHF.L.U64.HI UR10, UR10, 0x2, UR4 ;  /* 0x000000020a0a7899 */ /* 0x000fc60008010204 */
[----:B------:R-:W-:Y:S02]  /*fe10*/  SEL R7, RZ, 0x4, P0 ;  /* 0x00000004ff077807 */ /* 0x000fe40000000000 */
[----:B------:R-:W-:-:S04]  /*fe20*/  ISETP.GT.AND P0, PT, R252, 0x17f, PT ;  /* 0x0000017ffc00780c */ /* 0x000fc80003f04270 */
[----:B------:R-:W-:-:S04]  /*fe30*/  SEL R7, R7, RZ, P0 ;  /* 0x000000ff07077207 */ /* 0x000fc80000000000 */
[----:B------:R-:W-:Y:S02]  /*fe40*/  ISETP.NE.U32.AND P2, PT, R7, RZ, PT ;  /* 0x000000ff0700720c */ /* 0x000fe40003f45070 */
[----:B------:R-:W-:-:S04]  /*fe50*/  SEL R7, RZ, 0x4, P4 ;  /* 0x00000004ff077807 */ /* 0x000fc80002000000 */
[----:B------:R-:W-:-:S04]  /*fe60*/  SEL R7, R7, RZ, P0 ;  /* 0x000000ff07077207 */ /* 0x000fc80000000000 */
[----:B------:R-:W-:Y:S01]  /*fe70*/  ISETP.NE.U32.AND P4, PT, R7, RZ, PT ;  /* 0x000000ff0700720c */ /* 0x000fe20003f85070 */
[----:B--2---:R-:W-:Y:S04]  /*fe80*/  LDGSTS.E [R32+0x13780], desc[UR28][R196.64], P1 ;  /* 0x13780000c4207fae */ /* 0x004fe800089a101c */
[----:B------:R3:W-:Y:S04]  /*fe90*/  LDGSTS.E [R32+0x13b80], desc[UR28][R118.64], P1 ;  /* 0x13b8000076207fae */ /* 0x0007e800089a101c */
[----:B----4-:R1:W-:Y:S04]  /*fea0*/  LDGSTS.E [R32+0x13f80], desc[UR28][R86.64], P1 ;  /* 0x13f8000056207fae */ /* 0x0103e800089a101c */
[----:B------:R-:W0:Y:S01]  /*feb0*/  LDGDEPBAR ;  /* 0x00000000000079af */ /* 0x000e220000000000 */
[----:B------:R-:W-:-:S02]  /*fec0*/  ISETP.NE.U32.AND P1, PT, RZ, UR14, PT ;  /* 0x0000000eff007c0c */ /* 0x000fc4000bf25070 */
[----:B---3--:R-:W-:-:S04]  /*fed0*/  IADD3 R118, P5, PT, R46, UR9, RZ ;  /* 0x000000092e767c10 */ /* 0x008fc8000ffbe0ff */
[----:B------:R-:W-:Y:S02]  /*fee0*/  IADD3.X R119, PT, PT, R47, UR10, RZ, P5, !PT ;  /* 0x0000000a2f777c10 */ /* 0x000fe4000affe4ff */
[----:B------:R-:W-:Y:S02]  /*fef0*/  ISETP.LT.OR P5, PT, R252, 0x80, P1 ;  /* 0x00000080fc00780c */ /* 0x000fe40000fa1670 */
[----:B------:R-:W-:-:S04]  /*ff00*/  IADD3 R196, P6, PT, R48, UR9, RZ ;  /* 0x0000000930c47c10 */ /* 0x000fc8000ffde0ff */
[----:B------:R-:W-:Y:S01]  /*ff10*/  IADD3.X R197, PT, PT, R49, UR10, RZ, P6, !PT ;  /* 0x0000000a31c57c10 */ /* 0x000fe2000b7fe4ff */
[----:B------:R-:W-:-:S04]  /*ff20*/  DEPBAR.LE SB0, 0x2 ;  /* 0x000080800000791a */ /* 0x000fc80000000000 */
[----:B------:R-:W-:Y:S06]  /*ff30*/  BAR.SYNC.DEFER_BLOCKING 0x0 ;  /* 0x0000000000007b1d */ /* 0x000fec0000010000 */
[----:B-1----:R-:W-:Y:S05]  /*ff40*/  @P5 BRA `(.L_x_6) ;  /* 0x0000000400785947 */ /* 0x002fea0003800000 */
[----:B------:R-:W-:Y:S02]  /*ff50*/  USHF.R.U32.HI UR30, URZ, 0x4, UR6 ;  /* 0x00000004ff1e7899 */ /* 0x000fe40008011606 */
[----:B------:R-:W-:Y:S02]  /*ff60*/  UIADD3 UR5, UPT, UPT, UR6, 0x30000, URZ ;  /* 0x0003000006057890 */ /* 0x000fe4000fffe0ff */
[----:B------:R-:W-:Y:S02]  /*ff70*/  USGXT.U32 UR30, UR30, 0xe ;  /* 0x0000000e1e1e789a */ /* 0x000fe40008000000 */
[----:B------:R-:W-:Y:S02]  /*ff80*/  USHF.R.U32.HI UR5, URZ, 0x4, UR5 ;  /* 0x00000004ff057899 */ /* 0x000fe40008011605 */
[----:B------:R-:W-:Y:S02]  /*ff90*/  UIADD3 UR64, UP1, UPT, UR30, 0x2, URZ ;  /* 0x000000021e407890 */ /* 0x000fe4000ff3e0ff */
[----:B------:R-:W-:Y:S01]  /*ffa0*/  USGXT.U32 UR34, UR5, 0xe ;  /* 0x0000000e0522789a */ /* 0x000fe20008000000 */
[----:B------:R-:W-:Y:S01]  /*ffb0*/  UMOV UR4, URZ ;  /* 0x000000ff00047c82 */ /* 0x000fe20008000000 */
[----:B------:R-:W-:Y:S01]  /*ffc0*/  UMOV UR11, URZ ;  /* 0x000000ff000b7c82 */ /* 0x000fe20008000000 */
[----:B------:R-:W-:-:S02]  /*ffd0*/  UIADD3.X UR65, UPT, UPT, UR4, 0x40004040, URZ, UP1, !UPT ;  /* 0x4000404004417890 */ /* 0x000fc40008ffe4ff */
[----:B------:R-:W-:Y:S01]  /*ffe0*/  UIADD3 UR20, UP1, UPT, UR34, 0x2, URZ ;  /* 0x0000000222147890 */ /* 0x000fe2000ff3e0ff */
[----:B------:R-:W-:Y:S01]  /*fff0*/  UMOV UR14, 0x0 ;  /* 0x00000000000e7882 */ /* 0x000fe20000000000 */
[----:B------:R-:W-:Y:S02]  /*10000*/  UMOV UR15, 0x4200910 ;  /* 0x04200910000f7882 */ /* 0x000fe40000000000 */
[----:B------:R-:W-:Y:S01]  /*10010*/  UIADD3.X UR21, UPT, UPT, UR11, 0x40004040, URZ, UP1, !UPT ;  /* 0x400040400b157890 */ /* 0x000fe20008ffe4ff */
[----:B------:R-:W-:Y:S01]  /*10020*/  UMOV UR31, 0x40004040 ;  /* 0x40004040001f7882 */ /* 0x000fe20000000000 */
[----:B------:R-:W-:Y:S01]  /*10030*/  UMOV UR35, 0x40004040 ;  /* 0x4000404000237882 */ /* 0x000fe20000000000 */
[----:B------:R-:W-:Y:S01]  /*10040*/  UIADD3.64 UR68, UPT, UPT, UR64, 0x2, URZ ;  /* 0x0000000240447897 */ /* 0x000fe2000fffe0ff */
[----:B------:R1:W-:Y:S01]  /*10050*/  UTCHMMA gdesc[UR34], gdesc[UR30], tmem[UR7], tmem[UR14], idesc[UR15], !UPT ;  /* 0x00ff0e1e220075ea */ /* 0x0003e2000f800007 */
[----:B------:R-:W-:Y:S02]  /*10060*/  UIADD3.64 UR70, UPT, UPT, UR20, 0x2, URZ ;  /* 0x0000000214467897 */ /* 0x000fe4000fffe0ff */
[----:B------:R-:W-:-:S02]  /*10070*/  UIADD3.64 UR44, UPT, UPT, UR64, 0x4, URZ ;  /* 0x00000004402c7897 */ /* 0x000fc4000fffe0ff */
[----:B------:R-:W-:Y:S02]  /*10080*/  UIADD3.64 UR56, UPT, UPT, UR64, 0x3fe, URZ ;  /* 0x000003fe40387897 */ /* 0x000fe4000fffe0ff */
[----:B------:R-:W-:Y:S01]  /*10090*/  UIADD3.64 UR72, UPT, UPT, UR20, 0x1fe, URZ ;  /* 0x000001fe14487897 */ /* 0x000fe2000fffe0ff */
[----:B------:R-:W-:Y:S01]  /*100a0*/  UMOV UR22, 0x0 ;  /* 0x0000000000167882 */ /* 0x000fe20000000000 */
[----:B-1----:R-:W-:Y:S01]  /*100b0*/  UIADD3.64 UR14, UPT, UPT, UR20, 0x4, URZ ;  /* 0x00000004140e7897 */ /* 0x002fe2000fffe0ff */
[----:B------:R-:W-:Y:S01]  /*100c0*/  UMOV UR23, 0x4200910 ;  /* 0x0420091000177882 */ /* 0x000fe20000000000 */
[----:B------:R-:W-:Y:S01]  /*100d0*/  UMOV UR66, 0x0 ;  /* 0x0000000000427882 */ /* 0x000fe20000000000 */
[----:B------:R-:W-:Y:S01]  /*100e0*/  UMOV UR67, 0x4200910 ;  /* 0x0420091000437882 */ /* 0x000fe20000000000 */
[----:B------:R-:W-:Y:S02]  /*100f0*/  UIADD3.64 UR38, UPT, UPT, UR64, 0x400, URZ ;  /* 0x0000040040267897 */ /* 0x000fe4000fffe0ff */
[----:B------:R1:W-:Y:S01]  /*10100*/  UTCHMMA gdesc[UR20], gdesc[UR64], tmem[UR7], tmem[UR22], idesc[UR23], UPT ;  /* 0x00ff1640140075ea */ /* 0x0003e2000b800007 */
[----:B------:R-:W-:Y:S01]  /*10110*/  UIADD3.64 UR76, UPT, UPT, UR20, 0x200, URZ ;  /* 0x00000200144c7897 */ /* 0x000fe2000fffe0ff */
[----:B------:R-:W-:Y:S01]  /*10120*/  UTCHMMA gdesc[UR70], gdesc[UR68], tmem[UR7], tmem[UR66], idesc[UR67], UPT ;  /* 0x00ff4244460075ea */ /* 0x000fe2000b800007 */
[----:B------:R-:W-:Y:S01]  /*10130*/  UMOV UR62, 0x0 ;  /* 0x00000000003e7882 */ /* 0x000fe20000000000 */
[----:B------:R-:W-:Y:S01]  /*10140*/  UMOV UR63, 0x4200910 ;  /* 0x04200910003f7882 */ /* 0x000fe20000000000 */
[----:B------:R-:W-:Y:S01]  /*10150*/  UIADD3.64 UR26, UPT, UPT, UR64, 0x402, URZ ;  /* 0x00000402401a7897 */ /* 0x000fe2000fffe0ff */
[----:B------:R2:W-:Y:S01]  /*10160*/  UTCHMMA gdesc[UR14], gdesc[UR44], tmem[UR7], tmem[UR62], idesc[UR63], UPT ;  /* 0x00ff3e2c0e0075ea */ /* 0x0005e2000b800007 */
[----:B------:R-:W-:-:S02]  /*10170*/  UIADD3.64 UR60, UPT, UPT, UR64, 0x404, URZ ;  /* 0x00000404403c7897 */ /* 0x000fc4000fffe0ff */
[----:B------:R-:W-:Y:S02]  /*10180*/  UIADD3.64 UR58, UPT, UPT, UR64, 0x7fe, URZ ;  /* 0x000007fe403a7897 */ /* 0x000fe4000fffe0ff */
[----:B------:R-:W-:Y:S02]  /*10190*/  UIADD3.64 UR52, UPT, UPT, UR64, 0x800, URZ ;  /* 0x0000080040347897 */ /* 0x000fe4000fffe0ff */
[----:B------:R-:W-:Y:S02]  /*101a0*/  UIADD3.64 UR46, UPT, UPT, UR64, 0x802, URZ ;  /* 0x00000802402e7897 */ /* 0x000fe4000fffe0ff */
[----:B------:R-:W-:Y:S02]  /*101b0*/  UIADD3.64 UR40, UPT, UPT, UR64, 0x804, URZ ;  /* 0x0000080440287897 */ /* 0x000fe4000fffe0ff */
[----:B------:R-:W-:Y:S02]  /*101c0*/  UIADD3.64 UR34, UPT, UPT, UR64, 0xbfe, URZ ;  /* 0x00000bfe40227897 */ /* 0x000fe4000fffe0ff */
[----:B------:R-:W-:-:S02]  /*101d0*/  UIADD3.64 UR30, UPT, UPT, UR64, 0xc00, URZ ;  /* 0x00000c00401e7897 */ /* 0x000fc4000fffe0ff */
[----:B-1----:R-:W-:Y:S02]  /*101e0*/  UIADD3.64 UR22, UPT, UPT, UR64, 0xc02, URZ ;  /* 0x00000c0240167897 */ /* 0x002fe4000fffe0ff */
[----:B------:R-:W-:Y:S02]  /*101f0*/  UIADD3.64 UR74, UPT, UPT, UR64, 0xc04, URZ ;  /* 0x00000c04404a7897 */ /* 0x000fe4000fffe0ff */
[----:B------:R-:W-:Y:S01]  /*10200*/  UIADD3.64 UR64, UPT, UPT, UR20, 0x202, URZ ;  /* 0x0000020214407897 */ /* 0x000fe2000fffe0ff */
[----:B------:R-:W-:Y:S01]  /*10210*/  UMOV UR50, 0x0 ;  /* 0x0000000000327882 */ /* 0x000fe20000000000 */
[----:B------:R-:W-:Y:S01]  /*10220*/  UMOV UR51, 0x4200910 ;  /* 0x0420091000337882 */ /* 0x000fe20000000000 */
[----:B--2---:R-:W-:Y:S01]  /*10230*/  UIADD3.64 UR62, UPT, UPT, UR20, 0x204, URZ ;  /* 0x00000204143e7897 */ /* 0x004fe2000fffe0ff */
[----:B------:R1:W-:Y:S01]  /*10240*/  UTCHMMA gdesc[UR72], gdesc[UR56], tmem[UR7], tmem[UR50], idesc[UR51], UPT ;  /* 0x00ff3238480075ea */ /* 0x0003e2000b800007 */
[----:B------:R-:W-:Y:S02]  /*10250*/  UIADD3.64 UR44, UPT, UPT, UR20, 0x3fe, URZ ;  /* 0x000003fe142c7897 */ /* 0x000fe4000fffe0ff */
[----:B------:R-:W-:Y:S01]  /*10260*/  UIADD3.64 UR14, UPT, UPT, UR20, 0x400, URZ ;  /* 0x00000400140e7897 */ /* 0x000fe2000fffe0ff */
[----:B------:R-:W-:Y:S01]  /*10270*/  UMOV UR70, 0x0 ;  /* 0x0000000000467882 */ /* 0x000fe20000000000 */
[----:B------:R-:W-:Y:S01]  /*10280*/  UMOV UR71, 0x4200910 ;  /* 0x0420091000477882 */ /* 0x000fe20000000000 */
[----:B------:R-:W-:Y:S01]  /*10290*/  UIADD3.64 UR66, UPT, UPT, UR20, 0x404, URZ ;  /* 0x0000040414427897 */ /* 0x000fe2000fffe0ff */
[----:B------:R2:W-:Y:S01]  /*102a0*/  UTCHMMA gdesc[UR76], gdesc[UR38], tmem[UR7], tmem[UR70], idesc[UR71], UPT ;  /* 0x00ff46264c0075ea */ /* 0x0005e2000b800007 */
[----:B------:R-:W-:-:S02]  /*102b0*/  UIADD3.64 UR68, UPT, UPT, UR20, 0x5fe, URZ ;  /* 0x000005fe14447897 */ /* 0x000fc4000fffe0ff */
[----:B-1----:R-:W-:Y:S01]  /*102c0*/  UIADD3.64 UR50, UPT, UPT, UR20, 0x402, URZ ;  /* 0x0000040214327897 */ /* 0x002fe2000fffe0ff */
[----:B------:R-:W-:Y:S01]  /*102d0*/  UMOV UR72, 0x0 ;  /* 0x0000000000487882 */ /* 0x000fe20000000000 */
[----:B------:R-:W-:Y:S01]  /*102e0*/  UMOV UR73, 0x4200910 ;  /* 0x0420091000497882 */ /* 0x000fe20000000000 */
[----:B------:R-:W-:Y:S01]  /*102f0*/  UMOV UR56, 0x0 ;  /* 0x0000000000387882 */ /* 0x000fe20000000000 */
[----:B------:R-:W-:Y:S01]  /*10300*/  UMOV UR57, 0x4200910 ;  /* 0x0420091000397882 */ /* 0x000fe20000000000 */
[----:B------:R-:W-:Y:S01]  /*10310*/  UMOV UR54, 0x0 ;  /* 0x0000000000367882 */ /* 0x000fe20000000000 */
[----:B--2---:R-:W-:Y:S01]  /*10320*/  UIADD3.64 UR38, UPT, UPT, UR20, 0x600, URZ ;  /* 0x0000060014267897 */ /* 0x004fe2000fffe0ff */
[----:B------:R-:W-:Y:S01]  /*10330*/  UMOV UR76, 0x0 ;  /* 0x00000000004c7882 */ /* 0x000fe20000000000 */
[----:B------:R-:W-:Y:S01]  /*10340*/  UMOV UR77, 0x4200910 ;  /* 0x04200910004d7882 */ /* 0x000fe20000000000 */
[----:B------:R-:W-:Y:S01]  /*10350*/  UIADD3.64 UR70, UPT, UPT, UR20, 0x602, URZ ;  /* 0x0000060214467897 */ /* 0x000fe2000fffe0ff */
[----:B------:R1:W-:Y:S01]  /*10360*/  UTCHMMA gdesc[UR64], gdesc[UR26], tmem[UR7], tmem[UR76], idesc[UR77], UPT ;  /* 0x00ff4c1a400075ea */ /* 0x0003e2000b800007 */
[----:B------:R-:W-:Y:S01]  /*10370*/  UIADD3.64 UR20, UPT, UPT, UR20, 0x604, URZ ;  /* 0x0000060414147897 */ /* 0x000fe2000fffe0ff */
[----:B------:R1:W-:Y:S01]  /*10380*/  UTCHMMA gdesc[UR62], gdesc[UR60], tmem[UR7], tmem[UR72], idesc[UR73], UPT ;  /* 0x00ff483c3e0075ea */ /* 0x0003e2000b800007 */
[----:B------:R-:W-:Y:S01]  /*10390*/  UMOV UR55, 0x4200910 ;  /* 0x0420091000377882 */ /* 0x000fe20000000000 */
[----:B------:R-:W-:Y:S01]  /*103a0*/  UMOV UR48, 0x0 ;  /* 0x0000000000307882 */ /* 0x000fe20000000000 */
[----:B------:R-:W-:Y:S01]  /*103b0*/  UMOV UR49, 0x4200910 ;  /* 0x0420091000317882 */ /* 0x000fe20000000000 */
[----:B------:R1:W-:Y:S01]  /*103c0*/  UTCHMMA gdesc[UR44], gdesc[UR58], tmem[UR7], tmem[UR56], idesc[UR57], UPT ;  /* 0x00ff383a2c0075ea */ /* 0x0003e2000b800007 */
        /* <DEDUP_REMOVED lines=11> */
[----:B------:R-:W-:Y:S01]  /*10480*/  UMOV UR4, UR13 ;  /* 0x0000000d00047c82 */ /* 0x000fe20008000000 */
[----:B------:R-:W-:Y:S01]  /*10490*/  UMOV UR5, URZ ;  /* 0x000000ff00057c82 */ /* 0x000fe20008000000 */
[----:B------:R1:W-:Y:S01]  /*104a0*/  UTCHMMA gdesc[UR68], gdesc[UR34], tmem[UR7], tmem[UR36], idesc[UR37], UPT ;  /* 0x00ff2422440075ea */ /* 0x0003e2000b800007 */
[----:B------:R-:W-:Y:S01]  /*104b0*/  UMOV UR18, 0x0 ;  /* 0x0000000000127882 */ /* 0x000fe20000000000 */
[----:B------:R-:W-:Y:S01]  /*104c0*/  UMOV UR19, 0x4200910 ;  /* 0x0420091000137882 */ /* 0x000fe20000000000 */
[----:B------:R1:W-:Y:S01]  /*104d0*/  UTCHMMA gdesc[UR38], gdesc[UR30], tmem[UR7], tmem[UR32], idesc[UR33], UPT ;  /* 0x00ff201e260075ea */ /* 0x0003e2000b800007 */
[----:B------:R-:W-:Y:S01]  /*104e0*/  UMOV UR4, UR4 ;  /* 0x0000000400047c82 */ /* 0x000fe20008000000 */
[----:B------:R1:W-:Y:S01]  /*104f0*/  UTCHMMA gdesc[UR70], gdesc[UR22], tmem[UR7], tmem[UR24], idesc[UR25], UPT ;  /* 0x00ff1816460075ea */ /* 0x0003e2000b800007 */
[----:B------:R1:W-:Y:S01]  /*10500*/  UTCHMMA gdesc[UR20], gdesc[UR74], tmem[UR7], tmem[UR18], idesc[UR19], UPT ;  /* 0x00ff124a140075ea */ /* 0x0003e2000b800007 */
[----:B------:R1:W-:Y:S01]  /*10510*/  UTCBAR [UR4], URZ ;  /* 0x000000ff040073e9 */ /* 0x0003e200080000ff */
[----:B------:R-:W-:Y:S01]  /*10520*/  NOP ;  /* 0x0000000000007918 */ /* 0x000fe20000000000 */
.L_x_6:
[----:B------:R-:W-:Y:S01]  /*10530*/  BAR.SYNC.DEFER_BLOCKING 0x0 ;  /* 0x0000000000007b1d */ /* 0x000fe20000010000 */
[----:B-----5:R-:W-:Y:S02]  /*10540*/  ISETP.GE.AND P5, PT, R55, R116, PT ;  /* 0x000000743700720c */ /* 0x020fe40003fa6270 */
[----:B------:R-:W-:Y:S02]  /*10550*/  IADD3 R86, P6, PT, R44, UR9, RZ ;  /* 0x000000092c567c10 */ /* 0x000fe4000ffde0ff */
[----:B------:R-:W-:Y:S02]  /*10560*/  LOP3.LUT R46, R2, 0x46, RZ, 0xfc, !PT ;  /* 0x00000046022e7812 */ /* 0x000fe400078efcff */
[----:B------:R-:W-:Y:S01]  /*10570*/  IADD3.X R87, PT, PT, R45, UR10, RZ, P6, !PT ;  /* 0x0000000a2d577c10 */ /* 0x000fe2000b7fe4ff */
[----:B------:R2:W-:Y:S01]  /*10580*/  STL.64 [R1+0x640], R122 ;  /* 0x0006407a01007387 */ /* 0x0005e20000100a00 */
[----:B------:R-:W-:Y:S02]  /*10590*/  IADD3 R84, P6, PT, R20, UR9, RZ ;  /* 0x0000000914547c10 */ /* 0x000fe4000ffde0ff */
[C---:B------:R-:W-:Y:S01]  /*105a0*/  LOP3.LUT R47, R2.reuse, 0x64, RZ, 0xfc, !PT ;  /* 0x00000064022f7812 */ /* 0x040fe200078efcff */
[----:B------:R-:W-:Y:S04]  /*105b0*/  STL.64 [R1+0x648], R118 ;  /* 0x0006487601007387 */ /* 0x000fe80000100a00 */
[----:B------:R-:W-:Y:S01]  /*105c0*/  STL.64 [R1+0x650], R196 ;  /* 0x000650c401007387 */ /* 0x000fe20000100a00 */
[----:B--2---:R-:W-:-:S03]  /*105d0*/  LOP3.LUT R123, R2, 0x4a, RZ, 0xfc, !PT ;  /* 0x0000004a027b7812 */ /* 0x004fc600078efcff */
[----:B------:R-:W-:Y:S01]  /*105e0*/  STL.64 [R1+0x658], R86 ;  /* 0x0006585601007387 */ /* 0x000fe20000100a00 */
[----:B------:R-:W-:-:S03]  /*105f0*/  LOP3.LUT R122, R2, 0x68, RZ, 0xfc, !PT ;  /* 0x00000068027a7812 */ /* 0x000fc600078efcff */
[----:B------:R-:W-:Y:S01]  /*10600*/  @!PT LDS RZ, [RZ] ;  /* 0x00000000fffff984 */ /* 0x000fe20000000800 */
[----:B------:R-:W-:Y:S01]  /*10610*/  @!PT LDS RZ, [RZ] ;  /* 0x00000000fffff984 */ /* 0x000fe20000000800 */
[----:B------:R-:W-:Y:S01]  /*10620*/  @!PT LDS RZ, [RZ] ;  /* 0x00000000fffff984 */ /* 0x000fe20000000800 */
[----:B------:R-:W-:Y:S01]  /*10630*/  LDGSTS.E [R120+0x40000], desc[UR28][R118.64], P2 ;  /* 0x4000000076787fae */ /* 0x000fe200091a101c */
[-C--:B------:R-:W-:Y:S02]  /*10640*/  ISETP.GE.AND P2, PT, R85, R116.reuse, PT ;  /* 0x000000745500720c */ /* 0x080fe40003f46270 */
[----:B------:R-:W-:Y:S01]  /*10650*/  IADD3.X R85, PT, PT, R21, UR10, RZ, P6, !PT ;  /* 0x0000000a15557c10 */ /* 0x000fe2000b7fe4ff */
[----:B------:R-:W-:Y:S01]  /*10660*/  LDGSTS.E [R120+0x40008], desc[UR28][R196.64], P4 ;  /* 0x40008000c4787fae */ /* 0x000fe2000a1a101c */
[----:B------:R-:W-:Y:S02]  /*10670*/  SEL R7, RZ, 0x4, P2 ;  /* 0x00000004ff077807 */ /* 0x000fe40001000000 */
[----:B------:R-:W-:Y:S01]  /*10680*/  ISETP.GE.AND P4, PT, R54, R116, PT ;  /* 0x000000743600720c */ /* 0x000fe20003f86270 */
[----:B------:R-:W-:Y:S01]  /*10690*/  STL.64 [R1+0x660], R84 ;  /* 0x0006605401007387 */ /* 0x000fe20000100a00 */
[----:B------:R-:W-:Y:S02]  /*106a0*/  SEL R7, R7, RZ, P0 ;  /* 0x000000ff07077207 */ /* 0x000fe40000000000 */
[----:B------:R-:W-:-:S02]  /*106b0*/  SEL R25, RZ, 0x4, P4 ;  /* 0x00000004ff197807 */ /* 0x000fc40002000000 */
[----:B------:R-:W-:Y:S02]  /*106c0*/  ISETP.NE.U32.AND P2, PT, R7, RZ, PT ;  /* 0x000000ff0700720c */ /* 0x000fe40003f45070 */
[----:B------:R-:W-:Y:S02]  /*106d0*/  SEL R7, RZ, 0x4, P5 ;  /* 0x00000004ff077807 */ /* 0x000fe40002800000 */
[----:B------:R-:W-:Y:S02]  /*106e0*/  SEL R25, R25, RZ, P0 ;  /* 0x000000ff19197207 */ /* 0x000fe40000000000 */
[----:B------:R-:W-:Y:S02]  /*106f0*/  SEL R7, R7, RZ, P0 ;  /* 0x000000ff07077207 */ /* 0x000fe40000000000 */
[----:B------:R-:W-:Y:S02]  /*10700*/  ISETP.NE.U32.AND P5, PT, R25, RZ, PT ;  /* 0x000000ff1900720c */ /* 0x000fe40003fa5070 */
[----:B------:R-:W-:-:S02]  /*10710*/  ISETP.NE.U32.AND P4, PT, R7, RZ, PT ;  /* 0x000000ff0700720c */ /* 0x000fc40003f85070 */
[----:B------:R-:W-:Y:S01]  /*10720*/  IADD3 R54, P6, PT, R18, UR9, RZ ;  /* 0x0000000912367c10 */ /* 0x000fe2000ffde0ff */
[----:B------:R-:W-:Y:S01]  /*10730*/  LDGSTS.E [R120+0x42000], desc[UR28][R86.64], P2 ;  /* 0x4200000056787fae */ /* 0x000fe200091a101c */
[----:B------:R-:W-:Y:S02]  /*10740*/  ISETP.GE.AND P2, PT, R114, R116, PT ;  /* 0x000000747200720c */ /* 0x000fe40003f46270 */
[----:B------:R-:W-:Y:S02]  /*10750*/  IADD3.X R55, PT, PT, R19, UR10, RZ, P6, !PT ;  /* 0x0000000a13377c10 */ /* 0x000fe4000b7fe4ff */
[----:B------:R-:W-:Y:S02]  /*10760*/  SEL R7, RZ, 0x4, P2 ;  /* 0x00000004ff077807 */ /* 0x000fe40001000000 */
[----:B------:R-:W-:Y:S01]  /*10770*/  IADD3 R52, P6, PT, R16, UR9, RZ ;  /* 0x0000000910347c10 */ /* 0x000fe2000ffde0ff */
[----:B------:R-:W-:Y:S01]  /*10780*/  LDGSTS.E [R120+0x42008], desc[UR28][R84.64], P5 ;  /* 0x4200800054787fae */ /* 0x000fe2000a9a101c */
[----:B------:R-:W-:-:S02]  /*10790*/  SEL R7, R7, RZ, P0 ;  /* 0x000000ff07077207 */ /* 0x000fc40000000000 */
[-C--:B------:R-:W-:Y:S01]  /*107a0*/  ISETP.GE.AND P5, PT, R112, R116.reuse, PT ;  /* 0x000000747000720c */ /* 0x080fe20003fa6270 */
[----:B------:R-:W-:Y:S01]  /*107b0*/  LDGSTS.E [R120+0x44000], desc[UR28][R54.64], P4 ;  /* 0x4400000036787fae */ /* 0x000fe2000a1a101c */
[----:B------:R-:W-:Y:S02]  /*107c0*/  ISETP.GE.AND P4, PT, R115, R116, PT ;  /* 0x000000747300720c */ /* 0x000fe40003f86270 */
[----:B------:R-:W-:Y:S01]  /*107d0*/  ISETP.NE.U32.AND P2, PT, R7, RZ, PT ;  /* 0x000000ff0700720c */ /* 0x000fe20003f45070 */
[----:B------:R2:W-:Y:S01]  /*107e0*/  STL.64 [R1+0x668], R54 ;  /* 0x0006683601007387 */ /* 0x0005e20000100a00 */
[----:B------:R-:W-:Y:S02]  /*107f0*/  SEL R18, RZ, 0x4, P4 ;  /* 0x00000004ff127807 */ /* 0x000fe40002000000 */
[----:B------:R-:W-:Y:S02]  /*10800*/  SEL R7, RZ, 0x4, P5 ;  /* 0x00000004ff077807 */ /* 0x000fe40002800000 */
[----:B------:R-:W-:-:S02]  /*10810*/  SEL R18, R18, RZ, P0 ;  /* 0x000000ff12127207 */ /* 0x000fc40000000000 */
[----:B------:R-:W-:Y:S02]  /*10820*/  SEL R7, R7, RZ, P0 ;  /* 0x000000ff07077207 */ /* 0x000fe40000000000 */
[----:B------:R-:W-:Y:S02]  /*10830*/  IADD3.X R53, PT, PT, R17, UR10, RZ, P6, !PT ;  /* 0x0000000a11357c10 */ /* 0x000fe4000b7fe4ff */
[----:B------:R-:W-:Y:S02]  /*10840*/  ISETP.NE.U32.AND P5, PT, R18, RZ, PT ;  /* 0x000000ff1200720c */ /* 0x000fe40003fa5070 */
[----:B------:R-:W-:Y:S01]  /*10850*/  IADD3 R20, P6, PT, R14, UR9, RZ ;  /* 0x000000090e147c10 */ /* 0x000fe2000ffde0ff */
[----:B------:R-:W-:Y:S01]  /*10860*/  LDGSTS.E [R120+0x44008], desc[UR28][R52.64], P2 ;  /* 0x4400800034787fae */ /* 0x000fe200091a101c */
[----:B------:R-:W-:Y:S02]  /*10870*/  ISETP.NE.U32.AND P4, PT, R7, RZ, PT ;  /* 0x000000ff0700720c */ /* 0x000fe40003f85070 */
[----:B------:R-:W-:Y:S01]  /*10880*/  IADD3.X R21, PT, PT, R15, UR10, RZ, P6, !PT ;  /* 0x0000000a0f157c10 */ /* 0x000fe2000b7fe4ff */
[----:B------:R3:W-:Y:S01]  /*10890*/  STL.64 [R1+0x670], R52 ;  /* 0x0006703401007387 */ /* 0x0007e20000100a00 */
[----:B------:R-:W-:-:S02]  /*108a0*/  IADD3 R198, P6, PT, R12, UR9, RZ ;  /* 0x000000090cc67c10 */ /* 0x000fc4000ffde0ff */
[-C--:B------:R-:W-:Y:S01]  /*108b0*/  ISETP.GE.AND P2, PT, R113, R116.reuse, PT ;  /* 0x000000747100720c */ /* 0x080fe20003f46270 */
[----:B------:R4:W-:Y:S01]  /*108c0*/  STL.64 [R1+0x678], R20 ;  /* 0x0006781401007387 */ /* 0x0009e20000100a00 */
[----:B------:R-:W-:Y:S02]  /*108d0*/  IADD3.X R199, PT, PT, R13, UR10, RZ, P6, !PT ;  /* 0x0000000a0dc77c10 */ /* 0x000fe4000b7fe4ff */
[----:B------:R-:W-:Y:S01]  /*108e0*/  SEL R12, RZ, 0x4, P2 ;  /* 0x00000004ff0c7807 */ /* 0x000fe20001000000 */
[----:B------:R-:W-:Y:S01]  /*108f0*/  LDGSTS.E [R120+0x46000], desc[UR28][R20.64], P5 ;  /* 0x4600000014787fae */ /* 0x000fe2000a9a101c */
[----:B------:R-:W-:Y:S02]  /*10900*/  IADD3 R114, P5, PT, R50, UR9, RZ ;  /* 0x0000000932727c10 */ /* 0x000fe4000ffbe0ff */
[----:B------:R-:W-:Y:S01]  /*10910*/  SEL R12, R12, RZ, P0 ;  /* 0x000000ff0c0c7207 */ /* 0x000fe20000000000 */
[----:B------:R-:W-:Y:S01]  /*10920*/  LDGSTS.E [R120+0x46008], desc[UR28][R198.64], P4 ;  /* 0x46008000c6787fae */ /* 0x000fe2000a1a101c */
[----:B------:R-:W-:-:S02]  /*10930*/  ISETP.GE.AND P4, PT, R82, R116, PT ;  /* 0x000000745200720c */ /* 0x000fc40003f86270 */
[----:B------:R-:W-:Y:S01]  /*10940*/  ISETP.NE.U32.AND P2, PT, R12, RZ, PT ;  /* 0x000000ff0c00720c */ /* 0x000fe20003f45070 */
[----:B--2---:R-:W2:Y:S01]  /*10950*/  LDL.LU.64 R54, [R1+0x300] ;  /* 0x0003000001367983 */ /* 0x004ea20000300a00 */
[----:B------:R-:W-:Y:S02]  /*10960*/  SEL R7, RZ, 0x4, P4 ;  /* 0x00000004ff077807 */ /* 0x000fe40002000000 */
[----:B------:R-:W-:Y:S01]  /*10970*/  IADD3.X R115, PT, PT, R51, UR10, RZ, P5, !PT ;  /* 0x0000000a33737c10 */ /* 0x000fe2000affe4ff */
[----:B------:R-:W2:Y:S01]  /*10980*/  LDL.LU.64 R84, [R1+0x288] ;  /* 0x0002880001547983 */ /* 0x000ea20000300a00 */
[----:B------:R-:W-:Y:S02]  /*10990*/  SEL R7, R7, RZ, P0 ;  /* 0x000000ff07077207 */ /* 0x000fe40000000000 */
[----:B------:R-:W-:Y:S01]  /*109a0*/  IADD3 R112, P5, PT, R74, UR9, RZ ;  /* 0x000000094a707c10 */ /* 0x000fe2000ffbe0ff */
[----:B------:R-:W3:Y:S01]  /*109b0*/  LDL.LU.64 R86, [R1+0x8] ;  /* 0x0000080001567983 */ /* 0x000ee20000300a00 */
[----:B------:R-:W-:-:S02]  /*109c0*/  ISETP.NE.U32.AND P4, PT, R7, RZ, PT ;  /* 0x000000ff0700720c */ /* 0x000fc40003f85070 */
[----:B------:R-:W-:Y:S01]  /*109d0*/  IADD3.X R113, PT, PT, R75, UR10, RZ, P5, !PT ;  /* 0x0000000a4b717c10 */ /* 0x000fe2000affe4ff */
[----:B------:R-:W-:Y:S01]  /*109e0*/  LDGSTS.E [R6+0x40000], desc[UR28][R114.64], P2 ;  /* 0x4000000072067fae */ /* 0x000fe200091a101c */
[-C--:B------:R-:W-:Y:S02]  /*109f0*/  ISETP.GE.AND P2, PT, R83, R116.reuse, PT ;  /* 0x000000745300720c */ /* 0x080fe40003f46270 */
[----:B------:R-:W-:Y:S01]  /*10a00*/  ISETP.GE.AND P5, PT, R81, R116, PT ;  /* 0x000000745100720c */ /* 0x000fe20003fa6270 */
[----:B------:R-:W4:Y:S01]  /*10a10*/  LDL.LU.64 R196, [R1+0x48] ;  /* 0x0000480001c47983 */ /* 0x000f220000300a00 */
[----:B------:R-:W-:Y:S02]  /*10a20*/  SEL R7, RZ, 0x4, P2 ;  /* 0x00000004ff077807 */ /* 0x000fe40001000000 */
[----:B------:R-:W-:Y:S01]  /*10a30*/  IADD3 R82, P6, PT, R76, UR9, RZ ;  /* 0x000000094c527c10 */ /* 0x000fe2000ffde0ff */
[----:B------:R-:W2:Y:S01]  /*10a40*/  LDL.LU.64 R118, [R1+0x50] ;  /* 0x0000500001767983 */ /* 0x000ea20000300a00 */
[----:B------:R-:W-:-:S02]  /*10a50*/  SEL R7, R7, RZ, P0 ;  /* 0x000000ff07077207 */ /* 0x000fc40000000000 */
[----:B------:R-:W-:Y:S01]  /*10a60*/  IADD3.X R83, PT, PT, R77, UR10, RZ, P6, !PT ;  /* 0x0000000a4d537c10 */ /* 0x000fe2000b7fe4ff */
[----:B------:R-:W-:Y:S01]  /*10a70*/  LDGSTS.E [R6+0x40008], desc[UR28][R112.64], P4 ;  /* 0x4000800070067fae */ /* 0x000fe2000a1a101c */
[----:B------:R-:W-:Y:S02]  /*10a80*/  ISETP.GE.AND P4, PT, R80, R116, PT ;  /* 0x000000745000720c */ /* 0x000fe40003f86270 */
[----:B------:R-:W-:Y:S02]  /*10a90*/  ISETP.NE.U32.AND P2, PT, R7, RZ, PT ;  /* 0x000000ff0700720c */ /* 0x000fe40003f45070 */
[----:B------:R-:W-:Y:S02]  /*10aa0*/  SEL R12, RZ, 0x4, P4 ;  /* 0x00000004ff0c7807 */ /* 0x000fe40002000000 */
[----:B------:R-:W-:Y:S02]  /*10ab0*/  SEL R7, RZ, 0x4, P5 ;  /* 0x00000004ff077807 */ /* 0x000fe40002800000 */
[----:B------:R-:W-:-:S02]  /*10ac0*/  SEL R12, R12, RZ, P0 ;  /* 0x000000ff0c0c7207 */ /* 0x000fc40000000000 */
[----:B------:R-:W-:Y:S02]  /*10ad0*/  SEL R7, R7, RZ, P0 ;  /* 0x000000ff07077207 */ /* 0x000fe40000000000 */
[----:B------:R-:W-:Y:S02]  /*10ae0*/  ISETP.NE.U32.AND P5, PT, R12, RZ, PT ;  /* 0x000000ff0c00720c */ /* 0x000fe40003fa5070 */
[----:B------:R-:W-:Y:S01]  /*10af0*/  IADD3 R80, P6, PT, R78, UR9, RZ ;  /* 0x000000094e507c10 */ /* 0x000fe2000ffde0ff */
[----:B------:R-:W-:Y:S01]  /*10b00*/  LDGSTS.E [R6+0x42000], desc[UR28][R82.64], P2 ;  /* 0x4200000052067fae */ /* 0x000fe200091a101c */
[----:B------:R-:W-:Y:S02]  /*10b10*/  ISETP.NE.U32.AND P4, PT, R7, RZ, PT ;  /* 0x000000ff0700720c */ /* 0x000fe40003f85070 */
[----:B------:R-:W-:Y:S02]  /*10b20*/  IADD3.X R81, PT, PT, R79, UR10, RZ, P6, !PT ;  /* 0x0000000a4f517c10 */ /* 0x000fe4000b7fe4ff */
[----:B------:R-:W-:-:S02]  /*10b30*/  IADD3 R50, P6, PT, R104, UR9, RZ ;  /* 0x0000000968327c10 */ /* 0x000fc4000ffde0ff */
[-C--:B------:R-:W-:Y:S02]  /*10b40*/  ISETP.GE.AND P2, PT, R46, R116.reuse, PT ;  /* 0x000000742e00720c */ /* 0x080fe40003f46270 */
[----:B------:R-:W-:Y:S01]  /*10b50*/  IADD3.X R51, PT, PT, R105, UR10, RZ, P6, !PT ;  /* 0x0000000a69337c10 */ /* 0x000fe2000b7fe4ff */
[----:B------:R-:W-:Y:S01]  /*10b60*/  LDGSTS.E [R6+0x42008], desc[UR28][R80.64], P5 ;  /* 0x4200800050067fae */ /* 0x000fe2000a9a101c */
[----:B------:R-:W-:Y:S02]  /*10b70*/  SEL R7, RZ, 0x4, P2 ;  /* 0x00000004ff077807 */ /* 0x000fe40001000000 */
[----:B------:R-:W-:Y:S01]  /*10b80*/  LOP3.LUT R46, R2, 0x66, RZ, 0xfc, !PT ;  /* 0x00000066022e7812 */ /* 0x000fe200078efcff */
[----:B------:R-:W-:Y:S01]  /*10b90*/  LDGSTS.E [R6+0x44000], desc[UR28][R50.64], P4 ;  /* 0x4400000032067fae */ /* 0x000fe2000a1a101c */
[----:B------:R-:W-:Y:S02]  /*10ba0*/  SEL R7, R7, RZ, P0 ;  /* 0x000000ff07077207 */ /* 0x000fe40000000000 */
[----:B------:R-:W-:-:S02]  /*10bb0*/  ISETP.GE.AND P4, PT, R47, R116, PT ;  /* 0x000000742f00720c */ /* 0x000fc40003f86270 */
[----:B------:R-:W-:Y:S02]  /*10bc0*/  ISETP.GE.AND P5, PT, R46, R116, PT ;  /* 0x000000742e00720c */ /* 0x000fe40003fa6270 */
[----:B------:R-:W-:Y:S02]  /*10bd0*/  ISETP.NE.U32.AND P2, PT, R7, RZ, PT ;  /* 0x000000ff0700720c */ /* 0x000fe40003f45070 */
[----:B------:R-:W-:Y:S02]  /*10be0*/  SEL R12, RZ, 0x4, P4 ;  /* 0x00000004ff0c7807 */ /* 0x000fe40002000000 */
[----:B------:R-:W-:Y:S02]  /*10bf0*/  SEL R7, RZ, 0x4, P5 ;  /* 0x00000004ff077807 */ /* 0x000fe40002800000 */
[----:B------:R-:W-:Y:S02]  /*10c00*/  IADD3 R48, P6, PT, R106, UR9, RZ ;  /* 0x000000096a307c10 */ /* 0x000fe4000ffde0ff */
[----:B------:R-:W-:-:S02]  /*10c10*/  SEL R12, R12, RZ, P0 ;  /* 0x000000ff0c0c7207 */ /* 0x000fc40000000000 */
[----:B------:R-:W-:Y:S02]  /*10c20*/  SEL R7, R7, RZ, P0 ;  /* 0x000000ff07077207 */ /* 0x000fe40000000000 */
[----:B------:R-:W-:Y:S02]  /*10c30*/  IADD3.X R49, PT, PT, R107, UR10, RZ, P6, !PT ;  /* 0x0000000a6b317c10 */ /* 0x000fe4000b7fe4ff */
[----:B------:R-:W-:Y:S02]  /*10c40*/  ISETP.NE.U32.AND P5, PT, R12, RZ, PT ;  /* 0x000000ff0c00720c */ /* 0x000fe40003fa5070 */
[----:B------:R-:W-:Y:S01]  /*10c50*/  IADD3 R18, P6, PT, R108, UR9, RZ ;  /* 0x000000096c127c10 */ /* 0x000fe2000ffde0ff */
[----:B------:R-:W-:Y:S01]  /*10c60*/  LDGSTS.E [R6+0x44008], desc[UR28][R48.64], P2 ;  /* 0x4400800030067fae */ /* 0x000fe200091a101c */
[----:B------:R-:W-:Y:S02]  /*10c70*/  ISETP.NE.U32.AND P4, PT, R7, RZ, PT ;  /* 0x000000ff0700720c */ /* 0x000fe40003f85070 */
[----:B------:R-:W-:-:S02]  /*10c80*/  IADD3.X R19, PT, PT, R109, UR10, RZ, P6, !PT ;  /* 0x0000000a6d137c10 */ /* 0x000fc4000b7fe4ff */
[----:B------:R-:W-:Y:S02]  /*10c90*/  IADD3 R16, P6, PT, R110, UR9, RZ ;  /* 0x000000096e107c10 */ /* 0x000fe4000ffde0ff */
[C---:B------:R-:W-:Y:S02]  /*10ca0*/  LOP3.LUT R47, R2.reuse, 0x8, RZ, 0xfc, !PT ;  /* 0x00000008022f7812 */ /* 0x040fe400078efcff */
[----:B------:R-:W-:Y:S01]  /*10cb0*/  IADD3.X R17, PT, PT, R111, UR10, RZ, P6, !PT ;  /* 0x0000000a6f117c10 */ /* 0x000fe2000b7fe4ff */
[----:B------:R-:W-:Y:S01]  /*10cc0*/  LDGSTS.E [R6+0x46000], desc[UR28][R18.64], P5 ;  /* 0x4600000012067fae */ /* 0x000fe2000a9a101c */
[----:B------:R-:W-:Y:S02]  /*10cd0*/  ISETP.GE.AND P2, PT, R47, R116, PT ;  /* 0x000000742f00720c */ /* 0x000fe40003f46270 */
[----:B------:R-:W-:Y:S01]  /*10ce0*/  LOP3.LUT R46, R2, 0xa, RZ, 0xfc, !PT ;  /* 0x0000000a022e7812 */ /* 0x000fe200078efcff */
[----:B------:R1:W-:Y:S01]  /*10cf0*/  LDGSTS.E [R6+0x46008], desc[UR28][R16.64], P4 ;  /* 0x4600800010067fae */ /* 0x0003e2000a1a101c */
[----:B------:R-:W-:-:S02]  /*10d00*/  SEL R7, RZ, 0x4, P2 ;  /* 0x00000004ff077807 */ /* 0x000fc40001000000 */
[----:B------:R-:W-:Y:S02]  /*10d10*/  ISETP.GE.AND P4, PT, R46, R116, PT ;  /* 0x000000742e00720c */ /* 0x000fe40003f86270 */
[----:B------:R-:W-:Y:S02]  /*10d20*/  SEL R7, R7, RZ, P0 ;  /* 0x000000ff07077207 */ /* 0x000fe40000000000 */
[----:B------:R-:W-:Y:S02]  /*10d30*/  IADD3 R110, P5, PT, R150, UR9, RZ ;  /* 0x00000009966e7c10 */ /* 0x000fe4000ffbe0ff */
[----:B------:R-:W-:Y:S02]  /*10d40*/  ISETP.NE.U32.AND P2, PT, R7, RZ, PT ;  /* 0x000000ff0700720c */ /* 0x000fe40003f45070 */
[----:B------:R-:W-:Y:S02]  /*10d50*/  IADD3.X R111, PT, PT, R151, UR10, RZ, P5, !PT ;  /* 0x0000000a976f7c10 */ /* 0x000fe4000affe4ff */
[----:B-1----:R-:W-:-:S02]  /*10d60*/  SEL R6, RZ, 0x4, P4 ;  /* 0x00000004ff067807 */ /* 0x002fc40002000000 */
[----:B------:R-:W-:Y:S02]  /*10d70*/  IADD3 R108, P5, PT, R152, UR9, RZ ;  /* 0x00000009986c7c10 */ /* 0x000fe4000ffbe0ff */
[----:B------:R-:W-:Y:S02]  /*10d80*/  SEL R6, R6, RZ, P0 ;  /* 0x000000ff06067207 */ /* 0x000fe40000000000 */
[----:B------:R-:W-:Y:S02]  /*10d90*/  LOP3.LUT R46, R2, 0x28, RZ, 0xfc, !PT ;  /* 0x00000028022e7812 */ /* 0x000fe400078efcff */
[----:B------:R-:W-:Y:S01]  /*10da0*/  ISETP.NE.U32.AND P4, PT, R6, RZ, PT ;  /* 0x000000ff0600720c */ /* 0x000fe20003f85070 */
[----:B------:R-:W-:Y:S01]  /*10db0*/  LDGSTS.E [R5+0x40000], desc[UR28][R110.64], P2 ;  /* 0x400000006e057fae */ /* 0x000fe200091a101c */
[----:B------:R-:W-:Y:S02]  /*10dc0*/  IADD3.X R109, PT, PT, R153, UR10, RZ, P5, !PT ;  /* 0x0000000a996d7c10 */ /* 0x000fe4000affe4ff */
[----:B------:R-:W-:-:S02]  /*10dd0*/  ISETP.GE.AND P2, PT, R46, R116, PT ;  /* 0x000000742e00720c */ /* 0x000fc40003f46270 */
[C---:B------:R-:W-:Y:S02]  /*10de0*/  LOP3.LUT R47, R2.reuse, 0x2a, RZ, 0xfc, !PT ;  /* 0x0000002a022f7812 */ /* 0x040fe400078efcff */
[----:B------:R-:W-:Y:S02]  /*10df0*/  SEL R6, RZ, 0x4, P2 ;  /* 0x00000004ff067807 */ /* 0x000fe40001000000 */
[----:B------:R-:W-:Y:S02]  /*10e00*/  LOP3.LUT R46, R2, 0x48, RZ, 0xfc, !PT ;  /* 0x00000048022e7812 */ /* 0x000fe400078efcff */
[----:B------:R-:W-:Y:S01]  /*10e10*/  SEL R6, R6, RZ, P0 ;  /* 0x000000ff06067207 */ /* 0x000fe20000000000 */
[----:B------:R-:W-:Y:S01]  /*10e20*/  LDGSTS.E [R5+0x40008], desc[UR28][R108.64], P4 ;  /* 0x400080006c057fae */ /* 0x000fe2000a1a101c */
[----:B------:R-:W-:Y:S02]  /*10e30*/  ISETP.GE.AND P4, PT, R47, R116, PT ;  /* 0x000000742f00720c */ /* 0x000fe40003f86270 */
[----:B------:R-:W-:-:S02]  /*10e40*/  ISETP.NE.U32.AND P2, PT, R6, RZ, PT ;  /* 0x000000ff0600720c */ /* 0x000fc40003f45070 */
[----:B------:R-:W-:Y:S02]  /*10e50*/  SEL R7, RZ, 0x4, P4 ;  /* 0x00000004ff077807 */ /* 0x000fe40002000000 */
[----:B------:R-:W-:Y:S02]  /*10e60*/  ISETP.GE.AND P5, PT, R46, R116, PT ;  /* 0x000000742e00720c */ /* 0x000fe40003fa6270 */
[----:B------:R-:W-:Y:S02]  /*10e70*/  SEL R7, R7, RZ, P0 ;  /* 0x000000ff07077207 */ /* 0x000fe40000000000 */
[----:B------:R-:W-:Y:S02]  /*10e80*/  IADD3 R78, P6, PT, R154, UR9, RZ ;  /* 0x000000099a4e7c10 */ /* 0x000fe4000ffde0ff */
[----:B------:R-:W-:Y:S02]  /*10e90*/  SEL R6, RZ, 0x4, P5 ;  /* 0x00000004ff067807 */ /* 0x000fe40002800000 */
[----:B------:R-:W-:-:S02]  /*10ea0*/  ISETP.NE.U32.AND P5, PT, R7, RZ, PT ;  /* 0x000000ff0700720c */ /* 0x000fc40003fa5070 */
[----:B------:R-:W-:Y:S02]  /*10eb0*/  IADD3.X R79, PT, PT, R155, UR10, RZ, P6, !PT ;  /* 0x0000000a9b4f7c10 */ /* 0x000fe4000b7fe4ff */
[----:B------:R-:W-:Y:S02]  /*10ec0*/  IADD3 R76, P6, PT, R156, UR9, RZ ;  /* 0x000000099c4c7c10 */ /* 0x000fe4000ffde0ff */
[----:B------:R-:W-:Y:S01]  /*10ed0*/  SEL R6, R6, RZ, P0 ;  /* 0x000000ff06067207 */ /* 0x000fe20000000000 */
[----:B------:R-:W-:Y:S01]  /*10ee0*/  LDGSTS.E [R5+0x42000], desc[UR28][R78.64], P2 ;  /* 0x420000004e057fae */ /* 0x000fe200091a101c */
[----:B------:R-:W-:Y:S02]  /*10ef0*/  IADD3.X R77, PT, PT, R157, UR10, RZ, P6, !PT ;  /* 0x0000000a9d4d7c10 */ /* 0x000fe4000b7fe4ff */
[----:B------:R-:W-:Y:S02]  /*10f00*/  ISETP.GE.AND P2, PT, R123, R116, PT ;  /* 0x000000747b00720c */ /* 0x000fe40003f46270 */
[----:B------:R-:W-:Y:S01]  /*10f10*/  LOP3.LUT R123, R2, 0x6a, RZ, 0xfc, !PT ;  /* 0x0000006a027b7812 */ /* 0x000fe200078efcff */
[----:B------:R-:W-:Y:S01]  /*10f20*/  LDGSTS.E [R5+0x42008], desc[UR28][R76.64], P5 ;  /* 0x420080004c057fae */ /* 0x000fe2000a9a101c */
[----:B------:R-:W-:-:S02]  /*10f30*/  ISETP.NE.U32.AND P4, PT, R6, RZ, PT ;  /* 0x000000ff0600720c */ /* 0x000fc40003f85070 */
[----:B------:R-:W-:Y:S02]  /*10f40*/  ISETP.GE.AND P5, PT, R123, R116, PT ;  /* 0x000000747b00720c */ /* 0x000fe40003fa6270 */
[----:B------:R-:W1:Y:S01]  /*10f50*/  S2R R123, SR_TID.X ;  /* 0x00000000007b7919 */ /* 0x000e620000002100 */
[----:B------:R-:W-:Y:S02]  /*10f60*/  SEL R6, RZ, 0x4, P2 ;  /* 0x00000004ff067807 */ /* 0x000fe40001000000 */
[----:B------:R-:W-:Y:S02]  /*10f70*/  IADD3 R46, P6, PT, R158, UR9, RZ ;  /* 0x000000099e2e7c10 */ /* 0x000fe4000ffde0ff */
[----:B------:R-:W-:Y:S02]  /*10f80*/  SEL R6, R6, RZ, P0 ;  /* 0x000000ff06067207 */ /* 0x000fe40000000000 */
[----:B------:R-:W-:Y:S02]  /*10f90*/  IADD3.X R47, PT, PT, R159, UR10, RZ, P6, !PT ;  /* 0x0000000a9f2f7c10 */ /* 0x000fe4000b7fe4ff */
[----:B------:R-:W-:-:S02]  /*10fa0*/  ISETP.NE.U32.AND P2, PT, R6, RZ, PT ;  /* 0x000000ff0600720c */ /* 0x000fc40003f45070 */
[----:B------:R-:W-:Y:S01]  /*10fb0*/  IADD3 R44, P6, PT, R160, UR9, RZ ;  /* 0x00000009a02c7c10 */ /* 0x000fe2000ffde0ff */
[----:B------:R-:W-:Y:S01]  /*10fc0*/  LDGSTS.E [R5+0x44000], desc[UR28][R46.64], P4 ;  /* 0x440000002e057fae */ /* 0x000fe2000a1a101c */
[----:B------:R-:W-:Y:S02]  /*10fd0*/  ISETP.GE.AND P4, PT, R122, R116, PT ;  /* 0x000000747a00720c */ /* 0x000fe40003f86270 */
[----:B------:R-:W-:Y:S02]  /*10fe0*/  IADD3.X R45, PT, PT, R161, UR10, RZ, P6, !PT ;  /* 0x0000000aa12d7c10 */ /* 0x000fe4000b7fe4ff */
[----:B------:R-:W-:Y:S02]  /*10ff0*/  SEL R7, RZ, 0x4, P4 ;  /* 0x00000004ff077807 */ /* 0x000fe40002000000 */
[----:B------:R-:W-:Y:S02]  /*11000*/  SEL R6, RZ, 0x4, P5 ;  /* 0x00000004ff067807 */ /* 0x000fe40002800000 */
[----:B------:R-:W-:Y:S01]  /*11010*/  SEL R7, R7, RZ, P0 ;  /* 0x000000ff07077207 */ /* 0x000fe20000000000 */
[----:B------:R-:W-:Y:S01]  /*11020*/  LDGSTS.E [R5+0x44008], desc[UR28][R44.64], P2 ;  /* 0x440080002c057fae */ /* 0x000fe200091a101c */
[----:B------:R-:W-:-:S02]  /*11030*/  SEL R6, R6, RZ, P0 ;  /* 0x000000ff06067207 */ /* 0x000fc40000000000 */
[----:B------:R-:W-:Y:S02]  /*11040*/  ISETP.NE.U32.AND P5, PT, R7, RZ, PT ;  /* 0x000000ff0700720c */ /* 0x000fe40003fa5070 */
[----:B------:R-:W-:Y:S02]  /*11050*/  IADD3 R14, P6, PT, R162, UR9, RZ ;  /* 0x00000009a20e7c10 */ /* 0x000fe4000ffde0ff */
[----:B------:R-:W-:Y:S02]  /*11060*/  ISETP.NE.U32.AND P4, PT, R6, RZ, PT ;  /* 0x000000ff0600720c */ /* 0x000fe40003f85070 */
[----:B------:R-:W-:Y:S02]  /*11070*/  IADD3.X R15, PT, PT, R163, UR10, RZ, P6, !PT ;  /* 0x0000000aa30f7c10 */ /* 0x000fe4000b7fe4ff */
[----:B-1----:R-:W-:Y:S02]  /*11080*/  LEA.HI R122, R123, 0xe, RZ, 0x1a ;  /* 0x0000000e7b7a7811 */ /* 0x002fe400078fd0ff */
[----:B------:R-:W-:-:S02]  /*11090*/  LOP3.LUT R123, R2, 0xc, RZ, 0xfc, !PT ;  /* 0x0000000c027b7812 */ /* 0x000fc400078efcff */
[----:B------:R-:W-:Y:S01]  /*110a0*/  IADD3 R12, P6, PT, R164, UR9, RZ ;  /* 0x00000009a40c7c10 */ /* 0x000fe2000ffde0ff */
[----:B------:R-:W-:Y:S01]  /*110b0*/  LDGSTS.E [R5+0x46000], desc[UR28][R14.64], P5 ;  /* 0x460000000e057fae */ /* 0x000fe2000a9a101c */
[----:B------:R-:W-:Y:S02]  /*110c0*/  ISETP.GE.AND P2, PT, R123, R116, PT ;  /* 0x000000747b00720c */ /* 0x000fe40003f46270 */
[----:B------:R-:W-:Y:S01]  /*110d0*/  IADD3.X R13, PT, PT, R165, UR10, RZ, P6, !PT ;  /* 0x0000000aa50d7c10 */ /* 0x000fe2000b7fe4ff */
[----:B------:R-:W1:Y:S01]  /*110e0*/  S2R R123, SR_TID.X ;  /* 0x00000000007b7919 */ /* 0x000e620000002100 */
[----:B------:R-:W-:Y:S02]  /*110f0*/  SEL R6, RZ, 0x4, P2 ;  /* 0x00000004ff067807 */ /* 0x000fe40001000000 */
[----:B------:R-:W-:Y:S01]  /*11100*/  IADD3 R106, P5, PT, R166, UR9, RZ ;  /* 0x00000009a66a7c10 */ /* 0x000fe2000ffbe0ff */
[----:B------:R1:W-:Y:S01]  /*11110*/  LDGSTS.E [R5+0x46008], desc[UR28][R12.64], P4 ;  /* 0x460080000c057fae */ /* 0x0003e2000a1a101c */
[----:B------:R-:W-:-:S02]  /*11120*/  SEL R6, R6, RZ, P0 ;  /* 0x000000ff06067207 */ /* 0x000fc40000000000 */
[----:B------:R-:W-:Y:S02]  /*11130*/  ISETP.GE.AND P4, PT, R122, R116, PT ;  /* 0x000000747a00720c */ /* 0x000fe40003f86270 */
[----:B------:R-:W-:Y:S02]  /*11140*/  ISETP.NE.U32.AND P2, PT, R6, RZ, PT ;  /* 0x000000ff0600720c */ /* 0x000fe40003f45070 */
[----:B------:R-:W-:Y:S02]  /*11150*/  IADD3.X R107, PT, PT, R167, UR10, RZ, P5, !PT ;  /* 0x0000000aa76b7c10 */ /* 0x000fe4000affe4ff */
[----:B------:R-:W-:Y:S02]  /*11160*/  IADD3 R104, P5, PT, R168, UR9, RZ ;  /* 0x00000009a8687c10 */ /* 0x000fe4000ffbe0ff */
[----:B------:R-:W-:Y:S02]  /*11170*/  LOP3.LUT R122, R2, 0x2c, RZ, 0xfc, !PT ;  /* 0x0000002c027a7812 */ /* 0x000fe400078efcff */
[----:B-1----:R-:W-:-:S02]  /*11180*/  SEL R5, RZ, 0x4, P4 ;  /* 0x00000004ff057807 */ /* 0x002fc40002000000 */
[----:B------:R-:W-:Y:S02]  /*11190*/  IADD3.X R105, PT, PT, R169, UR10, RZ, P5, !PT ;  /* 0x0000000aa9697c10 */ /* 0x000fe4000affe4ff */
[----:B------:R-:W-:Y:S01]  /*111a0*/  SEL R5, R5, RZ, P0 ;  /* 0x000000ff05057207 */ /* 0x000fe20000000000 */
[----:B------:R-:W-:Y:S01]  /*111b0*/  LDGSTS.E [R4+0x40000], desc[UR28][R106.64], P2 ;  /* 0x400000006a047fae */ /* 0x000fe200091a101c */
[----:B------:R-:W-:Y:S02]  /*111c0*/  IADD3 R74, P6, PT, R170, UR9, RZ ;  /* 0x00000009aa4a7c10 */ /* 0x000fe4000ffde0ff */
[----:B------:R-:W-:Y:S02]  /*111d0*/  ISETP.NE.U32.AND P4, PT, R5, RZ, PT ;  /* 0x000000ff0500720c */ /* 0x000fe40003f85070 */
[----:B------:R-:W-:Y:S02]  /*111e0*/  IADD3.X R75, PT, PT, R171, UR10, RZ, P6, !PT ;  /* 0x0000000aab4b7c10 */ /* 0x000fe4000b7fe4ff */
[----:B------:R-:W-:-:S02]  /*111f0*/  IADD3 R72, P6, PT, R72, UR9, RZ ;  /* 0x0000000948487c10 */ /* 0x000fc4000ffde0ff */
[----:B------:R-:W-:Y:S02]  /*11200*/  LEA.HI R123, R123, 0x2e, RZ, 0x1a ;  /* 0x0000002e7b7b7811 */ /* 0x000fe400078fd0ff */
[----:B------:R-:W-:Y:S02]  /*11210*/  IADD3.X R73, PT, PT, R73, UR10, RZ, P6, !PT ;  /* 0x0000000a49497c10 */ /* 0x000fe4000b7fe4ff */
[-C--:B------:R-:W-:Y:S02]  /*11220*/  ISETP.GE.AND P2, PT, R123, R116.reuse, PT ;  /* 0x000000747b00720c */ /* 0x080fe40003f46270 */
[----:B------:R-:W-:Y:S01]  /*11230*/  LOP3.LUT R123, R2, 0x4c, RZ, 0xfc, !PT ;  /* 0x0000004c027b7812 */ /* 0x000fe200078efcff */
[----:B------:R-:W-:Y:S01]  /*11240*/  LDGSTS.E [R4+0x40008], desc[UR28][R104.64], P4 ;  /* 0x4000800068047fae */ /* 0x000fe2000a1a101c */
[----:B------:R-:W-:Y:S02]  /*11250*/  SEL R5, RZ, 0x4, P2 ;  /* 0x00000004ff057807 */ /* 0x000fe40001000000 */
[----:B------:R-:W-:-:S02]  /*11260*/  ISETP.GE.AND P5, PT, R123, R116, PT ;  /* 0x000000747b00720c */ /* 0x000fc40003fa6270 */
[----:B------:R-:W1:Y:S01]  /*11270*/  S2R R123, SR_TID.X ;  /* 0x00000000007b7919 */ /* 0x000e620000002100 */
[----:B------:R-:W-:Y:S02]  /*11280*/  SEL R5, R5, RZ, P0 ;  /* 0x000000ff05057207 */ /* 0x000fe40000000000 */
[----:B------:R-:W-:Y:S02]  /*11290*/  ISETP.GE.AND P4, PT, R122, R116, PT ;  /* 0x000000747a00720c */ /* 0x000fe40003f86270 */
[----:B------:R-:W-:Y:S02]  /*112a0*/  ISETP.NE.U32.AND P2, PT, R5, RZ, PT ;  /* 0x000000ff0500720c */ /* 0x000fe40003f45070 */
[----:B------:R-:W-:Y:S02]  /*112b0*/  SEL R5, RZ, 0x4, P4 ;  /* 0x00000004ff057807 */ /* 0x000fe40002000000 */
[----:B------:R-:W-:Y:S02]  /*112c0*/  SEL R6, RZ, 0x4, P5 ;  /* 0x00000004ff067807 */ /* 0x000fe40002800000 */
[----:B------:R-:W-:-:S02]  /*112d0*/  SEL R5, R5, RZ, P0 ;  /* 0x000000ff05057207 */ /* 0x000fc40000000000 */
[----:B------:R-:W-:Y:S02]  /*112e0*/  SEL R6, R6, RZ, P0 ;  /* 0x000000ff06067207 */ /* 0x000fe40000000000 */
[----:B------:R-:W-:Y:S02]  /*112f0*/  ISETP.NE.U32.AND P5, PT, R5, RZ, PT ;  /* 0x000000ff0500720c */ /* 0x000fe40003fa5070 */
[----:B------:R-:W-:Y:S02]  /*11300*/  ISETP.NE.U32.AND P4, PT, R6, RZ, PT ;  /* 0x000000ff0600720c */ /* 0x000fe40003f85070 */
[----:B------:R-:W-:-:S04]  /*11310*/  IADD3 R42, P6, PT, R42, UR9, RZ ;  /* 0x000000092a2a7c10 */ /* 0x000fc8000ffde0ff */
[----:B------:R-:W-:Y:S02]  /*11320*/  IADD3.X R43, PT, PT, R43, UR10, RZ, P6, !PT ;  /* 0x0000000a2b2b7c10 */ /* 0x000fe4000b7fe4ff */
[----:B------:R-:W-:-:S03]  /*11330*/  IADD3 R40, P6, PT, R40, UR9, RZ ;  /* 0x0000000928287c10 */ /* 0x000fc6000ffde0ff */
[----:B------:R-:W-:Y:S01]  /*11340*/  LDGSTS.E [R4+0x42000], desc[UR28][R74.64], P5 ;  /* 0x420000004a047fae */ /* 0x000fe2000a9a101c */
[----:B------:R-:W-:Y:S02]  /*11350*/  IADD3.X R41, PT, PT, R41, UR10, RZ, P6, !PT ;  /* 0x0000000a29297c10 */ /* 0x000fe4000b7fe4ff */
[----:B------:R-:W-:Y:S01]  /*11360*/  IADD3 R10, P6, PT, R10, UR9, RZ ;  /* 0x000000090a0a7c10 */ /* 0x000fe2000ffde0ff */
[----:B------:R-:W-:Y:S01]  /*11370*/  LDGSTS.E [R4+0x42008], desc[UR28][R72.64], P2 ;  /* 0x4200800048047fae */ /* 0x000fe200091a101c */
[----:B-1----:R-:W-:Y:S02]  /*11380*/  LEA.HI R122, R123, 0x4e, RZ, 0x1a ;  /* 0x0000004e7b7a7811 */ /* 0x002fe400078fd0ff */
[----:B------:R-:W-:Y:S01]  /*11390*/  IADD3.X R11, PT, PT, R11, UR10, RZ, P6, !PT ;  /* 0x0000000a0b0b7c10 */ /* 0x000fe2000b7fe4ff */
[----:B------:R-:W-:Y:S01]  /*113a0*/  LDGSTS.E [R4+0x44000], desc[UR28][R42.64], P4 ;  /* 0x440000002a047fae */ /* 0x000fe2000a1a101c */
[----:B------:R-:W-:Y:S02]  /*113b0*/  ISETP.GE.AND P2, PT, R122, R116, PT ;  /* 0x000000747a00720c */ /* 0x000fe40003f46270 */
[----:B------:R-:W-:-:S02]  /*113c0*/  LEA.HI R122, R123, 0x6e, RZ, 0x1a ;  /* 0x0000006e7b7a7811 */ /* 0x000fc400078fd0ff */
[----:B------:R-:W-:Y:S02]  /*113d0*/  SEL R5, RZ, 0x4, P2 ;  /* 0x00000004ff057807 */ /* 0x000fe40001000000 */
[----:B------:R-:W-:Y:S02]  /*113e0*/  LOP3.LUT R123, R2, 0x6c, RZ, 0xfc, !PT ;  /* 0x0000006c027b7812 */ /* 0x000fe400078efcff */
[----:B------:R-:W-:Y:S02]  /*113f0*/  SEL R5, R5, RZ, P0 ;  /* 0x000000ff05057207 */ /* 0x000fe40000000000 */
[-C--:B------:R-:W-:Y:S02]  /*11400*/  ISETP.GE.AND P4, PT, R123, R116.reuse, PT ;  /* 0x000000747b00720c */ /* 0x080fe40003f86270 */
[----:B------:R-:W-:Y:S02]  /*11410*/  ISETP.GE.AND P5, PT, R122, R116, PT ;  /* 0x000000747a00720c */ /* 0x000fe40003fa6270 */
[----:B------:R-:W-:-:S02]  /*11420*/  ISETP.NE.U32.AND P2, PT, R5, RZ, PT ;  /* 0x000000ff0500720c */ /* 0x000fc40003f45070 */
[----:B------:R-:W-:Y:S02]  /*11430*/  SEL R6, RZ, 0x4, P4 ;  /* 0x00000004ff067807 */ /* 0x000fe40002000000 */
[----:B------:R-:W-:Y:S02]  /*11440*/  SEL R5, RZ, 0x4, P5 ;  /* 0x00000004ff057807 */ /* 0x000fe40002800000 */
[----:B------:R-:W-:Y:S02]  /*11450*/  SEL R6, R6, RZ, P0 ;  /* 0x000000ff06067207 */ /* 0x000fe40000000000 */
[----:B------:R-:W-:Y:S02]  /*11460*/  SEL R5, R5, RZ, P0 ;  /* 0x000000ff05057207 */ /* 0x000fe40000000000 */
[----:B------:R-:W-:Y:S02]  /*11470*/  ISETP.NE.U32.AND P5, PT, R6, RZ, PT ;  /* 0x000000ff0600720c */ /* 0x000fe40003fa5070 */
[----:B------:R-:W-:Y:S01]  /*11480*/  ISETP.NE.U32.AND P4, PT, R5, RZ, PT ;  /* 0x000000ff0500720c */ /* 0x000fe20003f85070 */
[----:B------:R-:W-:Y:S01]  /*11490*/  LDGSTS.E [R4+0x44008], desc[UR28][R40.64], P2 ;  /* 0x4400800028047fae */ /* 0x000fe200091a101c */
[----:B------:R-:W-:-:S02]  /*114a0*/  LOP3.LUT R122, R2, 0x10, RZ, 0xfc, !PT ;  /* 0x00000010027a7812 */ /* 0x000fc400078efcff */
[----:B------:R-:W-:Y:S02]  /*114b0*/  IADD3 R8, P6, PT, R8, UR9, RZ ;  /* 0x0000000908087c10 */ /* 0x000fe4000ffde0ff */
[-C--:B------:R-:W-:Y:S02]  /*114c0*/  ISETP.GE.AND P2, PT, R122, R116.reuse, PT ;  /* 0x000000747a00720c */ /* 0x080fe40003f46270 */
[----:B------:R-:W-:Y:S02]  /*114d0*/  IADD3.X R9, PT, PT, R9, UR10, RZ, P6, !PT ;  /* 0x0000000a09097c10 */ /* 0x000fe4000b7fe4ff */
[----:B------:R-:W-:Y:S01]  /*114e0*/  LOP3.LUT R123, R2, 0x12, RZ, 0xfc, !PT ;  /* 0x00000012027b7812 */ /* 0x000fe200078efcff */
[----:B------:R-:W-:Y:S01]  /*114f0*/  LDGSTS.E [R4+0x46000], desc[UR28][R10.64], P5 ;  /* 0x460000000a047fae */ /* 0x000fe2000a9a101c */
[----:B------:R-:W-:Y:S02]  /*11500*/  SEL R5, RZ, 0x4, P2 ;  /* 0x00000004ff057807 */ /* 0x000fe40001000000 */
[----:B------:R-:W-:Y:S01]  /*11510*/  IADD3 R102, P5, PT, R102, UR9, RZ ;  /* 0x0000000966667c10 */ /* 0x000fe2000ffbe0ff */
[----:B------:R1:W-:Y:S01]  /*11520*/  LDGSTS.E [R4+0x46008], desc[UR28][R8.64], P4 ;  /* 0x4600800008047fae */ /* 0x0003e2000a1a101c */
[----:B------:R-:W-:-:S02]  /*11530*/  ISETP.GE.AND P4, PT, R123, R116, PT ;  /* 0x000000747b00720c */ /* 0x000fc40003f86270 */
[----:B------:R-:W-:Y:S02]  /*11540*/  SEL R5, R5, RZ, P0 ;  /* 0x000000ff05057207 */ /* 0x000fe40000000000 */
[----:B------:R-:W-:Y:S02]  /*11550*/  IADD3.X R103, PT, PT, R103, UR10, RZ, P5, !PT ;  /* 0x0000000a67677c10 */ /* 0x000fe4000affe4ff */
[----:B------:R-:W-:Y:S02]  /*11560*/  ISETP.NE.U32.AND P2, PT, R5, RZ, PT ;  /* 0x000000ff0500720c */ /* 0x000fe40003f45070 */
[----:B------:R-:W-:Y:S02]  /*11570*/  LOP3.LUT R123, R2, 0x30, RZ, 0xfc, !PT ;  /* 0x00000030027b7812 */ /* 0x000fe400078efcff */
[----:B------:R-:W-:Y:S02]  /*11580*/  IADD3 R100, P5, PT, R100, UR9, RZ ;  /* 0x0000000964647c10 */ /* 0x000fe4000ffbe0ff */
[----:B-1----:R-:W-:-:S02]  /*11590*/  SEL R4, RZ, 0x4, P4 ;  /* 0x00000004ff047807 */ /* 0x002fc40002000000 */
[----:B------:R-:W-:Y:S02]  /*115a0*/  IADD3.X R101, PT, PT, R101, UR10, RZ, P5, !PT ;  /* 0x0000000a65657c10 */ /* 0x000fe4000affe4ff */
[----:B------:R-:W-:Y:S02]  /*115b0*/  SEL R4, R4, RZ, P0 ;  /* 0x000000ff04047207 */ /* 0x000fe40000000000 */
[----:B------:R-:W-:Y:S01]  /*115c0*/  LOP3.LUT R122, R2, 0x32, RZ, 0xfc, !PT ;  /* 0x00000032027a7812 */ /* 0x000fe200078efcff */
[----:B------:R-:W-:Y:S01]  /*115d0*/  LDGSTS.E [R24+0x40000], desc[UR28][R102.64], P2 ;  /* 0x4000000066187fae */ /* 0x000fe200091a101c */
[----:B------:R-:W-:Y:S02]  /*115e0*/  ISETP.NE.U32.AND P4, PT, R4, RZ, PT ;  /* 0x000000ff0400720c */ /* 0x000fe40003f85070 */
[----:B------:R-:W-:Y:S02]  /*115f0*/  ISETP.GE.AND P2, PT, R123, R116, PT ;  /* 0x000000747b00720c */ /* 0x000fe40003f46270 */
[----:B------:R-:W-:-:S02]  /*11600*/  LOP3.LUT R123, R2, 0x50, RZ, 0xfc, !PT ;  /* 0x00000050027b7812 */ /* 0x000fc400078efcff */
[----:B------:R-:W-:Y:S02]  /*11610*/  SEL R4, RZ, 0x4, P2 ;  /* 0x00000004ff047807 */ /* 0x000fe40001000000 */
[-C--:B------:R-:W-:Y:S02]  /*11620*/  ISETP.GE.AND P5, PT, R123, R116.reuse, PT ;  /* 0x000000747b00720c */ /* 0x080fe40003fa6270 */
[----:B------:R-:W-:Y:S02]  /*11630*/  SEL R4, R4, RZ, P0 ;  /* 0x000000ff04047207 */ /* 0x000fe40000000000 */
[----:B------:R-:W-:Y:S01]  /*11640*/  IADD3 R70, P6, PT, R70, UR9, RZ ;  /* 0x0000000946467c10 */ /* 0x000fe2000ffde0ff */
[----:B------:R-:W-:Y:S01]  /*11650*/  LDGSTS.E [R24+0x40008], desc[UR28][R100.64], P4 ;  /* 0x4000800064187fae */ /* 0x000fe2000a1a101c */
[----:B------:R-:W-:Y:S02]  /*11660*/  ISETP.GE.AND P4, PT, R122, R116, PT ;  /* 0x000000747a00720c */ /* 0x000fe40003f86270 */
[----:B------:R-:W-:-:S02]  /*11670*/  ISETP.NE.U32.AND P2, PT, R4, RZ, PT ;  /* 0x000000ff0400720c */ /* 0x000fc40003f45070 */
[----:B------:R-:W-:Y:S02]  /*11680*/  SEL R5, RZ, 0x4, P4 ;  /* 0x00000004ff057807 */ /* 0x000fe40002000000 */
[----:B------:R-:W-:Y:S02]  /*11690*/  SEL R4, RZ, 0x4, P5 ;  /* 0x00000004ff047807 */ /* 0x000fe40002800000 */
[----:B------:R-:W-:Y:S02]  /*116a0*/  SEL R5, R5, RZ, P0 ;  /* 0x000000ff05057207 */ /* 0x000fe40000000000 */
[----:B------:R-:W-:Y:S02]  /*116b0*/  SEL R4, R4, RZ, P0 ;  /* 0x000000ff04047207 */ /* 0x000fe40000000000 */
[----:B------:R-:W-:Y:S02]  /*116c0*/  IADD3.X R71, PT, PT, R71, UR10, RZ, P6, !PT ;  /* 0x0000000a47477c10 */ /* 0x000fe4000b7fe4ff */
[----:B------:R-:W-:-:S02]  /*116d0*/  ISETP.NE.U32.AND P5, PT, R5, RZ, PT ;  /* 0x000000ff0500720c */ /* 0x000fc40003fa5070 */
[----:B------:R-:W-:Y:S01]  /*116e0*/  IADD3 R68, P6, PT, R68, UR9, RZ ;  /* 0x0000000944447c10 */ /* 0x000fe2000ffde0ff */
[----:B------:R-:W-:Y:S01]  /*116f0*/  LDGSTS.E [R24+0x42000], desc[UR28][R70.64], P2 ;  /* 0x4200000046187fae */ /* 0x000fe200091a101c */
[----:B------:R-:W-:Y:S02]  /*11700*/  ISETP.NE.U32.AND P4, PT, R4, RZ, PT ;  /* 0x000000ff0400720c */ /* 0x000fe40003f85070 */
[----:B------:R-:W-:Y:S02]  /*11710*/  LOP3.LUT R123, R2, 0x52, RZ, 0xfc, !PT ;  /* 0x00000052027b7812 */ /* 0x000fe400078efcff */
[----:B------:R-:W-:Y:S02]  /*11720*/  IADD3.X R69, PT, PT, R69, UR10, RZ, P6, !PT ;  /* 0x0000000a45457c10 */ /* 0x000fe4000b7fe4ff */
[----:B------:R-:W-:Y:S02]  /*11730*/  IADD3 R38, P6, PT, R38, UR9, RZ ;  /* 0x0000000926267c10 */ /* 0x000fe4000ffde0ff */
[----:B------:R-:W-:Y:S01]  /*11740*/  ISETP.GE.AND P2, PT, R123, R116, PT ;  /* 0x000000747b00720c */ /* 0x000fe20003f46270 */
[----:B------:R-:W-:Y:S01]  /*11750*/  LDGSTS.E [R24+0x42008], desc[UR28][R68.64], P5 ;  /* 0x4200800044187fae */ /* 0x000fe2000a9a101c */
[----:B------:R-:W-:-:S02]  /*11760*/  IADD3.X R39, PT, PT, R39, UR10, RZ, P6, !PT ;  /* 0x0000000a27277c10 */ /* 0x000fc4000b7fe4ff */
[----:B------:R-:W-:Y:S02]  /*11770*/  SEL R4, RZ, 0x4, P2 ;  /* 0x00000004ff047807 */ /* 0x000fe40001000000 */
[C---:B------:R-:W-:Y:S01]  /*11780*/  LOP3.LUT R122, R2.reuse, 0x70, RZ, 0xfc, !PT ;  /* 0x00000070027a7812 */ /* 0x040fe200078efcff */
[----:B------:R-:W-:Y:S01]  /*11790*/  LDGSTS.E [R24+0x44000], desc[UR28][R38.64], P4 ;  /* 0x4400000026187fae */ /* 0x000fe2000a1a101c */
[----:B------:R-:W-:Y:S02]  /*117a0*/  LOP3.LUT R123, R2, 0x72, RZ, 0xfc, !PT ;  /* 0x00000072027b7812 */ /* 0x000fe400078efcff */
[----:B------:R-:W-:Y:S02]  /*117b0*/  SEL R4, R4, RZ, P0 ;  /* 0x000000ff04047207 */ /* 0x000fe40000000000 */
[-C--:B------:R-:W-:Y:S02]  /*117c0*/  ISETP.GE.AND P4, PT, R122, R116.reuse, PT ;  /* 0x000000747a00720c */ /* 0x080fe40003f86270 */
[----:B------:R-:W-:-:S02]  /*117d0*/  ISETP.GE.AND P5, PT, R123, R116, PT ;  /* 0x000000747b00720c */ /* 0x000fc40003fa6270 */
[----:B------:R-:W-:Y:S02]  /*117e0*/  ISETP.NE.U32.AND P2, PT, R4, RZ, PT ;  /* 0x000000ff0400720c */ /* 0x000fe40003f45070 */
[----:B------:R-:W-:Y:S02]  /*117f0*/  SEL R5, RZ, 0x4, P4 ;  /* 0x00000004ff057807 */ /* 0x000fe40002000000 */
[----:B------:R-:W-:Y:S02]  /*11800*/  SEL R4, RZ, 0x4, P5 ;  /* 0x00000004ff047807 */ /* 0x000fe40002800000 */
[----:B------:R-:W-:Y:S02]  /*11810*/  IADD3 R36, P6, PT, R36, UR9, RZ ;  /* 0x0000000924247c10 */ /* 0x000fe4000ffde0ff */
[----:B------:R-:W-:Y:S02]  /*11820*/  SEL R5, R5, RZ, P0 ;  /* 0x000000ff05057207 */ /* 0x000fe40000000000 */
[----:B------:R-:W-:-:S02]  /*11830*/  SEL R4, R4, RZ, P0 ;  /* 0x000000ff04047207 */ /* 0x000fc40000000000 */
[----:B------:R-:W-:Y:S02]  /*11840*/  IADD3.X R37, PT, PT, R37, UR10, RZ, P6, !PT ;  /* 0x0000000a25257c10 */ /* 0x000fe4000b7fe4ff */
[----:B------:R-:W-:Y:S02]  /*11850*/  ISETP.NE.U32.AND P5, PT, R5, RZ, PT ;  /* 0x000000ff0500720c */ /* 0x000fe40003fa5070 */
[----:B------:R-:W-:Y:S01]  /*11860*/  IADD3 R6, P6, PT, R148, UR9, RZ ;  /* 0x0000000994067c10 */ /* 0x000fe2000ffde0ff */
[----:B------:R-:W-:Y:S01]  /*11870*/  LDGSTS.E [R24+0x44008], desc[UR28][R36.64], P2 ;  /* 0x4400800024187fae */ /* 0x000fe200091a101c */
[----:B------:R-:W-:Y:S02]  /*11880*/  ISETP.NE.U32.AND P4, PT, R4, RZ, PT ;  /* 0x000000ff0400720c */ /* 0x000fe40003f85070 */
[----:B------:R-:W-:Y:S02]  /*11890*/  IADD3.X R7, PT, PT, R149, UR10, RZ, P6, !PT ;  /* 0x0000000a95077c10 */ /* 0x000fe4000b7fe4ff */
[----:B------:R-:W-:-:S02]  /*118a0*/  IADD3 R4, P6, PT, R146, UR9, RZ ;  /* 0x0000000992047c10 */ /* 0x000fc4000ffde0ff */
[----:B------:R-:W-:Y:S02]  /*118b0*/  LOP3.LUT R122, R2, 0x14, RZ, 0xfc, !PT ;  /* 0x00000014027a7812 */ /* 0x000fe400078efcff */
[----:B------:R-:W-:Y:S01]  /*118c0*/  IADD3.X R5, PT, PT, R147, UR10, RZ, P6, !PT ;  /* 0x0000000a93057c10 */ /* 0x000fe2000b7fe4ff */
[----:B------:R-:W-:Y:S01]  /*118d0*/  LDGSTS.E [R24+0x46000], desc[UR28][R6.64], P5 ;  /* 0x4600000006187fae */ /* 0x000fe2000a9a101c */
[-C--:B------:R-:W-:Y:S02]  /*118e0*/  ISETP.GE.AND P2, PT, R122, R116.reuse, PT ;  /* 0x000000747a00720c */ /* 0x080fe40003f46270 */
[----:B------:R-:W-:Y:S01]  /*118f0*/  LOP3.LUT R123, R2, 0x16, RZ, 0xfc, !PT ;  /* 0x00000016027b7812 */ /* 0x000fe200078efcff */
[----:B------:R1:W-:Y:S01]  /*11900*/  LDGSTS.E [R24+0x46008], desc[UR28][R4.64], P4 ;  /* 0x4600800004187fae */ /* 0x0003e2000a1a101c */
[----:B------:R-:W-:Y:S02]  /*11910*/  IADD3 R98, P5, PT, R98, UR9, RZ ;  /* 0x0000000962627c10 */ /* 0x000fe4000ffbe0ff */
[----:B------:R-:W-:-:S02]  /*11920*/  ISETP.GE.AND P4, PT, R123, R116, PT ;  /* 0x000000747b00720c */ /* 0x000fc40003f86270 */
[----:B------:R-:W-:Y:S02]  /*11930*/  IADD3.X R99, PT, PT, R99, UR10, RZ, P5, !PT ;  /* 0x0000000a63637c10 */ /* 0x000fe4000affe4ff */
[----:B------:R-:W-:Y:S02]  /*11940*/  SEL R25, RZ, 0x4, P4 ;  /* 0x00000004ff197807 */ /* 0x000fe40002000000 */
[----:B------:R-:W-:Y:S02]  /*11950*/  LOP3.LUT R123, R2, 0x34, RZ, 0xfc, !PT ;  /* 0x00000034027b7812 */ /* 0x000fe400078efcff */
[----:B------:R-:W-:Y:S02]  /*11960*/  SEL R25, R25, RZ, P0 ;  /* 0x000000ff19197207 */ /* 0x000fe40000000000 */
[----:B-1----:R-:W-:Y:S02]  /*11970*/  SEL R24, RZ, 0x4, P2 ;  /* 0x00000004ff187807 */ /* 0x002fe40001000000 */
[----:B------:R-:W-:-:S02]  /*11980*/  ISETP.NE.U32.AND P4, PT, R25, RZ, PT ;  /* 0x000000ff1900720c */ /* 0x000fc40003f85070 */
[----:B------:R-:W-:Y:S02]  /*11990*/  SEL R24, R24, RZ, P0 ;  /* 0x000000ff18187207 */ /* 0x000fe40000000000 */
[----:B------:R-:W-:Y:S02]  /*119a0*/  IADD3 R96, P5, PT, R96, UR9, RZ ;  /* 0x0000000960607c10 */ /* 0x000fe4000ffbe0ff */
[----:B------:R-:W-:Y:S02]  /*119b0*/  ISETP.NE.U32.AND P2, PT, R24, RZ, PT ;  /* 0x000000ff1800720c */ /* 0x000fe40003f45070 */
[----:B------:R-:W-:Y:S02]  /*119c0*/  IADD3.X R97, PT, PT, R97, UR10, RZ, P5, !PT ;  /* 0x0000000a61617c10 */ /* 0x000fe4000affe4ff */
[----:B------:R-:W-:Y:S02]  /*119d0*/  LOP3.LUT R122, R2, 0x36, RZ, 0xfc, !PT ;  /* 0x00000036027a7812 */ /* 0x000fe400078efcff */
[----:B------:R-:W-:-:S04]  /*119e0*/  IADD3 R66, P6, PT, R66, UR9, RZ ;  /* 0x0000000942427c10 */ /* 0x000fc8000ffde0ff */
[----:B------:R-:W-:Y:S02]  /*119f0*/  IADD3.X R67, PT, PT, R67, UR10, RZ, P6, !PT ;  /* 0x0000000a43437c10 */ /* 0x000fe4000b7fe4ff */
[----:B------:R-:W-:Y:S01]  /*11a00*/  IADD3 R64, P6, PT, R64, UR9, RZ ;  /* 0x0000000940407c10 */ /* 0x000fe2000ffde0ff */
[----:B------:R-:W-:Y:S01]  /*11a10*/  LDGSTS.E [R23+0x40000], desc[UR28][R98.64], P2 ;  /* 0x4000000062177fae */ /* 0x000fe200091a101c */
[-C--:B------:R-:W-:Y:S02]  /*11a20*/  ISETP.GE.AND P2, PT, R123, R116.reuse, PT ;  /* 0x000000747b00720c */ /* 0x080fe40003f46270 */
[----:B------:R-:W-:Y:S01]  /*11a30*/  LOP3.LUT R123, R2, 0x54, RZ, 0xfc, !PT ;  /* 0x00000054027b7812 */ /* 0x000fe200078efcff */
[----:B------:R-:W-:Y:S01]  /*11a40*/  LDGSTS.E [R23+0x40008], desc[UR28][R96.64], P4 ;  /* 0x4000800060177fae */ /* 0x000fe2000a1a101c */
[----:B------:R-:W-:Y:S02]  /*11a50*/  SEL R24, RZ, 0x4, P2 ;  /* 0x00000004ff187807 */ /* 0x000fe40001000000 */
[----:B------:R-:W-:-:S02]  /*11a60*/  ISETP.GE.AND P4, PT, R122, R116, PT ;  /* 0x000000747a00720c */ /* 0x000fc40003f86270 */
        /* <DEDUP_REMOVED lines=8> */
[----:B------:R-:W-:Y:S01]  /*11af0*/  ISETP.NE.U32.AND P4, PT, R25, RZ, PT ;  /* 0x000000ff1900720c */ /* 0x000fe20003f85070 */
[----:B------:R-:W-:Y:S01]  /*11b00*/  LDGSTS.E [R23+0x42000], desc[UR28][R66.64], P2 ;  /* 0x4200000042177fae */ /* 0x000fe200091a101c */
[----:B------:R-:W-:Y:S02]  /*11b10*/  LOP3.LUT R123, R2, 0x56, RZ, 0xfc, !PT ;  /* 0x00000056027b7812 */ /* 0x000fe400078efcff */
[----:B------:R-:W-:Y:S02]  /*11b20*/  IADD3.X R65, PT, PT, R65, UR10, RZ, P6, !PT ;  /* 0x0000000a41417c10 */ /* 0x000fe4000b7fe4ff */
[----:B------:R-:W-:-:S02]  /*11b30*/  IADD3 R148, P6, PT, R144, UR9, RZ ;  /* 0x0000000990947c10 */ /* 0x000fc4000ffde0ff */
[----:B------:R-:W-:Y:S02]  /*11b40*/  ISETP.GE.AND P2, PT, R123, R116, PT ;  /* 0x000000747b00720c */ /* 0x000fe40003f46270 */
[----:B------:R-:W-:Y:S01]  /*11b50*/  IADD3.X R149, PT, PT, R145, UR10, RZ, P6, !PT ;  /* 0x0000000a91957c10 */ /* 0x000fe2000b7fe4ff */
[----:B------:R-:W-:Y:S01]  /*11b60*/  LDGSTS.E [R23+0x42008], desc[UR28][R64.64], P5 ;  /* 0x4200800040177fae */ /* 0x000fe2000a9a101c */
[----:B------:R-:W-:Y:S02]  /*11b70*/  SEL R24, RZ, 0x4, P2 ;  /* 0x00000004ff187807 */ /* 0x000fe40001000000 */
[C---:B------:R-:W-:Y:S01]  /*11b80*/  LOP3.LUT R122, R2.reuse, 0x74, RZ, 0xfc, !PT ;  /* 0x00000074027a7812 */ /* 0x040fe200078efcff */
[----:B------:R-:W-:Y:S01]  /*11b90*/  LDGSTS.E [R23+0x44000], desc[UR28][R148.64], P4 ;  /* 0x4400000094177fae */ /* 0x000fe2000a1a101c */
[----:B------:R-:W-:Y:S02]  /*11ba0*/  LOP3.LUT R123, R2, 0x76, RZ, 0xfc, !PT ;  /* 0x00000076027b7812 */ /* 0x000fe400078efcff */
[----:B------:R-:W-:-:S02]  /*11bb0*/  SEL R24, R24, RZ, P0 ;  /* 0x000000ff18187207 */ /* 0x000fc40000000000 */
[-C--:B------:R-:W-:Y:S02]  /*11bc0*/  ISETP.GE.AND P4, PT, R122, R116.reuse, PT ;  /* 0x000000747a00720c */ /* 0x080fe40003f86270 */
[----:B------:R-:W-:Y:S02]  /*11bd0*/  ISETP.GE.AND P5, PT, R123, R116, PT ;  /* 0x000000747b00720c */ /* 0x000fe40003fa6270 */
[----:B------:R-:W-:Y:S02]  /*11be0*/  ISETP.NE.U32.AND P2, PT, R24, RZ, PT ;  /* 0x000000ff1800720c */ /* 0x000fe40003f45070 */
[----:B------:R-:W-:Y:S02]  /*11bf0*/  SEL R24, RZ, 0x4, P4 ;  /* 0x00000004ff187807 */ /* 0x000fe40002000000 */
[----:B------:R-:W-:Y:S02]  /*11c00*/  SEL R25, RZ, 0x4, P5 ;  /* 0x00000004ff197807 */ /* 0x000fe40002800000 */
[----:B------:R-:W-:-:S02]  /*11c10*/  IADD3 R144, P6, PT, R142, UR9, RZ ;  /* 0x000000098e907c10 */ /* 0x000fc4000ffde0ff */
[----:B------:R-:W-:Y:S02]  /*11c20*/  SEL R24, R24, RZ, P0 ;  /* 0x000000ff18187207 */ /* 0x000fe40000000000 */
[----:B------:R-:W-:Y:S02]  /*11c30*/  SEL R25, R25, RZ, P0 ;  /* 0x000000ff19197207 */ /* 0x000fe40000000000 */
[----:B------:R-:W-:Y:S02]  /*11c40*/  IADD3.X R145, PT, PT, R143, UR10, RZ, P6, !PT ;  /* 0x0000000a8f917c10 */ /* 0x000fe4000b7fe4ff */
[----:B------:R-:W-:Y:S02]  /*11c50*/  ISETP.NE.U32.AND P5, PT, R24, RZ, PT ;  /* 0x000000ff1800720c */ /* 0x000fe40003fa5070 */
[----:B------:R-:W-:Y:S01]  /*11c60*/  IADD3 R128, P6, PT, R128, UR9, RZ ;  /* 0x0000000980807c10 */ /* 0x000fe2000ffde0ff */
[----:B------:R-:W-:Y:S01]  /*11c70*/  LDGSTS.E [R23+0x44008], desc[UR28][R144.64], P2 ;  /* 0x4400800090177fae */ /* 0x000fe200091a101c */
[----:B------:R-:W-:-:S02]  /*11c80*/  ISETP.NE.U32.AND P4, PT, R25, RZ, PT ;  /* 0x000000ff1900720c */ /* 0x000fc40003f85070 */
[----:B------:R-:W-:Y:S02]  /*11c90*/  IADD3.X R129, PT, PT, R129, UR10, RZ, P6, !PT ;  /* 0x0000000a81817c10 */ /* 0x000fe4000b7fe4ff */
[----:B------:R-:W-:Y:S02]  /*11ca0*/  IADD3 R124, P6, PT, R124, UR9, RZ ;  /* 0x000000097c7c7c10 */ /* 0x000fe4000ffde0ff */
[----:B------:R-:W-:Y:S02]  /*11cb0*/  LOP3.LUT R122, R2, 0x18, RZ, 0xfc, !PT ;  /* 0x00000018027a7812 */ /* 0x000fe400078efcff */
        /* <DEDUP_REMOVED lines=34> */
[C---:B------:R-:W-:Y:S01]  /*11ee0*/  LOP3.LUT R123, R2.reuse, 0x5a, RZ, 0xfc, !PT ;  /* 0x0000005a027b7812 */ /* 0x040fe200078efcff */
[----:B------:R-:W-:Y:S01]  /*11ef0*/  LDGSTS.E [R22+0x42000], desc[UR28][R62.64], P2 ;  /* 0x420000003e167fae */ /* 0x000fe200091a101c */
[----:B------:R-:W-:Y:S02]  /*11f00*/  IADD3.X R61, PT, PT, R61, UR10, RZ, P6, !PT ;  /* 0x0000000a3d3d7c10 */ /* 0x000fe4000b7fe4ff */
[----:B------:R-:W-:Y:S02]  /*11f10*/  ISETP.GE.AND P2, PT, R123, R116, PT ;  /* 0x000000747b00720c */ /* 0x000fe40003f46270 */
[----:B------:R-:W-:Y:S01]  /*11f20*/  LOP3.LUT R123, R2, 0x7a, RZ, 0xfc, !PT ;  /* 0x0000007a027b7812 */ /* 0x000fe200078efcff */
[----:B------:R-:W-:Y:S01]  /*11f30*/  LDGSTS.E [R22+0x42008], desc[UR28][R60.64], P5 ;  /* 0x420080003c167fae */ /* 0x000fe2000a9a101c */
[----:B------:R-:W-:-:S02]  /*11f40*/  SEL R23, R23, RZ, P0 ;  /* 0x000000ff17177207 */ /* 0x000fc40000000000 */
[----:B------:R-:W-:Y:S02]  /*11f50*/  ISETP.GE.AND P5, PT, R123, R116, PT ;  /* 0x000000747b00720c */ /* 0x000fe40003fa6270 */
[----:B------:R-:W1:Y:S01]  /*11f60*/  S2R R123, SR_TID.X ;  /* 0x00000000007b7919 */ /* 0x000e620000002100 */
[----:B------:R-:W-:Y:S02]  /*11f70*/  ISETP.NE.U32.AND P4, PT, R23, RZ, PT ;  /* 0x000000ff1700720c */ /* 0x000fe40003f85070 */
[----:B------:R-:W-:Y:S02]  /*11f80*/  SEL R23, RZ, 0x4, P2 ;  /* 0x00000004ff177807 */ /* 0x000fe40001000000 */
[----:B------:R-:W-:Y:S02]  /*11f90*/  IADD3 R130, P6, PT, R130, UR9, RZ ;  /* 0x0000000982827c10 */ /* 0x000fe4000ffde0ff */
[----:B------:R-:W-:Y:S02]  /*11fa0*/  SEL R23, R23, RZ, P0 ;  /* 0x000000ff17177207 */ /* 0x000fe40000000000 */
[----:B------:R-:W-:-:S02]  /*11fb0*/  IADD3.X R131, PT, PT, R131, UR10, RZ, P6, !PT ;  /* 0x0000000a83837c10 */ /* 0x000fc4000b7fe4ff */
[----:B------:R-:W-:Y:S02]  /*11fc0*/  ISETP.NE.U32.AND P2, PT, R23, RZ, PT ;  /* 0x000000ff1700720c */ /* 0x000fe40003f45070 */
[----:B------:R-:W-:Y:S01]  /*11fd0*/  LOP3.LUT R122, R2, 0x78, RZ, 0xfc, !PT ;  /* 0x00000078027a7812 */ /* 0x000fe200078efcff */
[----:B------:R-:W-:Y:S01]  /*11fe0*/  LDGSTS.E [R22+0x44000], desc[UR28][R130.64], P4 ;  /* 0x4400000082167fae */ /* 0x000fe2000a1a101c */
[----:B------:R-:W-:Y:S02]  /*11ff0*/  IADD3 R26, P6, PT, R26, UR9, RZ ;  /* 0x000000091a1a7c10 */ /* 0x000fe4000ffde0ff */
[----:B------:R-:W-:Y:S02]  /*12000*/  ISETP.GE.AND P4, PT, R122, R116, PT ;  /* 0x000000747a00720c */ /* 0x000fe40003f86270 */
[----:B------:R-:W-:Y:S02]  /*12010*/  IADD3.X R27, PT, PT, R27, UR10, RZ, P6, !PT ;  /* 0x0000000a1b1b7c10 */ /* 0x000fe4000b7fe4ff */
[----:B------:R-:W-:-:S02]  /*12020*/  SEL R24, RZ, 0x4, P4 ;  /* 0x00000004ff187807 */ /* 0x000fc40002000000 */
[----:B------:R-:W-:Y:S01]  /*12030*/  SEL R23, RZ, 0x4, P5 ;  /* 0x00000004ff177807 */ /* 0x000fe20002800000 */
[----:B------:R-:W-:Y:S01]  /*12040*/  LDGSTS.E [R22+0x44008], desc[UR28][R26.64], P2 ;  /* 0x440080001a167fae */ /* 0x000fe200091a101c */
[----:B------:R-:W-:Y:S02]  /*12050*/  SEL R24, R24, RZ, P0 ;  /* 0x000000ff18187207 */ /* 0x000fe40000000000 */
[----:B------:R-:W-:Y:S02]  /*12060*/  SEL R23, R23, RZ, P0 ;  /* 0x000000ff17177207 */ /* 0x000fe40000000000 */
[----:B------:R-:W-:Y:S02]  /*12070*/  ISETP.NE.U32.AND P5, PT, R24, RZ, PT ;  /* 0x000000ff1800720c */ /* 0x000fe40003fa5070 */
[----:B------:R-:W-:Y:S02]  /*12080*/  IADD3 R126, P6, PT, R126, UR9, RZ ;  /* 0x000000097e7e7c10 */ /* 0x000fe4000ffde0ff */
[----:B-1----:R-:W-:-:S02]  /*12090*/  LEA.HI R122, R123, 0x1e, RZ, 0x1a ;  /* 0x0000001e7b7a7811 */ /* 0x002fc400078fd0ff */
[----:B------:R-:W-:Y:S02]  /*120a0*/  LOP3.LUT R123, R2, 0x1c, RZ, 0xfc, !PT ;  /* 0x0000001c027b7812 */ /* 0x000fe400078efcff */
[----:B------:R-:W-:Y:S02]  /*120b0*/  ISETP.NE.U32.AND P4, PT, R23, RZ, PT ;  /* 0x000000ff1700720c */ /* 0x000fe40003f85070 */
[----:B------:R-:W-:Y:S02]  /*120c0*/  ISETP.GE.AND P2, PT, R123, R116, PT ;  /* 0x000000747b00720c */ /* 0x000fe40003f46270 */
[----:B------:R-:W1:Y:S01]  /*120d0*/  S2R R123, SR_TID.X ;  /* 0x00000000007b7919 */ /* 0x000e620000002100 */
[----:B------:R-:W-:Y:S02]  /*120e0*/  IADD3.X R127, PT, PT, R127, UR10, RZ, P6, !PT ;  /* 0x0000000a7f7f7c10 */ /* 0x000fe4000b7fe4ff */
[----:B------:R-:W-:Y:S02]  /*120f0*/  SEL R23, RZ, 0x4, P2 ;  /* 0x00000004ff177807 */ /* 0x000fe40001000000 */
[----:B------:R-:W-:Y:S01]  /*12100*/  IADD3 R132, P6, PT, R132, UR9, RZ ;  /* 0x0000000984847c10 */ /* 0x000fe2000ffde0ff */
[----:B------:R-:W-:Y:S01]  /*12110*/  LDGSTS.E [R22+0x46000], desc[UR28][R126.64], P5 ;  /* 0x460000007e167fae */ /* 0x000fe2000a9a101c */
[----:B------:R-:W-:-:S02]  /*12120*/  SEL R23, R23, RZ, P0 ;  /* 0x000000ff17177207 */ /* 0x000fc40000000000 */
[----:B------:R-:W-:Y:S02]  /*12130*/  IADD3.X R133, PT, PT, R133, UR10, RZ, P6, !PT ;  /* 0x0000000a85857c10 */ /* 0x000fe4000b7fe4ff */
[----:B------:R-:W-:Y:S02]  /*12140*/  ISETP.NE.U32.AND P2, PT, R23, RZ, PT ;  /* 0x000000ff1700720c */ /* 0x000fe40003f45070 */
[----:B------:R-:W-:Y:S01]  /*12150*/  IADD3 R90, P5, PT, R90, UR9, RZ ;  /* 0x000000095a5a7c10 */ /* 0x000fe2000ffbe0ff */
[----:B------:R2:W-:Y:S01]  /*12160*/  LDGSTS.E [R22+0x46008], desc[UR28][R132.64], P4 ;  /* 0x4600800084167fae */ /* 0x0005e2000a1a101c */
[----:B------:R-:W-:Y:S02]  /*12170*/  ISETP.GE.AND P4, PT, R122, R116, PT ;  /* 0x000000747a00720c */ /* 0x000fe40003f86270 */
[----:B------:R-:W-:Y:S02]  /*12180*/  IADD3.X R91, PT, PT, R91, UR10, RZ, P5, !PT ;  /* 0x0000000a5b5b7c10 */ /* 0x000fe4000affe4ff */
[----:B------:R-:W-:-:S02]  /*12190*/  IADD3 R88, P5, PT, R88, UR9, RZ ;  /* 0x0000000958587c10 */ /* 0x000fc4000ffbe0ff */
[----:B------:R-:W-:Y:S02]  /*121a0*/  LOP3.LUT R122, R2, 0x3c, RZ, 0xfc, !PT ;  /* 0x0000003c027a7812 */ /* 0x000fe400078efcff */
[----:B------:R-:W-:Y:S01]  /*121b0*/  IADD3.X R89, PT, PT, R89, UR10, RZ, P5, !PT ;  /* 0x0000000a59597c10 */ /* 0x000fe2000affe4ff */
[----:B------:R-:W-:Y:S01]  /*121c0*/  LDGSTS.E [R35+0x40000], desc[UR28][R90.64], P2 ;  /* 0x400000005a237fae */ /* 0x000fe200091a101c */
[----:B------:R-:W-:Y:S02]  /*121d0*/  IADD3 R58, P6, PT, R58, UR9, RZ ;  /* 0x000000093a3a7c10 */ /* 0x000fe4000ffde0ff */
[----:B--2---:R-:W-:Y:S02]  /*121e0*/  SEL R22, RZ, 0x4, P4 ;  /* 0x00000004ff167807 */ /* 0x004fe40002000000 */
[----:B------:R-:W-:Y:S02]  /*121f0*/  IADD3.X R59, PT, PT, R59, UR10, RZ, P6, !PT ;  /* 0x0000000a3b3b7c10 */ /* 0x000fe4000b7fe4ff */
[----:B------:R-:W-:-:S02]  /*12200*/  SEL R22, R22, RZ, P0 ;  /* 0x000000ff16167207 */ /* 0x000fc40000000000 */
[----:B-1----:R-:W-:Y:S02]  /*12210*/  LEA.HI R123, R123, 0x3e, RZ, 0x1a ;  /* 0x0000003e7b7b7811 */ /* 0x002fe400078fd0ff */
[----:B------:R-:W-:Y:S02]  /*12220*/  ISETP.NE.U32.AND P4, PT, R22, RZ, PT ;  /* 0x000000ff1600720c */ /* 0x000fe40003f85070 */
[-C--:B------:R-:W-:Y:S02]  /*12230*/  ISETP.GE.AND P2, PT, R123, R116.reuse, PT ;  /* 0x000000747b00720c */ /* 0x080fe40003f46270 */
[----:B------:R-:W-:Y:S02]  /*12240*/  LOP3.LUT R123, R2, 0x5c, RZ, 0xfc, !PT ;  /* 0x0000005c027b7812 */ /* 0x000fe400078efcff */
[----:B------:R-:W-:Y:S02]  /*12250*/  SEL R22, RZ, 0x4, P2 ;  /* 0x00000004ff167807 */ /* 0x000fe40001000000 */
[----:B------:R-:W-:-:S02]  /*12260*/  ISETP.GE.AND P5, PT, R123, R116, PT ;  /* 0x000000747b00720c */ /* 0x000fc40003fa6270 */
[----:B------:R-:W1:Y:S01]  /*12270*/  S2R R123, SR_TID.X ;  /* 0x00000000007b7919 */ /* 0x000e620000002100 */
[----:B------:R-:W-:Y:S02]  /*12280*/  SEL R22, R22, RZ, P0 ;  /* 0x000000ff16167207 */ /* 0x000fe40000000000 */
[----:B------:R-:W-:Y:S01]  /*12290*/  SEL R23, RZ, 0x4, P5 ;  /* 0x00000004ff177807 */ /* 0x000fe20002800000 */
[----:B------:R-:W-:Y:S01]  /*122a0*/  LDGSTS.E [R35+0x40008], desc[UR28][R88.64], P4 ;  /* 0x4000800058237fae */ /* 0x000fe2000a1a101c */
[----:B------:R-:W-:Y:S02]  /*122b0*/  ISETP.GE.AND P4, PT, R122, R116, PT ;  /* 0x000000747a00720c */ /* 0x000fe40003f86270 */
[----:B------:R-:W-:Y:S02]  /*122c0*/  ISETP.NE.U32.AND P2, PT, R22, RZ, PT ;  /* 0x000000ff1600720c */ /* 0x000fe40003f45070 */
[----:B------:R-:W-:Y:S02]  /*122d0*/  SEL R22, RZ, 0x4, P4 ;  /* 0x00000004ff167807 */ /* 0x000fe40002000000 */
[----:B------:R-:W-:-:S02]  /*122e0*/  SEL R23, R23, RZ, P0 ;  /* 0x000000ff17177207 */ /* 0x000fc40000000000 */
[----:B------:R-:W-:Y:S02]  /*122f0*/  SEL R22, R22, RZ, P0 ;  /* 0x000000ff16167207 */ /* 0x000fe40000000000 */
[----:B------:R-:W-:Y:S02]  /*12300*/  IADD3 R56, P6, PT, R56, UR9, RZ ;  /* 0x0000000938387c10 */ /* 0x000fe4000ffde0ff */
[----:B------:R-:W-:Y:S02]  /*12310*/  ISETP.NE.U32.AND P5, PT, R22, RZ, PT ;  /* 0x000000ff1600720c */ /* 0x000fe40003fa5070 */
[----:B------:R-:W-:Y:S02]  /*12320*/  ISETP.NE.U32.AND P4, PT, R23, RZ, PT ;  /* 0x000000ff1700720c */ /* 0x000fe40003f85070 */
[----:B------:R-:W-:Y:S02]  /*12330*/  IADD3.X R57, PT, PT, R57, UR10, RZ, P6, !PT ;  /* 0x0000000a39397c10 */ /* 0x000fe4000b7fe4ff */
[----:B------:R-:W-:-:S04]  /*12340*/  IADD3 R24, P6, PT, R140, UR9, RZ ;  /* 0x000000098c187c10 */ /* 0x000fc8000ffde0ff */
[----:B------:R-:W-:-:S03]  /*12350*/  IADD3.X R25, PT, PT, R141, UR10, RZ, P6, !PT ;  /* 0x0000000a8d197c10 */ /* 0x000fc6000b7fe4ff */
[----:B------:R-:W-:Y:S01]  /*12360*/  LDGSTS.E [R35+0x42000], desc[UR28][R58.64], P5 ;  /* 0x420000003a237fae */ /* 0x000fe2000a9a101c */
[----:B-1----:R-:W-:-:S03]  /*12370*/  LEA.HI R122, R123, 0x5e, RZ, 0x1a ;  /* 0x0000005e7b7a7811 */ /* 0x002fc600078fd0ff */
[----:B------:R-:W-:Y:S01]  /*12380*/  LDGSTS.E [R35+0x42008], desc[UR28][R56.64], P2 ;  /* 0x4200800038237fae */ /* 0x000fe200091a101c */
[-C--:B------:R-:W-:Y:S02]  /*12390*/  ISETP.GE.AND P2, PT, R122, R116.reuse, PT ;  /* 0x000000747a00720c */ /* 0x080fe40003f46270 */
[----:B------:R-:W-:Y:S01]  /*123a0*/  LEA.HI R122, R123, 0x7e, RZ, 0x1a ;  /* 0x0000007e7b7a7811 */ /* 0x000fe200078fd0ff */
[----:B------:R-:W-:Y:S01]  /*123b0*/  LDGSTS.E [R35+0x44000], desc[UR28][R24.64], P4 ;  /* 0x4400000018237fae */ /* 0x000fe2000a1a101c */
[----:B------:R-:W-:Y:S02]  /*123c0*/  LOP3.LUT R123, R2, 0x7c, RZ, 0xfc, !PT ;  /* 0x0000007c027b7812 */ /* 0x000fe400078efcff */
[-C--:B------:R-:W-:Y:S02]  /*123d0*/  ISETP.GE.AND P5, PT, R122, R116.reuse, PT ;  /* 0x000000747a00720c */ /* 0x080fe40003fa6270 */
[----:B------:R-:W-:Y:S02]  /*123e0*/  ISETP.GE.AND P4, PT, R123, R116, PT ;  /* 0x000000747b00720c */ /* 0x000fe40003f86270 */
[----:B------:R-:W2:Y:S01]  /*123f0*/  LDL.LU.64 R122, [R1+0x18] ;  /* 0x00001800017a7983 */ /* 0x000ea20000300a00 */
[----:B------:R-:W-:-:S04]  /*12400*/  SEL R22, RZ, 0x4, P2 ;  /* 0x00000004ff167807 */ /* 0x000fc80001000000 */
[----:B------:R-:W-:-:S04]  /*12410*/  SEL R22, R22, RZ, P0 ;  /* 0x000000ff16167207 */ /* 0x000fc80000000000 */
[----:B------:R-:W-:Y:S02]  /*12420*/  ISETP.NE.U32.AND P2, PT, R22, RZ, PT ;  /* 0x000000ff1600720c */ /* 0x000fe40003f45070 */
[----:B------:R-:W-:Y:S02]  /*12430*/  SEL R22, RZ, 0x4, P5 ;  /* 0x00000004ff167807 */ /* 0x000fe40002800000 */
[----:B------:R-:W-:Y:S02]  /*12440*/  SEL R23, RZ, 0x4, P4 ;  /* 0x00000004ff177807 */ /* 0x000fe40002000000 */
[----:B------:R-:W-:Y:S02]  /*12450*/  SEL R22, R22, RZ, P0 ;  /* 0x000000ff16167207 */ /* 0x000fe40000000000 */
[----:B------:R-:W-:Y:S02]  /*12460*/  SEL R23, R23, RZ, P0 ;  /* 0x000000ff17177207 */ /* 0x000fe40000000000 */
[----:B------:R-:W-:-:S02]  /*12470*/  ISETP.NE.U32.AND P4, PT, R22, RZ, PT ;  /* 0x000000ff1600720c */ /* 0x000fc40003f85070 */
[----:B------:R-:W-:Y:S02]  /*12480*/  IADD3 R22, P6, PT, R138, UR9, RZ ;  /* 0x000000098a167c10 */ /* 0x000fe4000ffde0ff */
[----:B------:R-:W-:Y:S02]  /*12490*/  ISETP.NE.U32.AND P5, PT, R23, RZ, PT ;  /* 0x000000ff1700720c */ /* 0x000fe40003fa5070 */
[----:B------:R-:W-:Y:S02]  /*124a0*/  IADD3.X R23, PT, PT, R139, UR10, RZ, P6, !PT ;  /* 0x0000000a8b177c10 */ /* 0x000fe4000b7fe4ff */
[----:B------:R-:W-:Y:S01]  /*124b0*/  IADD3 R134, P6, PT, R134, UR9, RZ ;  /* 0x0000000986867c10 */ /* 0x000fe2000ffde0ff */
[----:B------:R-:W-:Y:S02]  /*124c0*/  USHF.R.S32.HI UR4, URZ, 0x1f, UR12 ;  /* 0x0000001fff047899 */ /* 0x000fe4000801140c */
[----:B------:R-:W-:Y:S01]  /*124d0*/  LDGSTS.E [R35+0x44008], desc[UR28][R22.64], P2 ;  /* 0x4400800016237fae */ /* 0x000fe200091a101c */
[----:B------:R-:W-:-:S02]  /*124e0*/  IADD3.X R135, PT, PT, R135, UR10, RZ, P6, !PT ;  /* 0x0000000a87877c10 */ /* 0x000fc4000b7fe4ff */
[----:B------:R-:W-:Y:S01]  /*124f0*/  IADD3 R136, P6, PT, R136, UR9, RZ ;  /* 0x0000000988887c10 */ /* 0x000fe2000ffde0ff */
[----:B------:R-:W-:Y:S01]  /*12500*/  USHF.L.U32 UR11, UR12, 0x2, URZ ;  /* 0x000000020c0b7899 */ /* 0x000fe200080006ff */
[----:B------:R-:W-:Y:S01]  /*12510*/  ISETP.GE.AND P2, PT, R117, R116, PT ;  /* 0x000000747500720c */ /* 0x000fe20003f46270 */
[----:B------:R-:W-:Y:S01]  /*12520*/  LDGSTS.E [R35+0x46000], desc[UR28][R134.64], P5 ;  /* 0x4600000086237fae */ /* 0x000fe2000a9a101c */
[----:B------:R-:W-:Y:S01]  /*12530*/  IADD3.X R137, PT, PT, R137, UR10, RZ, P6, !PT ;  /* 0x0000000a89897c10 */ /* 0x000fe2000b7fe4ff */
[----:B------:R-:W-:-:S04]  /*12540*/  USHF.L.U64.HI UR12, UR12, 0x2, UR4 ;  /* 0x000000020c0c7899 */ /* 0x000fc80008010204 */
[----:B------:R1:W-:Y:S04]  /*12550*/  LDGSTS.E [R35+0x46008], desc[UR28][R136.64], P4 ;  /* 0x4600800088237fae */ /* 0x0003e8000a1a101c */
[----:B------:R-:W0:Y:S01]  /*12560*/  LDGDEPBAR ;  /* 0x00000000000079af */ /* 0x000e220000000000 */
[----:B-1----:R-:W-:Y:S02]  /*12570*/  SEL R35, RZ, 0x4, P2 ;  /* 0x00000004ff237807 */ /* 0x002fe40001000000 */
[----:B------:R-:W-:-:S04]  /*12580*/  IADD3 R138, P2, PT, R54, UR11, RZ ;  /* 0x0000000b368a7c10 */ /* 0x000fc8000ff5e0ff */
[----:B------:R-:W-:Y:S02]  /*12590*/  IADD3.X R139, PT, PT, R55, UR12, RZ, P2, !PT ;  /* 0x0000000c378b7c10 */ /* 0x000fe400097fe4ff */
[----:B------:R-:W-:-:S04]  /*125a0*/  IADD3 R158, P2, PT, R188, UR11, RZ ;  /* 0x0000000bbc9e7c10 */ /* 0x000fc8000ff5e0ff */
[----:B------:R-:W-:Y:S02]  /*125b0*/  IADD3.X R159, PT, PT, R189, UR12, RZ, P2, !PT ;  /* 0x0000000cbd9f7c10 */ /* 0x000fe400097fe4ff */
[----:B------:R-:W-:Y:S02]  /*125c0*/  IADD3 R188, P2, PT, R218, UR11, RZ ;  /* 0x0000000bdabc7c10 */ /* 0x000fe4000ff5e0ff */
[----:B------:R-:W-:Y:S02]  /*125d0*/  SEL R35, R35, RZ, P0 ;  /* 0x000000ff23237207 */ /* 0x000fe40000000000 */
[----:B------:R-:W-:Y:S02]  /*125e0*/  IADD3.X R189, PT, PT, R219, UR12, RZ, P2, !PT ;  /* 0x0000000cdbbd7c10 */ /* 0x000fe400097fe4ff */
[----:B------:R-:W-:Y:S02]  /*125f0*/  IADD3 R218, P2, PT, R84, UR11, RZ ;  /* 0x0000000b54da7c10 */ /* 0x000fe4000ff5e0ff */
[----:B------:R-:W-:-:S02]  /*12600*/  ISETP.NE.U32.AND P0, PT, R35, RZ, PT ;  /* 0x000000ff2300720c */ /* 0x000fc40003f05070 */
[----:B------:R-:W-:Y:S02]  /*12610*/  IADD3.X R219, PT, PT, R85, UR12, RZ, P2, !PT ;  /* 0x0000000c55db7c10 */ /* 0x000fe400097fe4ff */
[----:B------:R-:W-:-:S04]  /*12620*/  IADD3 R242, P2, PT, R242, UR11, RZ ;  /* 0x0000000bf2f27c10 */ /* 0x000fc8000ff5e0ff */
[----:B------:R-:W-:Y:S02]  /*12630*/  IADD3.X R243, PT, PT, R243, UR12, RZ, P2, !PT ;  /* 0x0000000cf3f37c10 */ /* 0x000fe400097fe4ff */
[----:B---3--:R-:W-:-:S03]  /*12640*/  IADD3 R52, P2, PT, R86, UR11, RZ ;  /* 0x0000000b56347c10 */ /* 0x008fc6000ff5e0ff */
[----:B------:R-:W-:Y:S01]  /*12650*/  LDGSTS.E [R34+0x20000], desc[UR28][R138.64], P0 ;  /* 0x200000008a227fae */ /* 0x000fe200081a101c */
[----:B------:R-:W-:Y:S02]  /*12660*/  IADD3.X R53, PT, PT, R87, UR12, RZ, P2, !PT ;  /* 0x0000000c57357c10 */ /* 0x000fe400097fe4ff */
[----:B----4-:R-:W-:Y:S01]  /*12670*/  IADD3 R20, P2, PT, R196, UR11, RZ ;  /* 0x0000000bc4147c10 */ /* 0x010fe2000ff5e0ff */
[----:B------:R-:W-:Y:S04]  /*12680*/  LDGSTS.E [R34+0x20400], desc[UR28][R158.64], P0 ;  /* 0x204000009e227fae */ /* 0x000fe800081a101c */
[----:B------:R-:W-:Y:S01]  /*12690*/  LDGSTS.E [R34+0x20800], desc[UR28][R188.64], P0 ;  /* 0x20800000bc227fae */ /* 0x000fe200081a101c */
[----:B------:R-:W-:-:S03]  /*126a0*/  IADD3.X R21, PT, PT, R197, UR12, RZ, P2, !PT ;  /* 0x0000000cc5157c10 */ /* 0x000fc600097fe4ff */
[----:B------:R-:W-:Y:S04]  /*126b0*/  LDGSTS.E [R34+0x20c00], desc[UR28][R218.64], P0 ;  /* 0x20c00000da227fae */ /* 0x000fe800081a101c */
[----:B------:R-:W-:Y:S04]  /*126c0*/  LDGSTS.E [R34+0x21000], desc[UR28][R242.64], P0 ;  /* 0x21000000f2227fae */ /* 0x000fe800081a101c */
[----:B------:R1:W-:Y:S04]  /*126d0*/  STL.64 [R1+0x8], R52 ;  /* 0x0000083401007387 */ /* 0x0003e80000100a00 */
[----:B------:R1:W-:Y:S04]  /*126e0*/  LDGSTS.E [R34+0x21400], desc[UR28][R52.64], P0 ;  /* 0x2140000034227fae */ /* 0x0003e800081a101c */
[----:B------:R2:W-:Y:S04]  /*126f0*/  STL.64 [R1+0x48], R20 ;  /* 0x0000481401007387 */ /* 0x0005e80000100a00 */
[----:B------:R2:W-:Y:S01]  /*12700*/  LDGSTS.E [R34+0x21800], desc[UR28][R20.64], P0 ;  /* 0x2180000014227fae */ /* 0x0005e200081a101c */
[----:B-1----:R-:W-:-:S03]  /*12710*/  IADD3 R52, P2, PT, R118, UR11, RZ ;  /* 0x0000000b76347c10 */ /* 0x002fc6000ff5e0ff */
[----:B------:R-:W3:Y:S01]  /*12720*/  LDL.LU.64 R150, [R1+0x378] ;  /* 0x0003780001967983 */ /* 0x000ee20000300a00 */
[----:B------:R-:W-:-:S05]  /*12730*/  IADD3.X R53, PT, PT, R119, UR12, RZ, P2, !PT ;  /* 0x0000000c77357c10 */ /* 0x000fca00097fe4ff */
[----:B------:R-:W-:Y:S04]  /*12740*/  STL.64 [R1+0x90], R52 ;  /* 0x0000903401007387 */ /* 0x000fe80000100a00 */
[----:B------:R-:W-:Y:S01]  /*12750*/  LDGSTS.E [R34+0x21c00], desc[UR28][R52.64], P0 ;  /* 0x21c0000034227fae */ /* 0x000fe200081a101c */
[----:B--2---:R-:W-:-:S04]  /*12760*/  IADD3 R20, P2, PT, R122, UR11, RZ ;  /* 0x0000000b7a147c10 */ /* 0x004fc8000ff5e0ff */
[----:B------:R-:W-:Y:S02]  /*12770*/  IADD3.X R21, PT, PT, R123, UR12, RZ, P2, !PT ;  /* 0x0000000c7b157c10 */ /* 0x000fe400097fe4ff */
[----:B------:R-:W-:-:S03]  /*12780*/  IADD3 R116, P2, PT, R250, UR11, RZ ;  /* 0x0000000bfa747c10 */ /* 0x000fc6000ff5e0ff */
[----:B------:R1:W-:Y:S04]  /*12790*/  STL.64 [R1+0xd0], R20 ;  /* 0x0000d01401007387 */ /* 0x0003e80000100a00 */
[----:B------:R-:W-:Y:S01]  /*127a0*/  LDGSTS.E [R34+0x22000], desc[UR28][R20.64], P0 ;  /* 0x2200000014227fae */ /* 0x000fe200081a101c */
[----:B------:R-:W-:Y:S02]  /*127b0*/  IADD3.X R117, PT, PT, R251, UR12, RZ, P2, !PT ;  /* 0x0000000cfb757c10 */ /* 0x000fe400097fe4ff */
[----:B------:R-:W-:-:S03]  /*127c0*/  IADD3 R86, P2, PT, R244, UR11, RZ ;  /* 0x0000000bf4567c10 */ /* 0x000fc6000ff5e0ff */
[----:B------:R-:W-:Y:S04]  /*127d0*/  LDGSTS.E [R34+0x22400], desc[UR28][R116.64], P0 ;  /* 0x2240000074227fae */ /* 0x000fe800081a101c */
[----:B-1----:R-:W2:Y:S04]  /*127e0*/  LDL.LU.64 R20, [R1+0x308] ;  /* 0x0003080001147983 */ /* 0x002ea80000300a00 */
[----:B------:R-:W4:Y:S01]  /*127f0*/  LDL.LU.64 R52, [R1+0x2c8] ;  /* 0x0002c80001347983 */ /* 0x000f220000300a00 */
[----:B------:R-:W-:Y:S02]  /*12800*/  IADD3.X R87, PT, PT, R245, UR12, RZ, P2, !PT ;  /* 0x0000000cf5577c10 */ /* 0x000fe400097fe4ff */
[----:B------:R-:W-:Y:S01]  /*12810*/  IADD3 R122, P2, PT, R236, UR11, RZ ;  /* 0x0000000bec7a7c10 */ /* 0x000fe2000ff5e0ff */
[----:B------:R-:W4:Y:S03]  /*12820*/  LDL.LU.64 R54, [R1+0x290] ;  /* 0x0002900001367983 */ /* 0x000f260000300a00 */
[----:B------:R-:W-:Y:S01]  /*12830*/  IADD3.X R123, PT, PT, R237, UR12, RZ, P2, !PT ;  /* 0x0000000ced7b7c10 */ /* 0x000fe200097fe4ff */
[----:B------:R-:W4:Y:S01]  /*12840*/  LDL.LU.64 R84, [R1+0x280] ;  /* 0x0002800001547983 */ /* 0x000f220000300a00 */
[----:B------:R-:W-:-:S03]  /*12850*/  IADD3 R118, P2, PT, R174, UR11, RZ ;  /* 0x0000000bae767c10 */ /* 0x000fc6000ff5e0ff */
[----:B------:R1:W-:Y:S01]  /*12860*/  STL.64 [R1+0x150], R86 ;  /* 0x0001505601007387 */ /* 0x0003e20000100a00 */
[----:B------:R-:W-:-:S03]  /*12870*/  IADD3.X R119, PT, PT, R175, UR12, RZ, P2, !PT ;  /* 0x0000000caf777c10 */ /* 0x000fc600097fe4ff */
[----:B------:R-:W-:Y:S04]  /*12880*/  LDGSTS.E [R34+0x22800], desc[UR28][R86.64], P0 ;  /* 0x2280000056227fae */ /* 0x000fe800081a101c */
[----:B------:R-:W-:Y:S04]  /*12890*/  STL.64 [R1+0x190], R122 ;  /* 0x0001907a01007387 */ /* 0x000fe80000100a00 */
[----:B------:R-:W-:Y:S04]  /*128a0*/  LDGSTS.E [R34+0x22c00], desc[UR28][R122.64], P0 ;  /* 0x22c000007a227fae */ /* 0x000fe800081a101c */
[----:B-1----:R-:W4:Y:S04]  /*128b0*/  LDL.LU.64 R86, [R1+0x270] ;  /* 0x0002700001567983 */ /* 0x002f280000300a00 */
[----:B------:R1:W-:Y:S04]  /*128c0*/  STL.64 [R1+0x1d0], R118 ;  /* 0x0001d07601007387 */ /* 0x0003e80000100a00 */
[----:B------:R-:W4:Y:S04]  /*128d0*/  LDL.LU.64 R196, [R1+0x268] ;  /* 0x0002680001c47983 */ /* 0x000f280000300a00 */
[----:B------:R-:W-:Y:S04]  /*128e0*/  LDGSTS.E [R34+0x23000], desc[UR28][R118.64], P0 ;  /* 0x2300000076227fae */ /* 0x000fe800081a101c */
[----:B-1----:R-:W4:Y:S04]  /*128f0*/  LDL.LU.64 R118, [R1+0x40] ;  /* 0x0000400001767983 */ /* 0x002f280000300a00 */
[----:B------:R-:W4:Y:S01]  /*12900*/  LDL.LU.64 R122, [R1+0x20] ;  /* 0x00002000017a7983 */ /* 0x000f220000300a00 */
[----:B------:R-:W-:-:S04]  /*12910*/  IADD3 R146, P2, PT, R190, UR11, RZ ;  /* 0x0000000bbe927c10 */ /* 0x000fc8000ff5e0ff */
[----:B------:R-:W-:Y:S02]  /*12920*/  IADD3.X R147, PT, PT, R191, UR12, RZ, P2, !PT ;  /* 0x0000000cbf937c10 */ /* 0x000fe400097fe4ff */
[----:B------:R-:W-:-:S03]  /*12930*/  IADD3 R142, P2, PT, R206, UR11, RZ ;  /* 0x0000000bce8e7c10 */ /* 0x000fc6000ff5e0ff */
[----:B------:R-:W-:Y:S01]  /*12940*/  LDGSTS.E [R34+0x23400], desc[UR28][R146.64], P0 ;  /* 0x2340000092227fae */ /* 0x000fe200081a101c */
[----:B------:R-:W-:Y:S02]  /*12950*/  IADD3.X R143, PT, PT, R207, UR12, RZ, P2, !PT ;  /* 0x0000000ccf8f7c10 */ /* 0x000fe400097fe4ff */
[----:B------:R-:W-:Y:S01]  /*12960*/  IADD3 R140, P2, PT, R222, UR11, RZ ;  /* 0x0000000bde8c7c10 */ /* 0x000fe2000ff5e0ff */
[----:B------:R-:W-:Y:S03]  /*12970*/  STL.64 [R1+0x210], R146 ;  /* 0x0002109201007387 */ /* 0x000fe60000100a00 */
[----:B------:R-:W-:Y:S01]  /*12980*/  IADD3.X R141, PT, PT, R223, UR12, RZ, P2, !PT ;  /* 0x0000000cdf8d7c10 */ /* 0x000fe200097fe4ff */
[----:B------:R-:W-:Y:S04]  /*12990*/  STL.64 [R1+0x250], R142 ;  /* 0x0002508e01007387 */ /* 0x000fe80000100a00 */
[----:B------:R-:W-:Y:S04]  /*129a0*/  LDGSTS.E [R34+0x23800], desc[UR28][R142.64], P0 ;  /* 0x238000008e227fae */ /* 0x000fe800081a101c */
[----:B------:R3:W-:Y:S04]  /*129b0*/  STL.64 [R1+0x288], R140 ;  /* 0x0002888c01007387 */ /* 0x0007e80000100a00 */
[----:B------:R3:W-:Y:S02]  /*129c0*/  LDGSTS.E [R34+0x23c00], desc[UR28][R140.64], P0 ;  /* 0x23c000008c227fae */ /* 0x0007e400081a101c */
[----:B---3--:R-:W-:-:S04]  /*129d0*/  IADD3 R140, P2, PT, R150, UR11, RZ ;  /* 0x0000000b968c7c10 */ /* 0x008fc8000ff5e0ff */
[----:B------:R-:W-:Y:S02]  /*129e0*/  IADD3.X R141, PT, PT, R151, UR12, RZ, P2, !PT ;  /* 0x0000000c978d7c10 */ /* 0x000fe400097fe4ff */
[----:B------:R-:W-:-:S03]  /*129f0*/  IADD3 R160, P2, PT, R186, UR11, RZ ;  /* 0x0000000bbaa07c10 */ /* 0x000fc6000ff5e0ff */
[----:B------:R-:W-:Y:S01]  /*12a00*/  LDGSTS.E [R33+0x20080], desc[UR28][R140.64], P0 ;  /* 0x200800008c217fae */ /* 0x000fe200081a101c */
[----:B------:R-:W-:-:S05]  /*12a10*/  IADD3.X R161, PT, PT, R187, UR12, RZ, P2, !PT ;  /* 0x0000000cbba17c10 */ /* 0x000fca00097fe4ff */
[----:B------:R-:W-:Y:S01]  /*12a20*/  LDGSTS.E [R33+0x20480], desc[UR28][R160.64], P0 ;  /* 0x20480000a0217fae */ /* 0x000fe200081a101c */
[----:B--2---:R-:W-:-:S04]  /*12a30*/  IADD3 R186, P2, PT, R20, UR11, RZ ;  /* 0x0000000b14ba7c10 */ /* 0x004fc8000ff5e0ff */
[----:B------:R-:W-:Y:S02]  /*12a40*/  IADD3.X R187, PT, PT, R21, UR12, RZ, P2, !PT ;  /* 0x0000000c15bb7c10 */ /* 0x000fe400097fe4ff */
[----:B----4-:R-:W-:-:S03]  /*12a50*/  IADD3 R206, P2, PT, R52, UR11, RZ ;  /* 0x0000000b34ce7c10 */ /* 0x010fc6000ff5e0ff */
[----:B------:R-:W-:Y:S01]  /*12a60*/  LDGSTS.E [R33+0x20880], desc[UR28][R186.64], P0 ;  /* 0x20880000ba217fae */ /* 0x000fe200081a101c */
[----:B------:R-:W-:Y:S02]  /*12a70*/  IADD3.X R207, PT, PT, R53, UR12, RZ, P2, !PT ;  /* 0x0000000c35cf7c10 */ /* 0x000fe400097fe4ff */
[----:B------:R-:W-:-:S03]  /*12a80*/  IADD3 R222, P2, PT, R54, UR11, RZ ;  /* 0x0000000b36de7c10 */ /* 0x000fc6000ff5e0ff */
[----:B------:R-:W-:Y:S01]  /*12a90*/  LDGSTS.E [R33+0x20c80], desc[UR28][R206.64], P0 ;  /* 0x20c80000ce217fae */ /* 0x000fe200081a101c */
[----:B------:R-:W-:Y:S02]  /*12aa0*/  IADD3.X R223, PT, PT, R55, UR12, RZ, P2, !PT ;  /* 0x0000000c37df7c10 */ /* 0x000fe400097fe4ff */
[----:B------:R-:W-:-:S03]  /*12ab0*/  IADD3 R244, P2, PT, R84, UR11, RZ ;  /* 0x0000000b54f47c10 */ /* 0x000fc6000ff5e0ff */
[----:B------:R-:W-:Y:S01]  /*12ac0*/  LDGSTS.E [R33+0x21080], desc[UR28][R222.64], P0 ;  /* 0x21080000de217fae */ /* 0x000fe200081a101c */
[----:B------:R-:W-:-:S05]  /*12ad0*/  IADD3.X R245, PT, PT, R85, UR12, RZ, P2, !PT ;  /* 0x0000000c55f57c10 */ /* 0x000fca00097fe4ff */
[----:B------:R-:W-:Y:S01]  /*12ae0*/  LDGSTS.E [R33+0x21480], desc[UR28][R244.64], P0 ;  /* 0x21480000f4217fae */ /* 0x000fe200081a101c */
[----:B------:R-:W-:-:S04]  /*12af0*/  IADD3 R20, P2, PT, R86, UR11, RZ ;  /* 0x0000000b56147c10 */ /* 0x000fc8000ff5e0ff */
[----:B------:R-:W-:Y:S02]  /*12b00*/  IADD3.X R21, PT, PT, R87, UR12, RZ, P2, !PT ;  /* 0x0000000c57157c10 */ /* 0x000fe400097fe4ff */
[----:B------:R-:W-:-:S03]  /*12b10*/  IADD3 R52, P2, PT, R196, UR11, RZ ;  /* 0x0000000bc4347c10 */ /* 0x000fc6000ff5e0ff */
[----:B------:R1:W-:Y:S01]  /*12b20*/  LDGSTS.E [R33+0x21880], desc[UR28][R20.64], P0 ;  /* 0x2188000014217fae */ /* 0x0003e200081a101c */
[----:B------:R-:W-:-:S03]  /*12b30*/  IADD3.X R53, PT, PT, R197, UR12, RZ, P2, !PT ;  /* 0x0000000cc5357c10 */ /* 0x000fc600097fe4ff */
[----:B------:R1:W-:Y:S04]  /*12b40*/  STL.64 [R1+0x18], R20 ;  /* 0x0000181401007387 */ /* 0x0003e80000100a00 */
[----:B------:R-:W2:Y:S01]  /*12b50*/  LDL.LU.64 R196, [R1+0x3e0] ;  /* 0x0003e00001c47983 */ /* 0x000ea20000300a00 */
[----:B------:R-:W-:-:S03]  /*12b60*/  IADD3 R34, P2, PT, R118, UR11, RZ ;  /* 0x0000000b76227c10 */ /* 0x000fc6000ff5e0ff */
[----:B------:R-:W-:Y:S01]  /*12b70*/  LDGSTS.E [R33+0x21c80], desc[UR28][R52.64], P0 ;  /* 0x21c8000034217fae */ /* 0x000fe200081a101c */
[----:B------:R-:W-:Y:S02]  /*12b80*/  IADD3.X R35, PT, PT, R119, UR12, RZ, P2, !PT ;  /* 0x0000000c77237c10 */ /* 0x000fe400097fe4ff */
[----:B-1----:R-:W-:Y:S01]  /*12b90*/  IADD3 R20, P2, PT, R122, UR11, RZ ;  /* 0x0000000b7a147c10 */ /* 0x002fe2000ff5e0ff */
[----:B------:R-:W-:Y:S03]  /*12ba0*/  STL.64 [R1+0x78], R52 ;  /* 0x0000783401007387 */ /* 0x000fe60000100a00 */
[----:B------:R-:W-:Y:S01]  /*12bb0*/  IADD3.X R21, PT, PT, R123, UR12, RZ, P2, !PT ;  /* 0x0000000c7b157c10 */ /* 0x000fe200097fe4ff */
[----:B------:R-:W-:Y:S04]  /*12bc0*/  STL.64 [R1+0xb8], R34 ;  /* 0x0000b82201007387 */ /* 0x000fe80000100a00 */
[----:B------:R-:W3:Y:S01]  /*12bd0*/  LDL.LU.64 R150, [R1+0x3b0] ;  /* 0x0003b00001967983 */ /* 0x000ee20000300a00 */
[----:B------:R-:W-:-:S03]  /*12be0*/  IADD3 R54, P2, PT, R248, UR11, RZ ;  /* 0x0000000bf8367c10 */ /* 0x000fc6000ff5e0ff */
[----:B------:R1:W-:Y:S04]  /*12bf0*/  LDGSTS.E [R33+0x22080], desc[UR28][R34.64], P0 ;  /* 0x2208000022217fae */ /* 0x0003e800081a101c */
[----:B------:R4:W-:Y:S04]  /*12c00*/  STL.64 [R1+0xf8], R20 ;  /* 0x0000f81401007387 */ /* 0x0009e80000100a00 */
[----:B------:R-:W-:Y:S01]  /*12c10*/  LDGSTS.E [R33+0x22480], desc[UR28][R20.64], P0 ;  /* 0x2248000014217fae */ /* 0x000fe200081a101c */
[----:B------:R-:W-:Y:S02]  /*12c20*/  IADD3.X R55, PT, PT, R249, UR12, RZ, P2, !PT ;  /* 0x0000000cf9377c10 */ /* 0x000fe400097fe4ff */
[----:B------:R-:W-:-:S03]  /*12c30*/  IADD3 R84, P2, PT, R240, UR11, RZ ;  /* 0x0000000bf0547c10 */ /* 0x000fc6000ff5e0ff */
[----:B------:R-:W-:Y:S04]  /*12c40*/  LDGSTS.E [R33+0x22880], desc[UR28][R54.64], P0 ;  /* 0x2288000036217fae */ /* 0x000fe800081a101c */
[----:B----4-:R-:W4:Y:S01]  /*12c50*/  LDL.LU.64 R20, [R1+0x380] ;  /* 0x0003800001147983 */ /* 0x010f220000300a00 */
[----:B------:R-:W-:Y:S02]  /*12c60*/  IADD3.X R85, PT, PT, R241, UR12, RZ, P2, !PT ;  /* 0x0000000cf1557c10 */ /* 0x000fe400097fe4ff */
[----:B-1----:R-:W-:Y:S01]  /*12c70*/  IADD3 R34, P2, PT, R176, UR11, RZ ;  /* 0x0000000bb0227c10 */ /* 0x002fe2000ff5e0ff */
[----:B------:R-:W4:Y:S03]  /*12c80*/  LDL.LU.64 R52, [R1+0x310] ;  /* 0x0003100001347983 */ /* 0x000f260000300a00 */
[----:B------:R-:W-:Y:S01]  /*12c90*/  IADD3.X R35, PT, PT, R177, UR12, RZ, P2, !PT ;  /* 0x0000000cb1237c10 */ /* 0x000fe200097fe4ff */
[----:B------:R1:W-:Y:S04]  /*12ca0*/  STL.64 [R1+0x138], R54 ;  /* 0x0001383601007387 */ /* 0x0003e80000100a00 */
[----:B------:R1:W-:Y:S04]  /*12cb0*/  STL.64 [R1+0x178], R84 ;  /* 0x0001785401007387 */ /* 0x0003e80000100a00 */
[----:B------:R-:W-:Y:S04]  /*12cc0*/  LDGSTS.E [R33+0x22c80], desc[UR28][R84.64], P0 ;  /* 0x22c8000054217fae */ /* 0x000fe800081a101c */
[----:B-1----:R-:W4:Y:S04]  /*12cd0*/  LDL.LU.64 R54, [R1+0x2d0] ;  /* 0x0002d00001367983 */ /* 0x002f280000300a00 */
[----:B------:R1:W-:Y:S04]  /*12ce0*/  STL.64 [R1+0x1b8], R34 ;  /* 0x0001b82201007387 */ /* 0x0003e80000100a00 */
[----:B------:R-:W4:Y:S04]  /*12cf0*/  LDL.LU.64 R84, [R1+0x2a0] ;  /* 0x0002a00001547983 */ /* 0x000f280000300a00 */
[----:B------:R-:W4:Y:S04]  /*12d00*/  LDL.LU.64 R86, [R1+0x278] ;  /* 0x0002780001567983 */ /* 0x000f280000300a00 */
[----:B------:R-:W4:Y:S04]  /*12d10*/  LDL.LU.64 R118, [R1+0x260] ;  /* 0x0002600001767983 */ /* 0x000f280000300a00 */
[----:B------:R-:W4:Y:S01]  /*12d20*/  LDL.LU.64 R122, [R1+0x38] ;  /* 0x00003800017a7983 */ /* 0x000f220000300a00 */
[----:B------:R-:W-:-:S03]  /*12d30*/  IADD3 R146, P2, PT, R192, UR11, RZ ;  /* 0x0000000bc0927c10 */ /* 0x000fc6000ff5e0ff */
[----:B------:R1:W-:Y:S01]  /*12d40*/  LDGSTS.E [R33+0x23080], desc[UR28][R34.64], P0 ;  /* 0x2308000022217fae */ /* 0x0003e200081a101c */
[----:B------:R-:W-:Y:S02]  /*12d50*/  IADD3.X R147, PT, PT, R193, UR12, RZ, P2, !PT ;  /* 0x0000000cc1937c10 */ /* 0x000fe400097fe4ff */
[----:B------:R-:W-:-:S03]  /*12d60*/  IADD3 R142, P2, PT, R208, UR11, RZ ;  /* 0x0000000bd08e7c10 */ /* 0x000fc6000ff5e0ff */
[----:B------:R-:W-:Y:S01]  /*12d70*/  LDGSTS.E [R33+0x23480], desc[UR28][R146.64], P0 ;  /* 0x2348000092217fae */ /* 0x000fe200081a101c */
[----:B------:R-:W-:Y:S02]  /*12d80*/  IADD3.X R143, PT, PT, R209, UR12, RZ, P2, !PT ;  /* 0x0000000cd18f7c10 */ /* 0x000fe400097fe4ff */
[----:B-1----:R-:W-:Y:S01]  /*12d90*/  IADD3 R34, P2, PT, R224, UR11, RZ ;  /* 0x0000000be0227c10 */ /* 0x002fe2000ff5e0ff */
[----:B------:R-:W-:Y:S03]  /*12da0*/  STL.64 [R1+0x1f8], R146 ;  /* 0x0001f89201007387 */ /* 0x000fe60000100a00 */
[----:B------:R-:W-:Y:S01]  /*12db0*/  IADD3.X R35, PT, PT, R225, UR12, RZ, P2, !PT ;  /* 0x0000000ce1237c10 */ /* 0x000fe200097fe4ff */
[----:B------:R2:W-:Y:S04]  /*12dc0*/  STL.64 [R1+0x238], R142 ;  /* 0x0002388e01007387 */ /* 0x0005e80000100a00 */
[----:B------:R2:W-:Y:S04]  /*12dd0*/  LDGSTS.E [R33+0x23880], desc[UR28][R142.64], P0 ;  /* 0x238800008e217fae */ /* 0x0005e800081a101c */
[----:B------:R1:W-:Y:S04]  /*12de0*/  STL.64 [R1+0x268], R34 ;  /* 0x0002682201007387 */ /* 0x0003e80000100a00 */
[----:B------:R1:W-:Y:S01]  /*12df0*/  LDGSTS.E [R33+0x23c80], desc[UR28][R34.64], P0 ;  /* 0x23c8000022217fae */ /* 0x0003e200081a101c */
[----:B--2---:R-:W-:-:S04]  /*12e00*/  IADD3 R142, P2, PT, R196, UR11, RZ ;  /* 0x0000000bc48e7c10 */ /* 0x004fc8000ff5e0ff */
[----:B------:R-:W-:Y:S02]  /*12e10*/  IADD3.X R143, PT, PT, R197, UR12, RZ, P2, !PT ;  /* 0x0000000cc58f7c10 */ /* 0x000fe400097fe4ff */
[----:B------:R-:W2:Y:S04]  /*12e20*/  LDL.LU.64 R196, [R1+0x10] ;  /* 0x0000100001c47983 */ /* 0x000ea80000300a00 */
[----:B------:R-:W-:Y:S01]  /*12e30*/  LDGSTS.E [R3+0x20100], desc[UR28][R142.64], P0 ;  /* 0x201000008e037fae */ /* 0x000fe200081a101c */
[----:B---3--:R-:W-:-:S04]  /*12e40*/  IADD3 R162, P2, PT, R150, UR11, RZ ;  /* 0x0000000b96a27c10 */ /* 0x008fc8000ff5e0ff */
[----:B------:R-:W-:-:S05]  /*12e50*/  IADD3.X R163, PT, PT, R151, UR12, RZ, P2, !PT ;  /* 0x0000000c97a37c10 */ /* 0x000fca00097fe4ff */
[----:B------:R-:W-:Y:S01]  /*12e60*/  LDGSTS.E [R3+0x20500], desc[UR28][R162.64], P0 ;  /* 0x20500000a2037fae */ /* 0x000fe200081a101c */
[----:B----4-:R-:W-:-:S04]  /*12e70*/  IADD3 R174, P2, PT, R20, UR11, RZ ;  /* 0x0000000b14ae7c10 */ /* 0x010fc8000ff5e0ff */
[----:B------:R-:W-:Y:S02]  /*12e80*/  IADD3.X R175, PT, PT, R21, UR12, RZ, P2, !PT ;  /* 0x0000000c15af7c10 */ /* 0x000fe400097fe4ff */
[----:B------:R-:W-:-:S03]  /*12e90*/  IADD3 R190, P2, PT, R220, UR11, RZ ;  /* 0x0000000bdcbe7c10 */ /* 0x000fc6000ff5e0ff */
[----:B------:R-:W-:Y:S01]  /*12ea0*/  LDGSTS.E [R3+0x20900], desc[UR28][R174.64], P0 ;  /* 0x20900000ae037fae */ /* 0x000fe200081a101c */
        /* <DEDUP_REMOVED lines=13> */
[----:B-1----:R-:W-:-:S03]  /*12f80*/  IADD3 R34, P2, PT, R118, UR11, RZ ;  /* 0x0000000b76227c10 */ /* 0x002fc6000ff5e0ff */
[----:B------:R-:W-:Y:S01]  /*12f90*/  LDGSTS.E [R3+0x21d00], desc[UR28][R52.64], P0 ;  /* 0x21d0000034037fae */ /* 0x000fe200081a101c */
[----:B------:R-:W-:Y:S02]  /*12fa0*/  IADD3.X R35, PT, PT, R119, UR12, RZ, P2, !PT ;  /* 0x0000000c77237c10 */ /* 0x000fe400097fe4ff */
[----:B------:R-:W-:Y:S01]  /*12fb0*/  IADD3 R20, P2, PT, R122, UR11, RZ ;  /* 0x0000000b7a147c10 */ /* 0x000fe2000ff5e0ff */
[----:B------:R-:W-:Y:S03]  /*12fc0*/  STL.64 [R1+0x50], R52 ;  /* 0x0000503401007387 */ /* 0x000fe60000100a00 */
[----:B------:R-:W-:Y:S01]  /*12fd0*/  IADD3.X R21, PT, PT, R123, UR12, RZ, P2, !PT ;  /* 0x0000000c7b157c10 */ /* 0x000fe200097fe4ff */
[----:B------:R-:W-:Y:S04]  /*12fe0*/  STL.64 [R1+0x88], R34 ;  /* 0x0000882201007387 */ /* 0x000fe80000100a00 */
[----:B------:R-:W3:Y:S04]  /*12ff0*/  LDL.LU.64 R118, [R1+0x438] ;  /* 0x0004380001767983 */ /* 0x000ee80000300a00 */
[----:B------:R1:W-:Y:S04]  /*13000*/  STL.64 [R1+0xc8], R20 ;  /* 0x0000c81401007387 */ /* 0x0003e80000100a00 */
[----:B------:R-:W4:Y:S04]  /*13010*/  LDL.LU.64 R122, [R1+0x410] ;  /* 0x00041000017a7983 */ /* 0x000f280000300a00 */
[----:B------:R2:W-:Y:S04]  /*13020*/  LDGSTS.E [R3+0x22100], desc[UR28][R34.64], P0 ;  /* 0x2210000022037fae */ /* 0x0005e800081a101c */
[----:B------:R-:W4:Y:S04]  /*13030*/  LDL.LU.64 R152, [R1+0x3e8] ;  /* 0x0003e80001987983 */ /* 0x000f280000300a00 */
[----:B------:R-:W4:Y:S04]  /*13040*/  LDL.LU.64 R150, [R1+0x3b8] ;  /* 0x0003b80001967983 */ /* 0x000f280000300a00 */
[----:B------:R-:W-:Y:S04]  /*13050*/  LDGSTS.E [R3+0x22500], desc[UR28][R20.64], P0 ;  /* 0x2250000014037fae */ /* 0x000fe800081a101c */
[----:B-1----:R-:W4:Y:S01]  /*13060*/  LDL.LU.64 R20, [R1+0x388] ;  /* 0x0003880001147983 */ /* 0x002f220000300a00 */
[----:B--2---:R-:W-:-:S04]  /*13070*/  IADD3 R34, P2, PT, R196, UR11, RZ ;  /* 0x0000000bc4227c10 */ /* 0x004fc8000ff5e0ff */
[----:B------:R-:W-:Y:S02]  /*13080*/  IADD3.X R35, PT, PT, R197, UR12, RZ, P2, !PT ;  /* 0x0000000cc5237c10 */ /* 0x000fe400097fe4ff */
[----:B------:R-:W-:-:S03]  /*13090*/  IADD3 R52, P2, PT, R246, UR11, RZ ;  /* 0x0000000bf6347c10 */ /* 0x000fc6000ff5e0ff */
[----:B------:R-:W-:Y:S01]  /*130a0*/  LDGSTS.E [R3+0x22900], desc[UR28][R34.64], P0 ;  /* 0x2290000022037fae */ /* 0x000fe200081a101c */
[----:B------:R-:W-:Y:S02]  /*130b0*/  IADD3.X R53, PT, PT, R247, UR12, RZ, P2, !PT ;  /* 0x0000000cf7357c10 */ /* 0x000fe400097fe4ff */
[----:B------:R-:W-:-:S03]  /*130c0*/  IADD3 R54, P2, PT, R178, UR11, RZ ;  /* 0x0000000bb2367c10 */ /* 0x000fc6000ff5e0ff */
[----:B------:R1:W-:Y:S01]  /*130d0*/  STL.64 [R1+0x148], R52 ;  /* 0x0001483401007387 */ /* 0x0003e20000100a00 */
[----:B------:R-:W-:-:S03]  /*130e0*/  IADD3.X R55, PT, PT, R179, UR12, RZ, P2, !PT ;  /* 0x0000000cb3377c10 */ /* 0x000fc600097fe4ff */
[----:B------:R-:W-:Y:S04]  /*130f0*/  LDGSTS.E [R3+0x22d00], desc[UR28][R52.64], P0 ;  /* 0x22d0000034037fae */ /* 0x000fe800081a101c */
[----:B------:R-:W-:Y:S04]  /*13100*/  LDGSTS.E [R3+0x23100], desc[UR28][R54.64], P0 ;  /* 0x2310000036037fae */ /* 0x000fe800081a101c */
[----:B-1----:R-:W2:Y:S04]  /*13110*/  LDL.LU.64 R52, [R1+0x350] ;  /* 0x0003500001347983 */ /* 0x002ea80000300a00 */
[----:B------:R1:W-:Y:S01]  /*13120*/  STL.64 [R1+0x188], R54 ;  /* 0x0001883601007387 */ /* 0x0003e20000100a00 */
[----:B------:R-:W-:-:S03]  /*13130*/  IADD3 R156, P2, PT, R194, UR11, RZ ;  /* 0x0000000bc29c7c10 */ /* 0x000fc6000ff5e0ff */
[----:B-1----:R-:W2:Y:S04]  /*13140*/  LDL.LU.64 R54, [R1+0x318] ;  /* 0x0003180001367983 */ /* 0x002ea80000300a00 */
[----:B------:R-:W2:Y:S01]  /*13150*/  LDL.LU.64 R84, [R1+0x2d8] ;  /* 0x0002d80001547983 */ /* 0x000ea20000300a00 */
[----:B------:R-:W-:Y:S02]  /*13160*/  IADD3.X R157, PT, PT, R195, UR12, RZ, P2, !PT ;  /* 0x0000000cc39d7c10 */ /* 0x000fe400097fe4ff */
[----:B------:R-:W-:Y:S01]  /*13170*/  IADD3 R154, P2, PT, R210, UR11, RZ ;  /* 0x0000000bd29a7c10 */ /* 0x000fe2000ff5e0ff */
[----:B------:R-:W2:Y:S03]  /*13180*/  LDL.LU.64 R86, [R1+0x2a8] ;  /* 0x0002a80001567983 */ /* 0x000ea60000300a00 */
[----:B------:R-:W-:Y:S01]  /*13190*/  IADD3.X R155, PT, PT, R211, UR12, RZ, P2, !PT ;  /* 0x0000000cd39b7c10 */ /* 0x000fe200097fe4ff */
[----:B------:R-:W2:Y:S01]  /*131a0*/  LDL.LU.64 R196, [R1+0x258] ;  /* 0x0002580001c47983 */ /* 0x000ea20000300a00 */
[----:B------:R-:W-:-:S03]  /*131b0*/  IADD3 R146, P2, PT, R226, UR11, RZ ;  /* 0x0000000be2927c10 */ /* 0x000fc6000ff5e0ff */
[----:B------:R-:W-:Y:S01]  /*131c0*/  LDGSTS.E [R3+0x23500], desc[UR28][R156.64], P0 ;  /* 0x235000009c037fae */ /* 0x000fe200081a101c */
[----:B------:R-:W-:-:S03]  /*131d0*/  IADD3.X R147, PT, PT, R227, UR12, RZ, P2, !PT ;  /* 0x0000000ce3937c10 */ /* 0x000fc600097fe4ff */
[----:B------:R-:W-:Y:S04]  /*131e0*/  STL.64 [R1+0x1c8], R156 ;  /* 0x0001c89c01007387 */ /* 0x000fe80000100a00 */
[----:B------:R-:W-:Y:S04]  /*131f0*/  STL.64 [R1+0x208], R154 ;  /* 0x0002089a01007387 */ /* 0x000fe80000100a00 */
[----:B------:R-:W-:Y:S04]  /*13200*/  LDGSTS.E [R3+0x23900], desc[UR28][R154.64], P0 ;  /* 0x239000009a037fae */ /* 0x000fe800081a101c */
[----:B------:R3:W-:Y:S04]  /*13210*/  STL.64 [R1+0x248], R146 ;  /* 0x0002489201007387 */ /* 0x0007e80000100a00 */
[----:B------:R3:W-:Y:S02]  /*13220*/  LDGSTS.E [R3+0x23d00], desc[UR28][R146.64], P0 ;  /* 0x23d0000092037fae */ /* 0x0007e400081a101c */
[----:B---3--:R-:W-:-:S04]  /*13230*/  IADD3 R146, P2, PT, R118, UR11, RZ ;  /* 0x0000000b76927c10 */ /* 0x008fc8000ff5e0ff */
[----:B------:R-:W-:Y:S02]  /*13240*/  IADD3.X R147, PT, PT, R119, UR12, RZ, P2, !PT ;  /* 0x0000000c77937c10 */ /* 0x000fe400097fe4ff */
[----:B------:R-:W3:Y:S01]  /*13250*/  LDL.LU.64 R118, [R1+0x30] ;  /* 0x0000300001767983 */ /* 0x000ee20000300a00 */
[----:B----4-:R-:W-:-:S03]  /*13260*/  IADD3 R164, P2, PT, R122, UR11, RZ ;  /* 0x0000000b7aa47c10 */ /* 0x010fc6000ff5e0ff */
[----:B------:R-:W-:Y:S01]  /*13270*/  LDGSTS.E [R28+0x20180], desc[UR28][R146.64], P0 ;  /* 0x20180000921c7fae */ /* 0x000fe200081a101c */
[----:B------:R-:W-:-:S03]  /*13280*/  IADD3.X R165, PT, PT, R123, UR12, RZ, P2, !PT ;  /* 0x0000000c7ba57c10 */ /* 0x000fc600097fe4ff */
[----:B------:R-:W4:Y:S01]  /*13290*/  LDL.LU.64 R122, [R1] ;  /* 0x00000000017a7983 */ /* 0x000f220000300a00 */
        /* <DEDUP_REMOVED lines=8> */
[----:B------:R-:W-:-:S05]  /*13320*/  IADD3.X R209, PT, PT, R21, UR12, RZ, P2, !PT ;  /* 0x0000000c15d17c10 */ /* 0x000fca00097fe4ff */
[----:B------:R-:W-:Y:S01]  /*13330*/  LDGSTS.E [R28+0x21180], desc[UR28][R208.64], P0 ;  /* 0x21180000d01c7fae */ /* 0x000fe200081a101c */
[----:B--2---:R-:W-:-:S04]  /*13340*/  IADD3 R224, P2, PT, R52, UR11, RZ ;  /* 0x0000000b34e07c10 */ /* 0x004fc8000ff5e0ff */
[----:B------:R-:W-:-:S05]  /*13350*/  IADD3.X R225, PT, PT, R53, UR12, RZ, P2, !PT ;  /* 0x0000000c35e17c10 */ /* 0x000fca00097fe4ff */
[----:B------:R-:W-:Y:S01]  /*13360*/  LDGSTS.E [R28+0x21580], desc[UR28][R224.64], P0 ;  /* 0x21580000e01c7fae */ /* 0x000fe200081a101c */
[----:B------:R-:W-:-:S04]  /*13370*/  IADD3 R20, P2, PT, R54, UR11, RZ ;  /* 0x0000000b36147c10 */ /* 0x000fc8000ff5e0ff */
[----:B------:R-:W-:Y:S02]  /*13380*/  IADD3.X R21, PT, PT, R55, UR12, RZ, P2, !PT ;  /* 0x0000000c37157c10 */ /* 0x000fe400097fe4ff */
[----:B------:R-:W-:-:S03]  /*13390*/  IADD3 R54, P2, PT, R84, UR11, RZ ;  /* 0x0000000b54367c10 */ /* 0x000fc6000ff5e0ff */
[----:B------:R1:W-:Y:S01]  /*133a0*/  LDGSTS.E [R28+0x21980], desc[UR28][R20.64], P0 ;  /* 0x21980000141c7fae */ /* 0x0003e200081a101c */
[----:B------:R-:W-:Y:S02]  /*133b0*/  IADD3.X R55, PT, PT, R85, UR12, RZ, P2, !PT ;  /* 0x0000000c55377c10 */ /* 0x000fe400097fe4ff */
[----:B------:R-:W-:Y:S01]  /*133c0*/  IADD3 R52, P2, PT, R86, UR11, RZ ;  /* 0x0000000b56347c10 */ /* 0x000fe2000ff5e0ff */
[----:B------:R1:W-:Y:S03]  /*133d0*/  STL.64 [R1+0x10], R20 ;  /* 0x0000101401007387 */ /* 0x0003e60000100a00 */
[----:B------:R-:W-:Y:S01]  /*133e0*/  IADD3.X R53, PT, PT, R87, UR12, RZ, P2, !PT ;  /* 0x0000000c57357c10 */ /* 0x000fe200097fe4ff */
[----:B------:R-:W-:Y:S04]  /*133f0*/  STL.64 [R1+0x40], R54 ;  /* 0x0000403601007387 */ /* 0x000fe80000100a00 */
[----:B------:R-:W2:Y:S01]  /*13400*/  LDL.LU.64 R86, [R1+0x480] ;  /* 0x0004800001567983 */ /* 0x000ea20000300a00 */
[----:B-1----:R-:W-:-:S03]  /*13410*/  IADD3 R20, P2, PT, R196, UR11, RZ ;  /* 0x0000000bc4147c10 */ /* 0x002fc6000ff5e0ff */
[----:B------:R-:W-:Y:S01]  /*13420*/  LDGSTS.E [R28+0x21d80], desc[UR28][R54.64], P0 ;  /* 0x21d80000361c7fae */ /* 0x000fe200081a101c */
[----:B------:R-:W-:-:S03]  /*13430*/  IADD3.X R21, PT, PT, R197, UR12, RZ, P2, !PT ;  /* 0x0000000cc5157c10 */ /* 0x000fc600097fe4ff */
[----:B------:R-:W-:Y:S04]  /*13440*/  STL.64 [R1+0x80], R52 ;  /* 0x0000803401007387 */ /* 0x000fe80000100a00 */
[----:B------:R3:W-:Y:S04]  /*13450*/  STL.64 [R1+0xc0], R20 ;  /* 0x0000c01401007387 */ /* 0x0007e80000100a00 */
[----:B------:R-:W2:Y:S04]  /*13460*/  LDL.LU.64 R196, [R1+0x460] ;  /* 0x0004600001c47983 */ /* 0x000ea80000300a00 */
[----:B------:R-:W-:Y:S04]  /*13470*/  LDGSTS.E [R28+0x22180], desc[UR28][R52.64], P0 ;  /* 0x22180000341c7fae */ /* 0x000fe800081a101c */
[----:B------:R3:W-:Y:S04]  /*13480*/  LDGSTS.E [R28+0x22580], desc[UR28][R20.64], P0 ;  /* 0x22580000141c7fae */ /* 0x0007e800081a101c */
[----:B------:R-:W2:Y:S04]  /*13490*/  LDL.LU.64 R154, [R1+0x440] ;  /* 0x00044000019a7983 */ /* 0x000ea80000300a00 */
[----:B------:R-:W2:Y:S01]  /*134a0*/  LDL.LU.64 R152, [R1+0x418] ;  /* 0x0004180001987983 */ /* 0x000ea20000300a00 */
[----:B---3--:R-:W-:-:S04]  /*134b0*/  IADD3 R20, P2, PT, R118, UR11, RZ ;  /* 0x0000000b76147c10 */ /* 0x008fc8000ff5e0ff */
[----:B------:R-:W-:Y:S02]  /*134c0*/  IADD3.X R21, PT, PT, R119, UR12, RZ, P2, !PT ;  /* 0x0000000c77157c10 */ /* 0x000fe400097fe4ff */
[----:B----4-:R-:W-:-:S03]  /*134d0*/  IADD3 R52, P2, PT, R122, UR11, RZ ;  /* 0x0000000b7a347c10 */ /* 0x010fc6000ff5e0ff */
[----:B------:R-:W-:Y:S01]  /*134e0*/  LDGSTS.E [R28+0x22980], desc[UR28][R20.64], P0 ;  /* 0x22980000141c7fae */ /* 0x000fe200081a101c */
[----:B------:R-:W-:Y:S02]  /*134f0*/  IADD3.X R53, PT, PT, R123, UR12, RZ, P2, !PT ;  /* 0x0000000c7b357c10 */ /* 0x000fe400097fe4ff */
[----:B------:R-:W-:Y:S01]  /*13500*/  IADD3 R54, P2, PT, R238, UR11, RZ ;  /* 0x0000000bee367c10 */ /* 0x000fe2000ff5e0ff */
[----:B------:R1:W-:Y:S03]  /*13510*/  STL.64 [R1+0x100], R20 ;  /* 0x0001001401007387 */ /* 0x0003e60000100a00 */
[----:B------:R-:W-:Y:S01]  /*13520*/  IADD3.X R55, PT, PT, R239, UR12, RZ, P2, !PT ;  /* 0x0000000cef377c10 */ /* 0x000fe200097fe4ff */
[----:B------:R3:W-:Y:S04]  /*13530*/  STL.64 [R1+0x140], R52 ;  /* 0x0001403401007387 */ /* 0x0007e80000100a00 */
[----:B------:R-:W-:Y:S04]  /*13540*/  LDGSTS.E [R28+0x22d80], desc[UR28][R52.64], P0 ;  /* 0x22d80000341c7fae */ /* 0x000fe800081a101c */
[----:B-1----:R-:W4:Y:S04]  /*13550*/  LDL.LU.64 R20, [R1+0x3f0] ;  /* 0x0003f00001147983 */ /* 0x002f280000300a00 */
[----:B------:R1:W-:Y:S04]  /*13560*/  STL.64 [R1+0x180], R54 ;  /* 0x0001803601007387 */ /* 0x0003e80000100a00 */
[----:B---3--:R-:W3:Y:S04]  /*13570*/  LDL.LU.64 R52, [R1+0x3c0] ;  /* 0x0003c00001347983 */ /* 0x008ee80000300a00 */
[----:B------:R-:W-:Y:S04]  /*13580*/  LDGSTS.E [R28+0x23180], desc[UR28][R54.64], P0 ;  /* 0x23180000361c7fae */ /* 0x000fe800081a101c */
[----:B-1----:R-:W3:Y:S04]  /*13590*/  LDL.LU.64 R54, [R1+0x390] ;  /* 0x0003900001367983 */ /* 0x002ee80000300a00 */
[----:B------:R-:W3:Y:S04]  /*135a0*/  LDL.LU.64 R84, [R1+0x358] ;  /* 0x0003580001547983 */ /* 0x000ee80000300a00 */
[----:B------:R-:W3:Y:S01]  /*135b0*/  LDL.LU.64 R118, [R1+0x320] ;  /* 0x0003200001767983 */ /* 0x000ee20000300a00 */
[----:B------:R-:W-:-:S04]  /*135c0*/  IADD3 R156, P2, PT, R172, UR11, RZ ;  /* 0x0000000bac9c7c10 */ /* 0x000fc8000ff5e0ff */
[----:B------:R-:W-:Y:S02]  /*135d0*/  IADD3.X R157, PT, PT, R173, UR12, RZ, P2, !PT ;  /* 0x0000000cad9d7c10 */ /* 0x000fe400097fe4ff */
[----:B------:R-:W-:-:S03]  /*135e0*/  IADD3 R122, P2, PT, R212, UR11, RZ ;  /* 0x0000000bd47a7c10 */ /* 0x000fc6000ff5e0ff */
[----:B------:R-:W-:Y:S01]  /*135f0*/  LDGSTS.E [R28+0x23580], desc[UR28][R156.64], P0 ;  /* 0x235800009c1c7fae */ /* 0x000fe200081a101c */
[----:B------:R-:W-:-:S03]  /*13600*/  IADD3.X R123, PT, PT, R213, UR12, RZ, P2, !PT ;  /* 0x0000000cd57b7c10 */ /* 0x000fc600097fe4ff */
[----:B------:R-:W-:Y:S04]  /*13610*/  STL.64 [R1+0x1c0], R156 ;  /* 0x0001c09c01007387 */ /* 0x000fe80000100a00 */
[----:B------:R1:W-:Y:S04]  /*13620*/  STL.64 [R1+0x200], R122 ;  /* 0x0002007a01007387 */ /* 0x0003e80000100a00 */
[----:B------:R-:W-:Y:S01]  /*13630*/  LDGSTS.E [R28+0x23980], desc[UR28][R122.64], P0 ;  /* 0x239800007a1c7fae */ /* 0x000fe200081a101c */
[----:B------:R-:W-:-:S03]  /*13640*/  IADD3 R150, P2, PT, R228, UR11, RZ ;  /* 0x0000000be4967c10 */ /* 0x000fc6000ff5e0ff */
[----:B-1----:R-:W3:Y:S01]  /*13650*/  LDL.LU.64 R122, [R1+0x2e0] ;  /* 0x0002e000017a7983 */ /* 0x002ee20000300a00 */
[----:B------:R-:W-:-:S05]  /*13660*/  IADD3.X R151, PT, PT, R229, UR12, RZ, P2, !PT ;  /* 0x0000000ce5977c10 */ /* 0x000fca00097fe4ff */
[----:B------:R2:W-:Y:S04]  /*13670*/  STL.64 [R1+0x240], R150 ;  /* 0x0002409601007387 */ /* 0x0005e80000100a00 */
[----:B------:R2:W-:Y:S02]  /*13680*/  LDGSTS.E [R28+0x23d80], desc[UR28][R150.64], P0 ;  /* 0x23d80000961c7fae */ /* 0x0005e400081a101c */
[----:B--2---:R-:W-:-:S04]  /*13690*/  IADD3 R150, P2, PT, R86, UR11, RZ ;  /* 0x0000000b56967c10 */ /* 0x004fc8000ff5e0ff */
[----:B------:R-:W-:Y:S02]  /*136a0*/  IADD3.X R151, PT, PT, R87, UR12, RZ, P2, !PT ;  /* 0x0000000c57977c10 */ /* 0x000fe400097fe4ff */
[----:B------:R-:W2:Y:S04]  /*136b0*/  LDL.LU.64 R86, [R1+0x2b0] ;  /* 0x0002b00001567983 */ /* 0x000ea80000300a00 */
[----:B------:R-:W-:Y:S01]  /*136c0*/  LDGSTS.E [R29+0x20200], desc[UR28][R150.64], P0 ;  /* 0x20200000961d7fae */ /* 0x000fe200081a101c */
[----:B------:R-:W-:-:S04]  /*136d0*/  IADD3 R166, P2, PT, R196, UR11, RZ ;  /* 0x0000000bc4a67c10 */ /* 0x000fc8000ff5e0ff */
[----:B------:R-:W-:Y:S02]  /*136e0*/  IADD3.X R167, PT, PT, R197, UR12, RZ, P2, !PT ;  /* 0x0000000cc5a77c10 */ /* 0x000fe400097fe4ff */
[----:B------:R-:W2:Y:S04]  /*136f0*/  LDL.64 R196, [R1+0x28] ;  /* 0x0000280001c47983 */ /* 0x000ea80000100a00 */
[----:B------:R-:W-:Y:S01]  /*13700*/  LDGSTS.E [R29+0x20600], desc[UR28][R166.64], P0 ;  /* 0x20600000a61d7fae */ /* 0x000fe200081a101c */
[----:B------:R-:W-:-:S04]  /*13710*/  IADD3 R178, P2, PT, R154, UR11, RZ ;  /* 0x0000000b9ab27c10 */ /* 0x000fc8000ff5e0ff */
[----:B------:R-:W-:Y:S02]  /*13720*/  IADD3.X R179, PT, PT, R155, UR12, RZ, P2, !PT ;  /* 0x0000000c9bb37c10 */ /* 0x000fe400097fe4ff */
[----:B------:R-:W-:-:S03]  /*13730*/  IADD3 R194, P2, PT, R152, UR11, RZ ;  /* 0x0000000b98c27c10 */ /* 0x000fc6000ff5e0ff */
[----:B------:R-:W-:Y:S01]  /*13740*/  LDGSTS.E [R29+0x20a00], desc[UR28][R178.64], P0 ;  /* 0x20a00000b21d7fae */ /* 0x000fe200081a101c */
[----:B------:R-:W-:-:S05]  /*13750*/  IADD3.X R195, PT, PT, R153, UR12, RZ, P2, !PT ;  /* 0x0000000c99c37c10 */ /* 0x000fca00097fe4ff */
[----:B------:R-:W-:Y:S01]  /*13760*/  LDGSTS.E [R29+0x20e00], desc[UR28][R194.64], P0 ;  /* 0x20e00000c21d7fae */ /* 0x000fe200081a101c */
[----:B----4-:R-:W-:-:S04]  /*13770*/  IADD3 R210, P2, PT, R20, UR11, RZ ;  /* 0x0000000b14d27c10 */ /* 0x010fc8000ff5e0ff */
[----:B------:R-:W-:Y:S02]  /*13780*/  IADD3.X R211, PT, PT, R21, UR12, RZ, P2, !PT ;  /* 0x0000000c15d37c10 */ /* 0x000fe400097fe4ff */
[----:B---3--:R-:W-:-:S03]  /*13790*/  IADD3 R226, P2, PT, R52, UR11, RZ ;  /* 0x0000000b34e27c10 */ /* 0x008fc6000ff5e0ff */
[----:B------:R-:W-:Y:S01]  /*137a0*/  LDGSTS.E [R29+0x21200], desc[UR28][R210.64], P0 ;  /* 0x21200000d21d7fae */ /* 0x000fe200081a101c */
        /* <DEDUP_REMOVED lines=8> */
[----:B------:R1:W-:Y:S03]  /*13830*/  STL.64 [R1], R20 ;  /* 0x0000001401007387 */ /* 0x0003e60000100a00 */
[----:B------:R-:W-:Y:S01]  /*13840*/  IADD3.X R53, PT, PT, R119, UR12, RZ, P2, !PT ;  /* 0x0000000c77357c10 */ /* 0x000fe200097fe4ff */
[----:B------:R-:W-:Y:S04]  /*13850*/  LDGSTS.E [R29+0x21e00], desc[UR28][R54.64], P0 ;  /* 0x21e00000361d7fae */ /* 0x000fe800081a101c */
[----:B------:R-:W3:Y:S04]  /*13860*/  LDL.LU.64 R118, [R1+0x4b8] ;  /* 0x0004b80001767983 */ /* 0x000ee80000300a00 */
[----:B------:R-:W-:Y:S04]  /*13870*/  STL.64 [R1+0x38], R54 ;  /* 0x0000383601007387 */ /* 0x000fe80000100a00 */
[----:B------:R-:W-:Y:S04]  /*13880*/  STL.64 [R1+0x58], R52 ;  /* 0x0000583401007387 */ /* 0x000fe80000100a00 */
[----:B------:R-:W-:Y:S01]  /*13890*/  LDGSTS.E [R29+0x22200], desc[UR28][R52.64], P0 ;  /* 0x22200000341d7fae */ /* 0x000fe200081a101c */
[----:B-1----:R-:W-:-:S04]  /*138a0*/  IADD3 R20, P2, PT, R122, UR11, RZ ;  /* 0x0000000b7a147c10 */ /* 0x002fc8000ff5e0ff */
[----:B------:R-:W-:Y:S02]  /*138b0*/  IADD3.X R21, PT, PT, R123, UR12, RZ, P2, !PT ;  /* 0x0000000c7b157c10 */ /* 0x000fe400097fe4ff */
[----:B------:R-:W4:Y:S04]  /*138c0*/  LDL.LU.64 R122, [R1+0x4a0] ;  /* 0x0004a000017a7983 */ /* 0x000f280000300a00 */
[----:B------:R2:W-:Y:S04]  /*138d0*/  STL.64 [R1+0x98], R20 ;  /* 0x0000981401007387 */ /* 0x0005e80000100a00 */
[----:B------:R2:W-:Y:S04]  /*138e0*/  LDGSTS.E [R29+0x22600], desc[UR28][R20.64], P0 ;  /* 0x22600000141d7fae */ /* 0x0005e800081a101c */
[----:B------:R-:W4:Y:S01]  /*138f0*/  LDL.LU.64 R154, [R1+0x468] ;  /* 0x00046800019a7983 */ /* 0x000f220000300a00 */
[----:B--2---:R-:W-:-:S04]  /*13900*/  IADD3 R20, P2, PT, R86, UR11, RZ ;  /* 0x0000000b56147c10 */ /* 0x004fc8000ff5e0ff */
[----:B------:R-:W-:-:S05]  /*13910*/  IADD3.X R21, PT, PT, R87, UR12, RZ, P2, !PT ;  /* 0x0000000c57157c10 */ /* 0x000fca00097fe4ff */
[----:B------:R1:W-:Y:S04]  /*13920*/  STL.64 [R1+0xd8], R20 ;  /* 0x0000d81401007387 */ /* 0x0003e80000100a00 */
[----:B------:R-:W-:Y:S01]  /*13930*/  LDGSTS.E [R29+0x22a00], desc[UR28][R20.64], P0 ;  /* 0x22a00000141d7fae */ /* 0x000fe200081a101c */
[----:B------:R-:W-:-:S04]  /*13940*/  IADD3 R52, P2, PT, R196, UR11, RZ ;  /* 0x0000000bc4347c10 */ /* 0x000fc8000ff5e0ff */
[----:B------:R-:W-:Y:S02]  /*13950*/  IADD3.X R53, PT, PT, R197, UR12, RZ, P2, !PT ;  /* 0x0000000cc5357c10 */ /* 0x000fe400097fe4ff */
[----:B------:R-:W-:-:S03]  /*13960*/  IADD3 R54, P2, PT, R182, UR11, RZ ;  /* 0x0000000bb6367c10 */ /* 0x000fc6000ff5e0ff */
[----:B------:R2:W-:Y:S01]  /*13970*/  STL.64 [R1+0x118], R52 ;  /* 0x0001183401007387 */ /* 0x0005e20000100a00 */
[----:B------:R-:W-:-:S03]  /*13980*/  IADD3.X R55, PT, PT, R183, UR12, RZ, P2, !PT ;  /* 0x0000000cb7377c10 */ /* 0x000fc600097fe4ff */
[----:B-1----:R-:W4:Y:S04]  /*13990*/  LDL.LU.64 R20, [R1+0x448] ;  /* 0x0004480001147983 */ /* 0x002f280000300a00 */
[----:B------:R-:W-:Y:S04]  /*139a0*/  LDGSTS.E [R29+0x22e00], desc[UR28][R52.64], P0 ;  /* 0x22e00000341d7fae */ /* 0x000fe800081a101c */
[----:B------:R1:W-:Y:S01]  /*139b0*/  STL.64 [R1+0x158], R54 ;  /* 0x0001583601007387 */ /* 0x0003e20000100a00 */
[----:B------:R-:W-:-:S03]  /*139c0*/  IADD3 R168, P2, PT, R180, UR11, RZ ;  /* 0x0000000bb4a87c10 */ /* 0x000fc6000ff5e0ff */
[----:B------:R-:W-:Y:S04]  /*139d0*/  LDGSTS.E [R29+0x23200], desc[UR28][R54.64], P0 ;  /* 0x23200000361d7fae */ /* 0x000fe800081a101c */
[----:B--2---:R-:W2:Y:S01]  /*139e0*/  LDL.LU.64 R52, [R1+0x420] ;  /* 0x0004200001347983 */ /* 0x004ea20000300a00 */
[----:B------:R-:W-:Y:S02]  /*139f0*/  IADD3.X R169, PT, PT, R181, UR12, RZ, P2, !PT ;  /* 0x0000000cb5a97c10 */ /* 0x000fe400097fe4ff */
[----:B------:R-:W-:-:S03]  /*13a00*/  IADD3 R156, P2, PT, R214, UR11, RZ ;  /* 0x0000000bd69c7c10 */ /* 0x000fc6000ff5e0ff */
[----:B------:R-:W-:Y:S04]  /*13a10*/  LDGSTS.E [R29+0x23600], desc[UR28][R168.64], P0 ;  /* 0x23600000a81d7fae */ /* 0x000fe800081a101c */
[----:B-1----:R-:W2:Y:S04]  /*13a20*/  LDL.LU.64 R54, [R1+0x3f8] ;  /* 0x0003f80001367983 */ /* 0x002ea80000300a00 */
[----:B------:R-:W2:Y:S01]  /*13a30*/  LDL.LU.64 R84, [R1+0x3c8] ;  /* 0x0003c80001547983 */ /* 0x000ea20000300a00 */
[----:B------:R-:W-:Y:S02]  /*13a40*/  IADD3.X R157, PT, PT, R215, UR12, RZ, P2, !PT ;  /* 0x0000000cd79d7c10 */ /* 0x000fe400097fe4ff */
[----:B------:R-:W-:Y:S01]  /*13a50*/  IADD3 R152, P2, PT, R230, UR11, RZ ;  /* 0x0000000be6987c10 */ /* 0x000fe2000ff5e0ff */
[----:B------:R-:W2:Y:S03]  /*13a60*/  LDL.LU.64 R86, [R1+0x398] ;  /* 0x0003980001567983 */ /* 0x000ea60000300a00 */
[----:B------:R-:W-:Y:S01]  /*13a70*/  IADD3.X R153, PT, PT, R231, UR12, RZ, P2, !PT ;  /* 0x0000000ce7997c10 */ /* 0x000fe200097fe4ff */
[----:B------:R-:W-:Y:S04]  /*13a80*/  STL.64 [R1+0x198], R168 ;  /* 0x000198a801007387 */ /* 0x000fe80000100a00 */
[----:B------:R-:W-:Y:S04]  /*13a90*/  STL.64 [R1+0x1d8], R156 ;  /* 0x0001d89c01007387 */ /* 0x000fe80000100a00 */
[----:B------:R-:W-:Y:S04]  /*13aa0*/  LDGSTS.E [R29+0x23a00], desc[UR28][R156.64], P0 ;  /* 0x23a000009c1d7fae */ /* 0x000fe800081a101c */
[----:B------:R-:W2:Y:S04]  /*13ab0*/  LDL.LU.64 R196, [R1+0x360] ;  /* 0x0003600001c47983 */ /* 0x000ea80000300a00 */
[----:B------:R3:W-:Y:S04]  /*13ac0*/  STL.64 [R1+0x218], R152 ;  /* 0x0002189801007387 */ /* 0x0007e80000100a00 */
[----:B------:R3:W-:Y:S02]  /*13ad0*/  LDGSTS.E [R29+0x23e00], desc[UR28][R152.64], P0 ;  /* 0x23e00000981d7fae */ /* 0x0007e400081a101c */
[----:B---3--:R-:W-:-:S04]  /*13ae0*/  IADD3 R152, P2, PT, R118, UR11, RZ ;  /* 0x0000000b76987c10 */ /* 0x008fc8000ff5e0ff */
[----:B------:R-:W-:Y:S02]  /*13af0*/  IADD3.X R153, PT, PT, R119, UR12, RZ, P2, !PT ;  /* 0x0000000c77997c10 */ /* 0x000fe400097fe4ff */
[----:B------:R-:W3:Y:S04]  /*13b00*/  LDL.LU.64 R118, [R1+0x328] ;  /* 0x0003280001767983 */ /* 0x000ee80000300a00 */
[----:B------:R-:W-:Y:S01]  /*13b10*/  LDGSTS.E [R30+0x20280], desc[UR28][R152.64], P0 ;  /* 0x20280000981e7fae */ /* 0x000fe200081a101c */
[----:B----4-:R-:W-:-:S04]  /*13b20*/  IADD3 R168, P2, PT, R122, UR11, RZ ;  /* 0x0000000b7aa87c10 */ /* 0x010fc8000ff5e0ff */
[----:B------:R-:W-:Y:S02]  /*13b30*/  IADD3.X R169, PT, PT, R123, UR12, RZ, P2, !PT ;  /* 0x0000000c7ba97c10 */ /* 0x000fe400097fe4ff */
[----:B------:R-:W4:Y:S01]  /*13b40*/  LDL.LU.64 R122, [R1+0x2e8] ;  /* 0x0002e800017a7983 */ /* 0x000f220000300a00 */
[----:B------:R-:W-:-:S03]  /*13b50*/  IADD3 R180, P2, PT, R204, UR11, RZ ;  /* 0x0000000bccb47c10 */ /* 0x000fc6000ff5e0ff */
[----:B------:R-:W4:Y:S01]  /*13b60*/  LDL.LU.64 R156, [R1+0x4e0] ;  /* 0x0004e000019c7983 */ /* 0x000f220000300a00 */
[----:B------:R-:W-:Y:S02]  /*13b70*/  IADD3.X R181, PT, PT, R205, UR12, RZ, P2, !PT ;  /* 0x0000000ccdb57c10 */ /* 0x000fe400097fe4ff */
[----:B------:R-:W-:Y:S01]  /*13b80*/  IADD3 R204, P2, PT, R154, UR11, RZ ;  /* 0x0000000b9acc7c10 */ /* 0x000fe2000ff5e0ff */
[----:B------:R-:W-:Y:S03]  /*13b90*/  LDGSTS.E [R30+0x20680], desc[UR28][R168.64], P0 ;  /* 0x20680000a81e7fae */ /* 0x000fe600081a101c */
[----:B------:R-:W-:Y:S01]  /*13ba0*/  IADD3.X R205, PT, PT, R155, UR12, RZ, P2, !PT ;  /* 0x0000000c9bcd7c10 */ /* 0x000fe200097fe4ff */
[----:B------:R-:W-:Y:S04]  /*13bb0*/  LDGSTS.E [R30+0x20a80], desc[UR28][R180.64], P0 ;  /* 0x20a80000b41e7fae */ /* 0x000fe800081a101c */
        /* <DEDUP_REMOVED lines=10> */
[----:B------:R-:W-:Y:S01]  /*13c60*/  LDGSTS.E [R30+0x21a80], desc[UR28][R246.64], P0 ;  /* 0x21a80000f61e7fae */ /* 0x000fe200081a101c */
[----:B------:R-:W-:Y:S02]  /*13c70*/  IADD3.X R53, PT, PT, R85, UR12, RZ, P2, !PT ;  /* 0x0000000c55357c10 */ /* 0x000fe400097fe4ff */
[----:B------:R-:W-:-:S03]  /*13c80*/  IADD3 R28, P2, PT, R86, UR11, RZ ;  /* 0x0000000b561c7c10 */ /* 0x000fc6000ff5e0ff */
[----:B------:R3:W-:Y:S01]  /*13c90*/  LDGSTS.E [R30+0x21e80], desc[UR28][R52.64], P0 ;  /* 0x21e80000341e7fae */ /* 0x0007e200081a101c */
[----:B------:R-:W-:-:S03]  /*13ca0*/  IADD3.X R29, PT, PT, R87, UR12, RZ, P2, !PT ;  /* 0x0000000c571d7c10 */ /* 0x000fc600097fe4ff */
[----:B------:R3:W-:Y:S04]  /*13cb0*/  STL.64 [R1+0x20], R52 ;  /* 0x0000203401007387 */ /* 0x0007e80000100a00 */
[----:B------:R-:W-:Y:S01]  /*13cc0*/  STL.64 [R1+0x60], R28 ;  /* 0x0000601c01007387 */ /* 0x000fe20000100a00 */
[----:B------:R-:W-:-:S03]  /*13cd0*/  IADD3 R20, P2, PT, R196, UR11, RZ ;  /* 0x0000000bc4147c10 */ /* 0x000fc6000ff5e0ff */
[----:B------:R-:W2:Y:S01]  /*13ce0*/  LDL.LU.64 R86, [R1+0x4d0] ;  /* 0x0004d00001567983 */ /* 0x000ea20000300a00 */
[----:B------:R-:W-:-:S03]  /*13cf0*/  IADD3.X R21, PT, PT, R197, UR12, RZ, P2, !PT ;  /* 0x0000000cc5157c10 */ /* 0x000fc600097fe4ff */
[----:B------:R-:W-:Y:S04]  /*13d00*/  LDGSTS.E [R30+0x22280], desc[UR28][R28.64], P0 ;  /* 0x222800001c1e7fae */ /* 0x000fe800081a101c */
[----:B------:R4:W-:Y:S04]  /*13d10*/  STL.64 [R1+0xa0], R20 ;  /* 0x0000a01401007387 */ /* 0x0009e80000100a00 */
[----:B------:R4:W-:Y:S01]  /*13d20*/  LDGSTS.E [R30+0x22680], desc[UR28][R20.64], P0 ;  /* 0x22680000141e7fae */ /* 0x0009e200081a101c */
[----:B---3--:R-:W-:-:S04]  /*13d30*/  IADD3 R52, P2, PT, R118, UR11, RZ ;  /* 0x0000000b76347c10 */ /* 0x008fc8000ff5e0ff */
[----:B------:R-:W-:Y:S02]  /*13d40*/  IADD3.X R53, PT, PT, R119, UR12, RZ, P2, !PT ;  /* 0x0000000c77357c10 */ /* 0x000fe400097fe4ff */
[----:B------:R-:W3:Y:S04]  /*13d50*/  LDL.LU.64 R118, [R1+0x4a8] ;  /* 0x0004a80001767983 */ /* 0x000ee80000300a00 */
[----:B------:R-:W-:Y:S04]  /*13d60*/  STL.64 [R1+0xe0], R52 ;  /* 0x0000e03401007387 */ /* 0x000fe80000100a00 */
[----:B------:R-:W-:Y:S01]  /*13d70*/  LDGSTS.E [R30+0x22a80], desc[UR28][R52.64], P0 ;  /* 0x22a80000341e7fae */ /* 0x000fe200081a101c */
[----:B----4-:R-:W-:-:S04]  /*13d80*/  IADD3 R20, P2, PT, R122, UR11, RZ ;  /* 0x0000000b7a147c10 */ /* 0x010fc8000ff5e0ff */
[----:B------:R-:W-:Y:S02]  /*13d90*/  IADD3.X R21, PT, PT, R123, UR12, RZ, P2, !PT ;  /* 0x0000000c7b157c10 */ /* 0x000fe400097fe4ff */
[----:B------:R-:W-:-:S03]  /*13da0*/  IADD3 R28, P2, PT, R184, UR11, RZ ;  /* 0x0000000bb81c7c10 */ /* 0x000fc6000ff5e0ff */
[----:B------:R1:W-:Y:S01]  /*13db0*/  STL.64 [R1+0x120], R20 ;  /* 0x0001201401007387 */ /* 0x0003e20000100a00 */
[----:B------:R-:W-:-:S03]  /*13dc0*/  IADD3.X R29, PT, PT, R185, UR12, RZ, P2, !PT ;  /* 0x0000000cb91d7c10 */ /* 0x000fc600097fe4ff */
[----:B------:R-:W-:Y:S01]  /*13dd0*/  LDGSTS.E [R30+0x22e80], desc[UR28][R20.64], P0 ;  /* 0x22e80000141e7fae */ /* 0x000fe200081a101c */
[----:B------:R-:W-:-:S03]  /*13de0*/  IADD3 R84, P2, PT, R200, UR11, RZ ;  /* 0x0000000bc8547c10 */ /* 0x000fc6000ff5e0ff */
[----:B------:R4:W-:Y:S04]  /*13df0*/  LDGSTS.E [R30+0x23280], desc[UR28][R28.64], P0 ;  /* 0x232800001c1e7fae */ /* 0x0009e800081a101c */
[----:B-1----:R-:W3:Y:S04]  /*13e00*/  LDL.LU.64 R20, [R1+0x490] ;  /* 0x0004900001147983 */ /* 0x002ee80000300a00 */
[----:B------:R4:W-:Y:S04]  /*13e10*/  STL.64 [R1+0x160], R28 ;  /* 0x0001601c01007387 */ /* 0x0009e80000100a00 */
[----:B------:R-:W3:Y:S04]  /*13e20*/  LDL.LU.64 R54, [R1+0x470] ;  /* 0x0004700001367983 */ /* 0x000ee80000300a00 */
[----:B------:R-:W3:Y:S01]  /*13e30*/  LDL.LU.64 R52, [R1+0x450] ;  /* 0x0004500001347983 */ /* 0x000ee20000300a00 */
[----:B------:R-:W-:-:S02]  /*13e40*/  IADD3.X R85, PT, PT, R201, UR12, RZ, P2, !PT ;  /* 0x0000000cc9557c10 */ /* 0x000fc400097fe4ff */
[----:B------:R-:W-:-:S03]  /*13e50*/  IADD3 R122, P2, PT, R216, UR11, RZ ;  /* 0x0000000bd87a7c10 */ /* 0x000fc6000ff5e0ff */
[----:B------:R-:W-:Y:S01]  /*13e60*/  LDGSTS.E [R30+0x23680], desc[UR28][R84.64], P0 ;  /* 0x23680000541e7fae */ /* 0x000fe200081a101c */
[----:B------:R-:W-:Y:S02]  /*13e70*/  IADD3.X R123, PT, PT, R217, UR12, RZ, P2, !PT ;  /* 0x0000000cd97b7c10 */ /* 0x000fe400097fe4ff */
[----:B----4-:R-:W-:Y:S01]  /*13e80*/  IADD3 R28, P2, PT, R232, UR11, RZ ;  /* 0x0000000be81c7c10 */ /* 0x010fe2000ff5e0ff */
[----:B------:R1:W-:Y:S03]  /*13e90*/  STL.64 [R1+0x1a0], R84 ;  /* 0x0001a05401007387 */ /* 0x0003e60000100a00 */
[----:B------:R-:W-:Y:S01]  /*13ea0*/  IADD3.X R29, PT, PT, R233, UR12, RZ, P2, !PT ;  /* 0x0000000ce91d7c10 */ /* 0x000fe200097fe4ff */
[----:B------:R4:W-:Y:S04]  /*13eb0*/  STL.64 [R1+0x1e0], R122 ;  /* 0x0001e07a01007387 */ /* 0x0009e80000100a00 */
[----:B------:R-:W-:Y:S04]  /*13ec0*/  LDGSTS.E [R30+0x23a80], desc[UR28][R122.64], P0 ;  /* 0x23a800007a1e7fae */ /* 0x000fe800081a101c */
[----:B-1----:R-:W3:Y:S04]  /*13ed0*/  LDL.LU.64 R84, [R1+0x428] ;  /* 0x0004280001547983 */ /* 0x002ee80000300a00 */
[----:B------:R1:W-:Y:S04]  /*13ee0*/  STL.64 [R1+0x220], R28 ;  /* 0x0002201c01007387 */ /* 0x0003e80000100a00 */
[----:B------:R-:W3:Y:S04]  /*13ef0*/  LDL.LU.64 R196, [R1+0x400] ;  /* 0x0004000001c47983 */ /* 0x000ee80000300a00 */
[----:B----4-:R-:W4:Y:S01]  /*13f00*/  LDL.LU.64 R122, [R1+0x3d0] ;  /* 0x0003d000017a7983 */ /* 0x010f220000300a00 */
[----:B------:R-:W-:-:S03]  /*13f10*/  IADD3 R154, P2, PT, R156, UR11, RZ ;  /* 0x0000000b9c9a7c10 */ /* 0x000fc6000ff5e0ff */
[----:B------:R1:W-:Y:S01]  /*13f20*/  LDGSTS.E [R30+0x23e80], desc[UR28][R28.64], P0 ;  /* 0x23e800001c1e7fae */ /* 0x0003e200081a101c */
[----:B------:R-:W-:-:S05]  /*13f30*/  IADD3.X R155, PT, PT, R157, UR12, RZ, P2, !PT ;  /* 0x0000000c9d9b7c10 */ /* 0x000fca00097fe4ff */
[----:B------:R-:W-:Y:S01]  /*13f40*/  LDGSTS.E [R31+0x20300], desc[UR28][R154.64], P0 ;  /* 0x203000009a1f7fae */ /* 0x000fe200081a101c */
[----:B--2---:R-:W-:-:S04]  /*13f50*/  IADD3 R170, P2, PT, R86, UR11, RZ ;  /* 0x0000000b56aa7c10 */ /* 0x004fc8000ff5e0ff */
[----:B------:R-:W-:Y:S02]  /*13f60*/  IADD3.X R171, PT, PT, R87, UR12, RZ, P2, !PT ;  /* 0x0000000c57ab7c10 */ /* 0x000fe400097fe4ff */
[----:B------:R-:W-:Y:S01]  /*13f70*/  IADD3 R182, P2, PT, R202, UR11, RZ ;  /* 0x0000000bcab67c10 */ /* 0x000fe2000ff5e0ff */
[----:B------:R-:W2:Y:S03]  /*13f80*/  LDL.LU.64 R86, [R1+0x3a0] ;  /* 0x0003a00001567983 */ /* 0x000ea60000300a00 */
[----:B------:R-:W-:Y:S01]  /*13f90*/  IADD3.X R183, PT, PT, R203, UR12, RZ, P2, !PT ;  /* 0x0000000ccbb77c10 */ /* 0x000fe200097fe4ff */
[----:B------:R-:W-:Y:S04]  /*13fa0*/  LDGSTS.E [R31+0x20700], desc[UR28][R170.64], P0 ;  /* 0x20700000aa1f7fae */ /* 0x000fe800081a101c */
[----:B------:R-:W-:Y:S01]  /*13fb0*/  LDGSTS.E [R31+0x20b00], desc[UR28][R182.64], P0 ;  /* 0x20b00000b61f7fae */ /* 0x000fe200081a101c */
[----:B---3--:R-:W-:-:S04]  /*13fc0*/  IADD3 R202, P2, PT, R118, UR11, RZ ;  /* 0x0000000b76ca7c10 */ /* 0x008fc8000ff5e0ff */
[----:B------:R-:W-:Y:S02]  /*13fd0*/  IADD3.X R203, PT, PT, R119, UR12, RZ, P2, !PT ;  /* 0x0000000c77cb7c10 */ /* 0x000fe400097fe4ff */
[----:B------:R-:W3:Y:S04]  /*13fe0*/  LDL.LU.64 R118, [R1+0x368] ;  /* 0x0003680001767983 */ /* 0x000ee80000300a00 */
[----:B------:R-:W3:Y:S04]  /*13ff0*/  LDL.LU.64 R250, [R1+0x330] ;  /* 0x0003300001fa7983 */ /* 0x000ee80000300a00 */
[----:B------:R-:W-:Y:S01]  /*14000*/  LDGSTS.E [R31+0x20f00], desc[UR28][R202.64], P0 ;  /* 0x20f00000ca1f7fae */ /* 0x000fe200081a101c */
[----:B------:R-:W-:-:S04]  /*14010*/  IADD3 R214, P2, PT, R20, UR11, RZ ;  /* 0x0000000b14d67c10 */ /* 0x000fc8000ff5e0ff */
[----:B------:R-:W-:Y:S02]  /*14020*/  IADD3.X R215, PT, PT, R21, UR12, RZ, P2, !PT ;  /* 0x0000000c15d77c10 */ /* 0x000fe400097fe4ff */
[----:B------:R-:W-:-:S03]  /*14030*/  IADD3 R230, P2, PT, R54, UR11, RZ ;  /* 0x0000000b36e67c10 */ /* 0x000fc6000ff5e0ff */
[----:B------:R-:W-:Y:S01]  /*14040*/  LDGSTS.E [R31+0x21300], desc[UR28][R214.64], P0 ;  /* 0x21300000d61f7fae */ /* 0x000fe200081a101c */
[----:B------:R-:W-:-:S03]  /*14050*/  IADD3.X R231, PT, PT, R55, UR12, RZ, P2, !PT ;  /* 0x0000000c37e77c10 */ /* 0x000fc600097fe4ff */
[----:B------:R-:W3:Y:S01]  /*14060*/  LDL.LU.64 R54, [R1+0x2f8] ;  /* 0x0002f80001367983 */ /* 0x000ee20000300a00 */
[----:B------:R-:W-:-:S03]  /*14070*/  IADD3 R248, P2, PT, R52, UR11, RZ ;  /* 0x0000000b34f87c10 */ /* 0x000fc6000ff5e0ff */
[----:B------:R-:W-:Y:S01]  /*14080*/  LDGSTS.E [R31+0x21700], desc[UR28][R230.64], P0 ;  /* 0x21700000e61f7fae */ /* 0x000fe200081a101c */
[----:B------:R-:W-:-:S03]  /*14090*/  IADD3.X R249, PT, PT, R53, UR12, RZ, P2, !PT ;  /* 0x0000000c35f97c10 */ /* 0x000fc600097fe4ff */
[----:B------:R-:W3:Y:S04]  /*140a0*/  LDL.LU.64 R52, [R1+0x2b8] ;  /* 0x0002b80001347983 */ /* 0x000ee80000300a00 */
[----:B------:R-:W-:Y:S01]  /*140b0*/  LDGSTS.E [R31+0x21b00], desc[UR28][R248.64], P0 ;  /* 0x21b00000f81f7fae */ /* 0x000fe200081a101c */
[----:B-1----:R-:W-:-:S04]  /*140c0*/  IADD3 R28, P2, PT, R84, UR11, RZ ;  /* 0x0000000b541c7c10 */ /* 0x002fc8000ff5e0ff */
[----:B------:R-:W-:Y:S02]  /*140d0*/  IADD3.X R29, PT, PT, R85, UR12, RZ, P2, !PT ;  /* 0x0000000c551d7c10 */ /* 0x000fe400097fe4ff */
[----:B------:R-:W-:-:S03]  /*140e0*/  IADD3 R20, P2, PT, R196, UR11, RZ ;  /* 0x0000000bc4147c10 */ /* 0x000fc6000ff5e0ff */
[----:B------:R-:W-:Y:S01]  /*140f0*/  LDGSTS.E [R31+0x21f00], desc[UR28][R28.64], P0 ;  /* 0x21f000001c1f7fae */ /* 0x000fe200081a101c */
[----:B------:R-:W-:Y:S02]  /*14100*/  IADD3.X R21, PT, PT, R197, UR12, RZ, P2, !PT ;  /* 0x0000000cc5157c10 */ /* 0x000fe400097fe4ff */
[----:B----4-:R-:W-:-:S03]  /*14110*/  IADD3 R238, P2, PT, R122, UR11, RZ ;  /* 0x0000000b7aee7c10 */ /* 0x010fc6000ff5e0ff */
[----:B------:R1:W-:Y:S04]  /*14120*/  STL.64 [R1+0x68], R20 ;  /* 0x0000681401007387 */ /* 0x0003e80000100a00 */
[----:B------:R-:W4:Y:S01]  /*14130*/  LDL.LU.64 R196, [R1+0x4f8] ;  /* 0x0004f80001c47983 */ /* 0x000f220000300a00 */
[----:B------:R-:W-:-:S03]  /*14140*/  IADD3.X R239, PT, PT, R123, UR12, RZ, P2, !PT ;  /* 0x0000000c7bef7c10 */ /* 0x000fc600097fe4ff */
[----:B------:R-:W4:Y:S04]  /*14150*/  LDL.LU.64 R122, [R1+0x4f0] ;  /* 0x0004f000017a7983 */ /* 0x000f280000300a00 */
[----:B------:R-:W4:Y:S04]  /*14160*/  LDL.LU.64 R84, [R1+0x4e8] ;  /* 0x0004e80001547983 */ /* 0x000f280000300a00 */
[----:B------:R1:W-:Y:S04]  /*14170*/  LDGSTS.E [R31+0x22300], desc[UR28][R20.64], P0 ;  /* 0x22300000141f7fae */ /* 0x0003e800081a101c */
[----:B------:R-:W-:Y:S01]  /*14180*/  LDGSTS.E [R31+0x22700], desc[UR28][R238.64], P0 ;  /* 0x22700000ee1f7fae */ /* 0x000fe200081a101c */
[----:B--2---:R-:W-:-:S04]  /*14190*/  IADD3 R156, P2, PT, R86, UR11, RZ ;  /* 0x0000000b569c7c10 */ /* 0x004fc8000ff5e0ff */
[----:B------:R-:W-:-:S05]  /*141a0*/  IADD3.X R157, PT, PT, R87, UR12, RZ, P2, !PT ;  /* 0x0000000c579d7c10 */ /* 0x000fca00097fe4ff */
[----:B------:R-:W-:Y:S04]  /*141b0*/  STL.64 [R1+0xe8], R156 ;  /* 0x0000e89c01007387 */ /* 0x000fe80000100a00 */
[----:B------:R-:W-:Y:S01]  /*141c0*/  LDGSTS.E [R31+0x22b00], desc[UR28][R156.64], P0 ;  /* 0x22b000009c1f7fae */ /* 0x000fe200081a101c */
[----:B---3--:R-:W-:-:S04]  /*141d0*/  IADD3 R86, P2, PT, R118, UR11, RZ ;  /* 0x0000000b76567c10 */ /* 0x008fc8000ff5e0ff */
[----:B------:R-:W-:Y:S02]  /*141e0*/  IADD3.X R87, PT, PT, R119, UR12, RZ, P2, !PT ;  /* 0x0000000c77577c10 */ /* 0x000fe400097fe4ff */
[----:B------:R-:W2:Y:S01]  /*141f0*/  LDL.LU.64 R118, [R1+0x4d8] ;  /* 0x0004d80001767983 */ /* 0x000ea20000300a00 */
[----:B-1----:R-:W-:-:S03]  /*14200*/  IADD3 R20, P2, PT, R250, UR11, RZ ;  /* 0x0000000bfa147c10 */ /* 0x002fc6000ff5e0ff */
[----:B------:R1:W-:Y:S01]  /*14210*/  LDGSTS.E [R31+0x22f00], desc[UR28][R86.64], P0 ;  /* 0x22f00000561f7fae */ /* 0x0003e200081a101c */
[----:B------:R-:W-:-:S03]  /*14220*/  IADD3.X R21, PT, PT, R251, UR12, RZ, P2, !PT ;  /* 0x0000000cfb157c10 */ /* 0x000fc600097fe4ff */
[----:B------:R1:W-:Y:S04]  /*14230*/  STL.64 [R1+0x128], R86 ;  /* 0x0001285601007387 */ /* 0x0003e80000100a00 */
[----:B------:R3:W-:Y:S04]  /*14240*/  STL.64 [R1+0x168], R20 ;  /* 0x0001681401007387 */ /* 0x0007e80000100a00 */
[----:B------:R-:W2:Y:S04]  /*14250*/  LDL.LU.64 R232, [R1+0x4c8] ;  /* 0x0004c80001e87983 */ /* 0x000ea80000300a00 */
[----:B------:R-:W2:Y:S04]  /*14260*/  LDL.LU.64 R250, [R1+0x4b0] ;  /* 0x0004b00001fa7983 */ /* 0x000ea80000300a00 */
[----:B------:R3:W-:Y:S01]  /*14270*/  LDGSTS.E [R31+0x23300], desc[UR28][R20.64], P0 ;  /* 0x23300000141f7fae */ /* 0x0007e200081a101c */
[----:B-1----:R-:W-:-:S04]  /*14280*/  IADD3 R86, P2, PT, R54, UR11, RZ ;  /* 0x0000000b36567c10 */ /* 0x002fc8000ff5e0ff */
[----:B------:R-:W-:Y:S02]  /*14290*/  IADD3.X R87, PT, PT, R55, UR12, RZ, P2, !PT ;  /* 0x0000000c37577c10 */ /* 0x000fe400097fe4ff */
[----:B------:R-:W-:-:S03]  /*142a0*/  IADD3 R54, P2, PT, R52, UR11, RZ ;  /* 0x0000000b34367c10 */ /* 0x000fc6000ff5e0ff */
[----:B------:R-:W-:Y:S01]  /*142b0*/  STL.64 [R1+0x1a8], R86 ;  /* 0x0001a85601007387 */ /* 0x000fe20000100a00 */
[----:B------:R-:W-:-:S03]  /*142c0*/  IADD3.X R55, PT, PT, R53, UR12, RZ, P2, !PT ;  /* 0x0000000c35377c10 */ /* 0x000fc600097fe4ff */
[----:B------:R-:W-:Y:S01]  /*142d0*/  LDGSTS.E [R31+0x23700], desc[UR28][R86.64], P0 ;  /* 0x23700000561f7fae */ /* 0x000fe200081a101c */
[----:B---3--:R-:W-:-:S03]  /*142e0*/  IADD3 R20, P2, PT, R234, UR11, RZ ;  /* 0x0000000bea147c10 */ /* 0x008fc6000ff5e0ff */
[----:B------:R-:W3:Y:S01]  /*142f0*/  LDL.LU.64 R52, [R1+0x498] ;  /* 0x0004980001347983 */ /* 0x000ee20000300a00 */
[----:B------:R-:W-:-:S03]  /*14300*/  IADD3.X R21, PT, PT, R235, UR12, RZ, P2, !PT ;  /* 0x0000000ceb157c10 */ /* 0x000fc600097fe4ff */
[----:B------:R1:W-:Y:S04]  /*14310*/  STL.64 [R1+0x1e8], R54 ;  /* 0x0001e83601007387 */ /* 0x0003e80000100a00 */
[----:B------:R1:W-:Y:S04]  /*14320*/  LDGSTS.E [R31+0x23b00], desc[UR28][R54.64], P0 ;  /* 0x23b00000361f7fae */ /* 0x0003e800081a101c */
[----:B------:R-:W-:Y:S04]  /*14330*/  LDGSTS.E [R31+0x23f00], desc[UR28][R20.64], P0 ;  /* 0x23f00000141f7fae */ /* 0x000fe800081a101c */
[----:B-1----:R-:W3:Y:S04]  /*14340*/  LDL.LU.64 R54, [R1+0x478] ;  /* 0x0004780001367983 */ /* 0x002ee80000300a00 */
[----:B------:R1:W-:Y:S04]  /*14350*/  STL.64 [R1+0x228], R20 ;  /* 0x0002281401007387 */ /* 0x0003e80000100a00 */
[----:B------:R-:W3:Y:S01]  /*14360*/  LDL.LU.64 R86, [R1+0x458] ;  /* 0x0004580001567983 */ /* 0x000ee20000300a00 */
[----:B----4-:R-:W-:-:S03]  /*14370*/  IADD3 R156, P2, PT, R196, UR11, RZ ;  /* 0x0000000bc49c7c10 */ /* 0x010fc6000ff5e0ff */
[----:B-1----:R-:W4:Y:S01]  /*14380*/  LDL.LU.64 R20, [R1+0x430] ;  /* 0x0004300001147983 */ /* 0x002f220000300a00 */
[----:B------:R-:W-:Y:S02]  /*14390*/  IADD3.X R157, PT, PT, R197, UR12, RZ, P2, !PT ;  /* 0x0000000cc59d7c10 */ /* 0x000fe400097fe4ff */
[----:B------:R-:W-:Y:S01]  /*143a0*/  IADD3 R172, P2, PT, R122, UR11, RZ ;  /* 0x0000000b7aac7c10 */ /* 0x000fe2000ff5e0ff */
[----:B------:R-:W4:Y:S03]  /*143b0*/  LDL.LU.64 R196, [R1+0x408] ;  /* 0x0004080001c47983 */ /* 0x000f260000300a00 */
[----:B------:R-:W-:Y:S01]  /*143c0*/  IADD3.X R173, PT, PT, R123, UR12, RZ, P2, !PT ;  /* 0x0000000c7bad7c10 */ /* 0x000fe200097fe4ff */
[----:B------:R-:W-:Y:S01]  /*143d0*/  LDGSTS.E [R32+0x20380], desc[UR28][R156.64], P0 ;  /* 0x203800009c207fae */ /* 0x000fe200081a101c */
[----:B------:R-:W-:-:S03]  /*143e0*/  IADD3 R184, P2, PT, R84, UR11, RZ ;  /* 0x0000000b54b87c10 */ /* 0x000fc6000ff5e0ff */
[----:B------:R-:W4:Y:S01]  /*143f0*/  LDL.LU.64 R122, [R1+0x3d8] ;  /* 0x0003d800017a7983 */ /* 0x000f220000300a00 */
[----:B------:R-:W-:-:S03]  /*14400*/  IADD3.X R185, PT, PT, R85, UR12, RZ, P2, !PT ;  /* 0x0000000c55b97c10 */ /* 0x000fc600097fe4ff */
[----:B------:R-:W4:Y:S04]  /*14410*/  LDL.LU.64 R84, [R1+0x3a8] ;  /* 0x0003a80001547983 */ /* 0x000f280000300a00 */
[----:B------:R-:W4:Y:S04]  /*14420*/  LDL.LU.64 R234, [R1+0x370] ;  /* 0x0003700001ea7983 */ /* 0x000f280000300a00 */
[----:B------:R-:W4:Y:S04]  /*14430*/  LDL.LU.64 R30, [R1+0x338] ;  /* 0x00033800011e7983 */ /* 0x000f280000300a00 */
[----:B------:R-:W-:Y:S04]  /*14440*/  LDGSTS.E [R32+0x20780], desc[UR28][R172.64], P0 ;  /* 0x20780000ac207fae */ /* 0x000fe800081a101c */
[----:B------:R-:W-:Y:S01]  /*14450*/  LDGSTS.E [R32+0x20b80], desc[UR28][R184.64], P0 ;  /* 0x20b80000b8207fae */ /* 0x000fe200081a101c */
[----:B--2---:R-:W-:-:S04]  /*14460*/  IADD3 R200, P2, PT, R118, UR11, RZ ;  /* 0x0000000b76c87c10 */ /* 0x004fc8000ff5e0ff */
[----:B------:R-:W-:Y:S02]  /*14470*/  IADD3.X R201, PT, PT, R119, UR12, RZ, P2, !PT ;  /* 0x0000000c77c97c10 */ /* 0x000fe400097fe4ff */
[----:B------:R-:W2:Y:S04]  /*14480*/  LDL.LU.64 R118, [R1+0x2f0] ;  /* 0x0002f00001767983 */ /* 0x000ea80000300a00 */
[----:B------:R-:W-:Y:S01]  /*14490*/  LDGSTS.E [R32+0x20f80], desc[UR28][R200.64], P0 ;  /* 0x20f80000c8207fae */ /* 0x000fe200081a101c */
[----:B------:R-:W-:-:S04]  /*144a0*/  IADD3 R216, P2, PT, R232, UR11, RZ ;  /* 0x0000000be8d87c10 */ /* 0x000fc8000ff5e0ff */
[----:B------:R-:W-:Y:S02]  /*144b0*/  IADD3.X R217, PT, PT, R233, UR12, RZ, P2, !PT ;  /* 0x0000000ce9d97c10 */ /* 0x000fe400097fe4ff */
[----:B------:R-:W-:-:S03]  /*144c0*/  IADD3 R232, P2, PT, R250, UR11, RZ ;  /* 0x0000000bfae87c10 */ /* 0x000fc6000ff5e0ff */
[----:B------:R-:W-:Y:S01]  /*144d0*/  LDGSTS.E [R32+0x21380], desc[UR28][R216.64], P0 ;  /* 0x21380000d8207fae */ /* 0x000fe200081a101c */
[----:B------:R-:W-:-:S05]  /*144e0*/  IADD3.X R233, PT, PT, R251, UR12, RZ, P2, !PT ;  /* 0x0000000cfbe97c10 */ /* 0x000fca00097fe4ff */
[----:B------:R-:W-:Y:S01]  /*144f0*/  LDGSTS.E [R32+0x21780], desc[UR28][R232.64], P0 ;  /* 0x21780000e8207fae */ /* 0x000fe200081a101c */
[----:B---3--:R-:W-:-:S04]  /*14500*/  IADD3 R250, P2, PT, R52, UR11, RZ ;  /* 0x0000000b34fa7c10 */ /* 0x008fc8000ff5e0ff */
[----:B------:R-:W-:-:S05]  /*14510*/  IADD3.X R251, PT, PT, R53, UR12, RZ, P2, !PT ;  /* 0x0000000c35fb7c10 */ /* 0x000fca00097fe4ff */
[----:B------:R-:W-:Y:S01]  /*14520*/  LDGSTS.E [R32+0x21b80], desc[UR28][R250.64], P0 ;  /* 0x21b80000fa207fae */ /* 0x000fe200081a101c */
[----:B------:R-:W-:-:S04]  /*14530*/  IADD3 R52, P2, PT, R54, UR11, RZ ;  /* 0x0000000b36347c10 */ /* 0x000fc8000ff5e0ff */
[----:B------:R-:W-:Y:S02]  /*14540*/  IADD3.X R53, PT, PT, R55, UR12, RZ, P2, !PT ;  /* 0x0000000c37357c10 */ /* 0x000fe400097fe4ff */
[----:B------:R-:W-:-:S03]  /*14550*/  IADD3 R54, P2, PT, R86, UR11, RZ ;  /* 0x0000000b56367c10 */ /* 0x000fc6000ff5e0ff */
[----:B------:R-:W-:Y:S01]  /*14560*/  LDGSTS.E [R32+0x21f80], desc[UR28][R52.64], P0 ;  /* 0x21f8000034207fae */ /* 0x000fe200081a101c */
[----:B------:R-:W-:Y:S02]  /*14570*/  IADD3.X R55, PT, PT, R87, UR12, RZ, P2, !PT ;  /* 0x0000000c57377c10 */ /* 0x000fe400097fe4ff */
[----:B----4-:R-:W-:Y:S01]  /*14580*/  IADD3 R86, P2, PT, R20, UR11, RZ ;  /* 0x0000000b14567c10 */ /* 0x010fe2000ff5e0ff */
[----:B------:R1:W-:Y:S03]  /*14590*/  STL.64 [R1+0x30], R52 ;  /* 0x0000303401007387 */ /* 0x0003e60000100a00 */
[----:B------:R-:W-:Y:S01]  /*145a0*/  IADD3.X R87, PT, PT, R21, UR12, RZ, P2, !PT ;  /* 0x0000000c15577c10 */ /* 0x000fe200097fe4ff */
[----:B------:R-:W-:Y:S04]  /*145b0*/  LDGSTS.E [R32+0x22380], desc[UR28][R54.64], P0 ;  /* 0x2238000036207fae */ /* 0x000fe800081a101c */
[----:B------:R-:W5:Y:S04]  /*145c0*/  LDL.LU.64 R20, [R1+0x678] ;  /* 0x0006780001147983 */ /* 0x000f680000300a00 */
[----:B-1----:R-:W5:Y:S04]  /*145d0*/  LDL.LU.64 R52, [R1+0x670] ;  /* 0x0006700001347983 */ /* 0x002f680000300a00 */
[----:B------:R1:W-:Y:S04]  /*145e0*/  STL.64 [R1+0x70], R54 ;  /* 0x0000703601007387 */ /* 0x0003e80000100a00 */
[----:B------:R3:W-:Y:S04]  /*145f0*/  LDGSTS.E [R32+0x22780], desc[UR28][R86.64], P0 ;  /* 0x2278000056207fae */ /* 0x0007e800081a101c */
[----:B-1----:R-:W5:Y:S04]  /*14600*/  LDL.LU.64 R54, [R1+0x668] ;  /* 0x0006680001367983 */ /* 0x002f680000300a00 */
[----:B------:R3:W-:Y:S02]  /*14610*/  STL.64 [R1+0xb0], R86 ;  /* 0x0000b05601007387 */ /* 0x0007e40000100a00 */
[----:B---3--:R-:W-:-:S04]  /*14620*/  IADD3 R86, P2, PT, R196, UR11, RZ ;  /* 0x0000000bc4567c10 */ /* 0x008fc8000ff5e0ff */
[----:B------:R-:W-:Y:S02]  /*14630*/  IADD3.X R87, PT, PT, R197, UR12, RZ, P2, !PT ;  /* 0x0000000cc5577c10 */ /* 0x000fe400097fe4ff */
[----:B------:R-:W-:-:S03]  /*14640*/  IADD3 R196, P2, PT, R122, UR11, RZ ;  /* 0x0000000b7ac47c10 */ /* 0x000fc6000ff5e0ff */
[----:B------:R-:W-:Y:S01]  /*14650*/  LDGSTS.E [R32+0x22b80], desc[UR28][R86.64], P0 ;  /* 0x22b8000056207fae */ /* 0x000fe200081a101c */
[----:B------:R-:W-:Y:S02]  /*14660*/  IADD3.X R197, PT, PT, R123, UR12, RZ, P2, !PT ;  /* 0x0000000c7bc57c10 */ /* 0x000fe400097fe4ff */
[----:B------:R-:W-:Y:S01]  /*14670*/  IADD3 R122, P2, PT, R84, UR11, RZ ;  /* 0x0000000b547a7c10 */ /* 0x000fe2000ff5e0ff */
[----:B------:R1:W-:Y:S03]  /*14680*/  STL.64 [R1+0xf0], R86 ;  /* 0x0000f05601007387 */ /* 0x0003e60000100a00 */
[----:B------:R-:W-:Y:S01]  /*14690*/  IADD3.X R123, PT, PT, R85, UR12, RZ, P2, !PT ;  /* 0x0000000c557b7c10 */ /* 0x000fe200097fe4ff */
[----:B------:R-:W-:Y:S04]  /*146a0*/  LDGSTS.E [R32+0x22f80], desc[UR28][R196.64], P0 ;  /* 0x22f80000c4207fae */ /* 0x000fe800081a101c */
[----:B------:R-:W5:Y:S04]  /*146b0*/  LDL.LU.64 R84, [R1+0x660] ;  /* 0x0006600001547983 */ /* 0x000f680000300a00 */
[----:B-1----:R-:W5:Y:S04]  /*146c0*/  LDL.LU.64 R86, [R1+0x658] ;  /* 0x0006580001567983 */ /* 0x002f680000300a00 */
[----:B------:R1:W-:Y:S04]  /*146d0*/  STL.64 [R1+0x130], R196 ;  /* 0x000130c401007387 */ /* 0x0003e80000100a00 */
[----:B------:R3:W-:Y:S04]  /*146e0*/  LDGSTS.E [R32+0x23380], desc[UR28][R122.64], P0 ;  /* 0x233800007a207fae */ /* 0x0007e800081a101c */
[----:B-1----:R1:W5:Y:S04]  /*146f0*/  LDL.LU.64 R196, [R1+0x650] ;  /* 0x0006500001c47983 */ /* 0x0023680000300a00 */
[----:B------:R3:W-:Y:S02]  /*14700*/  STL.64 [R1+0x170], R122 ;  /* 0x0001707a01007387 */ /* 0x0007e40000100a00 */
[----:B---3--:R-:W-:-:S04]  /*14710*/  IADD3 R122, P2, PT, R234, UR11, RZ ;  /* 0x0000000bea7a7c10 */ /* 0x008fc8000ff5e0ff */
[----:B------:R-:W-:Y:S02]  /*14720*/  IADD3.X R123, PT, PT, R235, UR12, RZ, P2, !PT ;  /* 0x0000000ceb7b7c10 */ /* 0x000fe400097fe4ff */
[----:B------:R-:W-:-:S03]  /*14730*/  IADD3 R234, P2, PT, R30, UR11, RZ ;  /* 0x0000000b1eea7c10 */ /* 0x000fc6000ff5e0ff */
[----:B------:R1:W-:Y:S01]  /*14740*/  LDGSTS.E [R32+0x23780], desc[UR28][R122.64], P0 ;  /* 0x237800007a207fae */ /* 0x0003e200081a101c */
[----:B------:R-:W-:-:S03]  /*14750*/  IADD3.X R235, PT, PT, R31, UR12, RZ, P2, !PT ;  /* 0x0000000c1feb7c10 */ /* 0x000fc600097fe4ff */
[----:B------:R3:W-:Y:S01]  /*14760*/  STL.64 [R1+0x1b0], R122 ;  /* 0x0001b07a01007387 */ /* 0x0007e20000100a00 */
[----:B------:R-:W-:-:S03]  /*14770*/  UMOV UR16, URZ ;  /* 0x000000ff00107c82 */ /* 0x000fc60008000000 */
[----:B------:R1:W-:Y:S01]  /*14780*/  LDGSTS.E [R32+0x23b80], desc[UR28][R234.64], P0 ;  /* 0x23b80000ea207fae */ /* 0x0003e200081a101c */
[----:B--2---:R-:W-:-:S04]  /*14790*/  IADD3 R30, P2, PT, R118, UR11, RZ ;  /* 0x0000000b761e7c10 */ /* 0x004fc8000ff5e0ff */
[----:B------:R-:W-:Y:S02]  /*147a0*/  IADD3.X R31, PT, PT, R119, UR12, RZ, P2, !PT ;  /* 0x0000000c771f7c10 */ /* 0x000fe400097fe4ff */
[----:B------:R1:W5:Y:S04]  /*147b0*/  LDL.LU.64 R118, [R1+0x648] ;  /* 0x0006480001767983 */ /* 0x0003680000300a00 */
[----:B---3--:R1:W5:Y:S04]  /*147c0*/  LDL.LU.64 R122, [R1+0x640] ;  /* 0x00064000017a7983 */ /* 0x0083680000300a00 */
[----:B------:R1:W-:Y:S04]  /*147d0*/  STL.64 [R1+0x1f0], R234 ;  /* 0x0001f0ea01007387 */ /* 0x0003e80000100a00 */
[----:B------:R1:W-:Y:S01]  /*147e0*/  STL.64 [R1+0x230], R30 ;  /* 0x0002301e01007387 */ /* 0x0003e20000100a00 */
[----:B------:R-:W-:-:S03]  /*147f0*/  ISETP.GE.AND P2, PT, R252, 0x100, PT ;  /* 0x00000100fc00780c */ /* 0x000fc60003f46270 */
[----:B------:R1:W-:Y:S01]  /*14800*/  LDGSTS.E [R32+0x23f80], desc[UR28][R30.64], P0 ;  /* 0x23f800001e207fae */ /* 0x0003e200081a101c */
[----:B------:R-:W-:-:S03]  /*14810*/  ISETP.GE.AND P0, PT, R252, 0x80, PT ;  /* 0x00000080fc00780c */ /* 0x000fc60003f06270 */
[----:B------:R-:W0:Y:S06]  /*14820*/  LDGDEPBAR ;  /* 0x00000000000079af */ /* 0x000e2c0000000000 */
[----:B------:R-:W-:Y:S05]  /*14830*/  @!P2 BRA `(.L_x_7) ;  /* 0x0000009400e4a947 */ /* 0x000fea0003800000 */
[----:B-1----:R-:W2:Y:S01]  /*14840*/  LDL.LU.64 R234, [R1] ;  /* 0x0000000001ea7983 */ /* 0x002ea20000300a00 */
[----:B-----5:R-:W-:Y:S02]  /*14850*/  IMAD.MOV.U32 R120, RZ, RZ, R118 ;  /* 0x000000ffff787224 */ /* 0x020fe400078e0076 */
[----:B------:R-:W-:Y:S01]  /*14860*/  IMAD.MOV.U32 R31, RZ, RZ, R239 ;  /* 0x000000ffff1f7224 */ /* 0x000fe200078e00ef */
[----:B------:R-:W3:Y:S01]  /*14870*/  LDL.LU.64 R32, [R1+0x190] ;  /* 0x0001900001207983 */ /* 0x000ee20000300a00 */
[----:B------:R-:W-:Y:S02]  /*14880*/  IMAD.MOV.U32 R123, RZ, RZ, R117 ;  /* 0x000000ffff7b7224 */ /* 0x000fe400078e0075 */
[----:B------:R-:W-:Y:S01]  /*14890*/  IMAD.MOV.U32 R118, RZ, RZ, R196 ;  /* 0x000000ffff767224 */ /* 0x000fe200078e00c4 */
[----:B------:R1:W-:Y:S01]  /*148a0*/  STL [R1+0x63c], R122 ;  /* 0x00063c7a01007387 */ /* 0x0003e20000100800 */
[----:B------:R-:W-:Y:S02]  /*148b0*/  IMAD.MOV.U32 R117, RZ, RZ, R197 ;  /* 0x000000ffff757224 */ /* 0x000fe400078e00c5 */
[----:B------:R-:W-:Y:S01]  /*148c0*/  IMAD.MOV.U32 R30, RZ, RZ, R238 ;  /* 0x000000ffff1e7224 */ /* 0x000fe200078e00ee */
[----:B------:R-:W-:Y:S01]  /*148d0*/  STL.64 [R1+0x640], R120 ;  /* 0x0006407801007387 */ /* 0x000fe20000100a00 */
[----:B-1----:R-:W-:-:S02]  /*148e0*/  IMAD.MOV.U32 R122, RZ, RZ, R116 ;  /* 0x000000ffff7a7224 */ /* 0x002fc400078e0074 */
[----:B------:R-:W-:Y:S02]  /*148f0*/  IMAD.MOV.U32 R116, RZ, RZ, R114 ;  /* 0x000000ffff747224 */ /* 0x000fe400078e0072 */
[----:B------:R-:W-:Y:S02]  /*14900*/  IMAD.MOV.U32 R114, RZ, RZ, R112 ;  /* 0x000000ffff727224 */ /* 0x000fe400078e0070 */
[----:B------:R-:W-:Y:S01]  /*14910*/  IMAD.MOV.U32 R112, RZ, RZ, R110 ;  /* 0x000000ffff707224 */ /* 0x000fe200078e006e */
[----:B------:R-:W-:Y:S01]  /*14920*/  STL.64 [R1+0x648], R118 ;  /* 0x0006487601007387 */ /* 0x000fe20000100a00 */
[----:B------:R-:W-:Y:S02]  /*14930*/  IMAD.MOV.U32 R110, RZ, RZ, R108 ;  /* 0x000000ffff6e7224 */ /* 0x000fe400078e006c */
[----:B------:R-:W-:Y:S01]  /*14940*/  IMAD.MOV.U32 R108, RZ, RZ, R106 ;  /* 0x000000ffff6c7224 */ /* 0x000fe200078e006a */
[----:B------:R-:W-:Y:S01]  /*14950*/  STL.64 [R1+0x650], R116 ;  /* 0x0006507401007387 */ /* 0x000fe20000100a00 */
[----:B------:R-:W-:-:S02]  /*14960*/  IMAD.MOV.U32 R106, RZ, RZ, R104 ;  /* 0x000000ffff6a7224 */ /* 0x000fc400078e0068 */
[----:B------:R-:W-:Y:S01]  /*14970*/  IMAD.MOV.U32 R104, RZ, RZ, R102 ;  /* 0x000000ffff687224 */ /* 0x000fe200078e0066 */
[----:B------:R-:W-:Y:S01]  /*14980*/  STL.64 [R1+0x658], R114 ;  /* 0x0006587201007387 */ /* 0x000fe20000100a00 */
[----:B------:R-:W-:Y:S02]  /*14990*/  IMAD.MOV.U32 R102, RZ, RZ, R100 ;  /* 0x000000ffff667224 */ /* 0x000fe400078e0064 */
[----:B------:R-:W-:Y:S01]  /*149a0*/  IMAD.MOV.U32 R100, RZ, RZ, R98 ;  /* 0x000000ffff647224 */ /* 0x000fe200078e0062 */
[----:B------:R-:W-:Y:S01]  /*149b0*/  STL.64 [R1+0x660], R112 ;  /* 0x0006607001007387 */ /* 0x000fe20000100a00 */
[----:B------:R-:W-:-:S03]  /*149c0*/  IMAD.MOV.U32 R98, RZ, RZ, R96 ;  /* 0x000000ffff627224 */ /* 0x000fc600078e0060 */
[----:B------:R-:W-:Y:S01]  /*149d0*/  STL.64 [R1+0x668], R110 ;  /* 0x0006686e01007387 */ /* 0x000fe20000100a00 */
[----:B------:R-:W-:-:S03]  /*149e0*/  IMAD.MOV.U32 R96, RZ, RZ, R94 ;  /* 0x000000ffff607224 */ /* 0x000fc600078e005e */
[----:B------:R-:W-:Y:S01]  /*149f0*/  STL.64 [R1+0x670], R108 ;  /* 0x0006706c01007387 */ /* 0x000fe20000100a00 */
[----:B------:R-:W-:-:S03]  /*14a00*/  IMAD.MOV.U32 R94, RZ, RZ, R92 ;  /* 0x000000ffff5e7224 */ /* 0x000fc600078e005c */
[----:B------:R-:W-:Y:S04]  /*14a10*/  STL.64 [R1+0x678], R106 ;  /* 0x0006786a01007387 */ /* 0x000fe80000100a00 */
[----:B------:R-:W-:Y:S04]  /*14a20*/  STL.64 [R1+0x680], R104 ;  /* 0x0006806801007387 */ /* 0x000fe80000100a00 */
[----:B------:R-:W-:Y:S04]  /*14a30*/  STL.64 [R1+0x688], R102 ;  /* 0x0006886601007387 */ /* 0x000fe80000100a00 */
[----:B------:R1:W-:Y:S04]  /*14a40*/  STL.64 [R1+0x690], R100 ;  /* 0x0006906401007387 */ /* 0x0003e80000100a00 */
[----:B-1----:R-:W4:Y:S04]  /*14a50*/  LDL.LU.64 R100, [R1+0x48] ;  /* 0x0000480001647983 */ /* 0x002f280000300a00 */
[----:B------:R-:W-:Y:S04]  /*14a60*/  STL.64 [R1+0x698], R98 ;  /* 0x0006986201007387 */ /* 0x000fe80000100a00 */
[----:B------:R1:W-:Y:S04]  /*14a70*/  STL.64 [R1+0x6a0], R96 ;  /* 0x0006a06001007387 */ /* 0x0003e80000100a00 */
[----:B------:R1:W-:Y:S04]  /*14a80*/  STL.64 [R1+0x6a8], R94 ;  /* 0x0006a85e01007387 */ /* 0x0003e80000100a00 */
[----:B------:R-:W2:Y:S01]  /*14a90*/  LDL.LU.64 R120, [R1+0x8] ;  /* 0x0000080001787983 */ /* 0x000ea20000300a00 */
[----:B------:R-:W-:-:S02]  /*14aa0*/  IMAD.MOV.U32 R92, RZ, RZ, R90 ;  /* 0x000000ffff5c7224 */ /* 0x000fc400078e005a */
[----:B------:R-:W-:Y:S02]  /*14ab0*/  IMAD.MOV.U32 R90, RZ, RZ, R88 ;  /* 0x000000ffff5a7224 */ /* 0x000fe400078e0058 */
[----:B------:R-:W-:Y:S02]  /*14ac0*/  IMAD.MOV.U32 R88, RZ, RZ, R86 ;  /* 0x000000ffff587224 */ /* 0x000fe400078e0056 */
[----:B------:R-:W-:Y:S02]  /*14ad0*/  IMAD.MOV.U32 R86, RZ, RZ, R84 ;  /* 0x000000ffff567224 */ /* 0x000fe400078e0054 */
[----:B------:R-:W-:Y:S02]  /*14ae0*/  IMAD.MOV.U32 R84, RZ, RZ, R82 ;  /* 0x000000ffff547224 */ /* 0x000fe400078e0052 */
[----:B------:R-:W-:Y:S02]  /*14af0*/  IMAD.MOV.U32 R82, RZ, RZ, R80 ;  /* 0x000000ffff527224 */ /* 0x000fe400078e0050 */
        /* <DEDUP_REMOVED lines=27> */
[----:B------:R-:W-:Y:S02]  /*14cb0*/  IMAD.MOV.U32 R46, RZ, RZ, R44 ;  /* 0x000000ffff2e7224 */ /* 0x000fe400078e002c */
[----:B------:R-:W-:Y:S01]  /*14cc0*/  IMAD.MOV.U32 R139, RZ, RZ, R141 ;  /* 0x000000ffff8b7224 */ /* 0x000fe200078e008d */
[----:B------:R1:W-:Y:S01]  /*14cd0*/  STL.64 [R1+0x6d0], R84 ;  /* 0x0006d05401007387 */ /* 0x0003e20000100a00 */
[----:B------:R-:W-:-:S02]  /*14ce0*/  IMAD.MOV.U32 R44, RZ, RZ, R42 ;  /* 0x000000ffff2c7224 */ /* 0x000fc400078e002a */
[----:B------:R-:W-:Y:S01]  /*14cf0*/  IMAD.MOV.U32 R141, RZ, RZ, R143 ;  /* 0x000000ffff8d7224 */ /* 0x000fe200078e008f */
[----:B------:R-:W4:Y:S01]  /*14d00*/  LDL.LU.64 R102, [R1+0x18] ;  /* 0x0000180001667983 */ /* 0x000f220000300a00 */
[----:B------:R-:W-:Y:S02]  /*14d10*/  IMAD.MOV.U32 R42, RZ, RZ, R40 ;  /* 0x000000ffff2a7224 */ /* 0x000fe400078e0028 */
[----:B------:R-:W-:Y:S01]  /*14d20*/  IMAD.MOV.U32 R143, RZ, RZ, R147 ;  /* 0x000000ffff8f7224 */ /* 0x000fe200078e0093 */
[----:B------:R-:W4:Y:S01]  /*14d30*/  LDL.LU.64 R110, [R1+0x150] ;  /* 0x00015000016e7983 */ /* 0x000f220000300a00 */
[----:B------:R-:W-:Y:S02]  /*14d40*/  IMAD.MOV.U32 R40, RZ, RZ, R38 ;  /* 0x000000ffff287224 */ /* 0x000fe400078e0026 */
[----:B------:R-:W-:Y:S01]  /*14d50*/  IMAD.MOV.U32 R147, RZ, RZ, R153 ;  /* 0x000000ffff937224 */ /* 0x000fe200078e0099 */
[----:B------:R-:W4:Y:S01]  /*14d60*/  LDL.LU.64 R104, [R1+0x78] ;  /* 0x0000780001687983 */ /* 0x000f220000300a00 */
        /* <DEDUP_REMOVED lines=14> */
[----:B-1----:R-:W4:Y:S01]  /*14e50*/  LDL.LU.64 R96, [R1+0x20] ;  /* 0x0000200001607983 */ /* 0x002f220000300a00 */
        /* <DEDUP_REMOVED lines=10> */
[----:B--2---:R-:W-:Y:S02]  /*14f00*/  IMAD.MOV.U32 R218, RZ, RZ, R120 ;  /* 0x000000ffffda7224 */ /* 0x004fe400078e0078 */
[----:B------:R-:W-:Y:S02]  /*14f10*/  IMAD.MOV.U32 R217, RZ, RZ, R121 ;  /* 0x000000ffffd97224 */ /* 0x000fe400078e0079 */
[----:B------:R-:W2:Y:S01]  /*14f20*/  LDL.LU.64 R120, [R1+0x10] ;  /* 0x0000100001787983 */ /* 0x000ea20000300a00 */
[----:B------:R-:W-:Y:S02]  /*14f30*/  IMAD.MOV.U32 R99, RZ, RZ, R123 ;  /* 0x000000ffff637224 */ /* 0x000fe400078e007b */
[----:B---3--:R-:W-:Y:S02]  /*14f40*/  IMAD.MOV.U32 R123, RZ, RZ, R33 ;  /* 0x000000ffff7b7224 */ /* 0x008fe400078e0021 */
        /* <DEDUP_REMOVED lines=28> */
[----:B----4-:R-:W-:Y:S02]  /*15110*/  IMAD.MOV.U32 R234, RZ, RZ, R100 ;  /* 0x000000ffffea7224 */ /* 0x010fe400078e0064 */
        /* <DEDUP_REMOVED lines=8> */
[----:B------:R-:W3:Y:S04]  /*151a0*/  LDL.LU.64 R116, [R1+0xc8] ;  /* 0x0000c80001747983 */ /* 0x000ee80000300a00 */
[----:B------:R-:W4:Y:S01]  /*151b0*/  LDL.LU.64 R102, [R1+0x38] ;  /* 0x0000380001667983 */ /* 0x000f220000300a00 */
[----:B------:R-:W-:-:S03]  /*151c0*/  IMAD.MOV.U32 R88, RZ, RZ, R94 ;  /* 0x000000ffff587224 */ /* 0x000fc600078e005e */
[----:B------:R-:W3:Y:S01]  /*151d0*/  LDL.LU.64 R100, [R1+0x88] ;  /* 0x0000880001647983 */ /* 0x000ee20000300a00 */
[----:B------:R-:W-:-:S03]  /*151e0*/  IMAD.MOV.U32 R89, RZ, RZ, R95 ;  /* 0x000000ffff597224 */ /* 0x000fc600078e005f */
[----:B------:R-:W3:Y:S01]  /*151f0*/  LDL.LU.64 R86, [R1+0x50] ;  /* 0x0000500001567983 */ /* 0x000ee20000300a00 */
[----:B------:R-:W-:Y:S02]  /*15200*/  IMAD.MOV.U32 R221, RZ, RZ, R237 ;  /* 0x000000ffffdd7224 */ /* 0x000fe400078e00ed */
[----:B------:R-:W-:Y:S01]  /*15210*/  IMAD.MOV.U32 R94, RZ, RZ, R98 ;  /* 0x000000ffff5e7224 */ /* 0x000fe200078e0062 */
[----:B------:R-:W3:Y:S01]  /*15220*/  LDL.LU.64 R92, [R1+0x80] ;  /* 0x00008000015c7983 */ /* 0x000ee20000300a00 */
[----:B------:R-:W-:Y:S02]  /*15230*/  IMAD.MOV.U32 R95, RZ, RZ, R99 ;  /* 0x000000ffff5f7224 */ /* 0x000fe400078e0063 */
[----:B------:R-:W-:Y:S02]  /*15240*/  IMAD.MOV.U32 R90, RZ, RZ, R118 ;  /* 0x000000ffff5a7224 */ /* 0x000fe400078e0076 */
[----:B------:R-:W-:Y:S02]  /*15250*/  IMAD.MOV.U32 R91, RZ, RZ, R119 ;  /* 0x000000ffff5b7224 */ /* 0x000fe400078e0077 */
[----:B------:R-:W-:Y:S01]  /*15260*/  IMAD.MOV.U32 R239, RZ, RZ, R240 ;  /* 0x000000ffffef7224 */ /* 0x000fe200078e00f0 */
[----:B------:R-:W3:Y:S01]  /*15270*/  LDL.LU.64 R118, [R1+0xe8] ;  /* 0x0000e80001767983 */ /* 0x000ee20000300a00 */
[----:B------:R-:W-:-:S02]  /*15280*/  IMAD.MOV.U32 R237, RZ, RZ, R241 ;  /* 0x000000ffffed7224 */ /* 0x000fc400078e00f1 */
[----:B------:R-:W-:Y:S02]  /*15290*/  IMAD.MOV.U32 R98, RZ, RZ, R104 ;  /* 0x000000ffff627224 */ /* 0x000fe400078e0068 */
[----:B------:R-:W-:Y:S02]  /*152a0*/  IMAD.MOV.U32 R99, RZ, RZ, R105 ;  /* 0x000000ffff637224 */ /* 0x000fe400078e0069 */
[----:B------:R-:W-:Y:S02]  /*152b0*/  IMAD.MOV.U32 R104, RZ, RZ, R106 ;  /* 0x000000ffff687224 */ /* 0x000fe400078e006a */
[----:B------:R-:W-:Y:S02]  /*152c0*/  IMAD.MOV.U32 R105, RZ, RZ, R107 ;  /* 0x000000ffff697224 */ /* 0x000fe400078e006b */
[----:B--2---:R-:W-:Y:S02]  /*152d0*/  IMAD.MOV.U32 R241, RZ, RZ, R120 ;  /* 0x000000fffff17224 */ /* 0x004fe400078e0078 */
[----:B------:R-:W-:-:S02]  /*152e0*/  IMAD.MOV.U32 R240, RZ, RZ, R121 ;  /* 0x000000fffff07224 */ /* 0x000fc400078e0079 */
[----:B------:R-:W2:Y:S04]  /*152f0*/  LDL.LU.64 R120, [R1+0x98] ;  /* 0x0000980001787983 */ /* 0x000ea80000300a00 */
[----:B------:R-:W2:Y:S01]  /*15300*/  LDL.LU.64 R106, [R1+0x40] ;  /* 0x00004000016a7983 */ /* 0x000ea20000300a00 */
        /* <DEDUP_REMOVED lines=26> */
[----:B------:R-:W-:Y:S01]  /*154b0*/  IMAD.MOV.U32 R150, RZ, RZ, R154 ;  /* 0x000000ffff967224 */ /* 0x000fe200078e009a */
[----:B------:R-:W4:Y:S01]  /*154c0*/  LDL.LU.64 R96, [R1+0x30] ;  /* 0x0000300001607983 */ /* 0x000f220000300a00 */
        /* <DEDUP_REMOVED lines=14> */
[----:B------:R-:W-:Y:S01]  /*155b0*/  IMAD.MOV.U32 R206, RZ, RZ, R220 ;  /* 0x000000ffffce7224 */ /* 0x000fe200078e00dc */
[----:B------:R-:W-:Y:S01]  /*155c0*/  SHF.R.S32.HI R238, RZ, 0x1f, R252 ;  /* 0x0000001fffee7819 */ /* 0x000fe200000114fc */
        /* <DEDUP_REMOVED lines=8> */
[----:B------:R-:W-:Y:S01]  /*15650*/  LEA.HI R238, R238, R252, RZ, 0x7 ;  /* 0x000000fceeee7211 */ /* 0x000fe200078f38ff */
[----:B------:R-:W-:Y:S02]  /*15660*/  IMAD.MOV.U32 R251, RZ, RZ, R84 ;  /* 0x000000fffffb7224 */ /* 0x000fe400078e0054 */
[----:B------:R-:W-:-:S02]  /*15670*/  IMAD.MOV.U32 R250, RZ, RZ, R85 ;  /* 0x000000fffffa7224 */ /* 0x000fc400078e0055 */
[----:B------:R1:W5:Y:S01]  /*15680*/  LDL.LU.64 R84, [R1+0x6d0] ;  /* 0x0006d00001547983 */ /* 0x0003620000300a00 */
[----:B------:R-:W-:-:S03]  /*15690*/  IMAD.MOV.U32 R252, RZ, RZ, R99 ;  /* 0x000000fffffc7224 */ /* 0x000fc600078e0063 */
[----:B------:R1:W-:Y:S01]  /*156a0*/  STL [R1], R98 ;  /* 0x0000006201007387 */ /* 0x0003e20000100800 */
[----:B------:R-:W-:-:S03]  /*156b0*/  IMAD.MOV.U32 R28, RZ, RZ, R24 ;  /* 0x000000ffff1c7224 */ /* 0x000fc600078e0018 */
[----:B-1----:R-:W4:Y:S01]  /*156c0*/  LDL.LU.64 R98, [R1+0xb8] ;  /* 0x0000b80001627983 */ /* 0x002f220000300a00 */
        /* <DEDUP_REMOVED lines=11> */
[----:B---3--:R-:W-:Y:S01]  /*15780*/  IMAD.MOV.U32 R124, RZ, RZ, R87 ;  /* 0x000000ffff7c7224 */ /* 0x008fe200078e0057 */
[----:B------:R1:W-:Y:S04]  /*15790*/  STL [R1+0x8], R86 ;  /* 0x0000085601007387 */ /* 0x0003e80000100800 */
[----:B-1----:R1:W5:Y:S04]  /*157a0*/  LDL.LU.64 R86, [R1+0x6c8] ;  /* 0x0006c80001567983 */ /* 0x0023680000300a00 */
[----:B------:R-:W-:Y:S04]  /*157b0*/  STL [R1+0x4], R124 ;  /* 0x0000047c01007387 */ /* 0x000fe80000100800 */
[----:B--2---:R2:W-:Y:S04]  /*157c0*/  STL [R1+0x10], R106 ;  /* 0x0000106a01007387 */ /* 0x0045e80000100800 */
[----:B----4-:R-:W-:Y:S01]  /*157d0*/  STL [R1+0x18], R102 ;  /* 0x0000186601007387 */ /* 0x010fe20000100800 */
[----:B--2---:R-:W-:-:S02]  /*157e0*/  IMAD.MOV.U32 R106, RZ, RZ, R107 ;  /* 0x000000ffff6a7224 */ /* 0x004fc400078e006b */
[----:B------:R-:W-:-:S03]  /*157f0*/  IMAD.MOV.U32 R107, RZ, RZ, R109 ;  /* 0x000000ffff6b7224 */ /* 0x000fc600078e006d */
[----:B------:R2:W-:Y:S02]  /*15800*/  STL [R1+0xc], R106 ;  /* 0x00000c6a01007387 */ /* 0x0005e40000100800 */
[----:B--2---:R-:W-:Y:S02]  /*15810*/  IMAD.MOV.U32 R106, RZ, RZ, R108 ;  /* 0x000000ffff6a7224 */ /* 0x004fe400078e006c */
[----:B------:R-:W2:Y:S01]  /*15820*/  LDL.LU.64 R108, [R1+0x58] ;  /* 0x00005800016c7983 */ /* 0x000ea20000300a00 */
[----:B------:R-:W-:-:S03]  /*15830*/  IMAD.MOV.U32 R124, RZ, RZ, R103 ;  /* 0x000000ffff7c7224 */ /* 0x000fc600078e0067 */
[----:B------:R-:W3:Y:S04]  /*15840*/  LDL.LU.64 R102, [R1+0x60] ;  /* 0x0000600001667983 */ /* 0x000ee80000300a00 */
[----:B------:R4:W-:Y:S04]  /*15850*/  STL [R1+0x14], R124 ;  /* 0x0000147c01007387 */ /* 0x0009e80000100800 */
[----:B------:R1:W-:Y:S01]  /*15860*/  STL [R1+0x20], R126 ;  /* 0x0000207e01007387 */ /* 0x0003e20000100800 */
[----:B----4-:R-:W-:-:S05]  /*15870*/  IMAD.MOV.U32 R124, RZ, RZ, R127 ;  /* 0x000000ffff7c7224 */ /* 0x010fca00078e007f */
[----:B------:R4:W-:Y:S01]  /*15880*/  STL [R1+0x1c], R124 ;  /* 0x00001c7c01007387 */ /* 0x0009e20000100800 */
[----:B-1----:R-:W-:Y:S02]  /*15890*/  IMAD.MOV.U32 R126, RZ, RZ, R114 ;  /* 0x000000ffff7e7224 */ /* 0x002fe400078e0072 */
[----:B------:R-:W-:Y:S01]  /*158a0*/  IMAD.MOV.U32 R127, RZ, RZ, R115 ;  /* 0x000000ffff7f7224 */ /* 0x000fe200078e0073 */
[----:B------:R1:W-:Y:S04]  /*158b0*/  STL [R1+0x28], R88 ;  /* 0x0000285801007387 */ /* 0x0003e80000100800 */
[----:B------:R-:W3:Y:S01]  /*158c0*/  LDL.LU.64 R114, [R1+0x70] ;  /* 0x0000700001727983 */ /* 0x000ee20000300a00 */
[----:B----4-:R-:W-:-:S03]  /*158d0*/  IMAD.MOV.U32 R124, RZ, RZ, R89 ;  /* 0x000000ffff7c7224 */ /* 0x010fc600078e0059 */
[----:B-1----:R1:W5:Y:S04]  /*158e0*/  LDL.LU.64 R88, [R1+0x6c0] ;  /* 0x0006c00001587983 */ /* 0x0023680000300a00 */
[----:B------:R4:W-:Y:S04]  /*158f0*/  STL [R1+0x24], R124 ;  /* 0x0000247c01007387 */ /* 0x0009e80000100800 */
[----:B------:R1:W-:Y:S01]  /*15900*/  STL [R1+0x30], R96 ;  /* 0x0000306001007387 */ /* 0x0003e20000100800 */
[----:B----4-:R-:W-:-:S03]  /*15910*/  IMAD.MOV.U32 R124, RZ, RZ, R97 ;  /* 0x000000ffff7c7224 */ /* 0x010fc600078e0061 */
[----:B-1----:R-:W4:Y:S04]  /*15920*/  LDL.LU.64 R96, [R1+0xf8] ;  /* 0x0000f80001607983 */ /* 0x002f280000300a00 */
[----:B------:R1:W-:Y:S04]  /*15930*/  STL [R1+0x2c], R124 ;  /* 0x00002c7c01007387 */ /* 0x0003e80000100800 */
[----:B------:R1:W-:Y:S02]  /*15940*/  STL [R1+0x38], R90 ;  /* 0x0000385a01007387 */ /* 0x0003e40000100800 */
[----:B-1----:R-:W-:-:S02]  /*15950*/  IMAD.MOV.U32 R124, RZ, RZ, R91 ;  /* 0x000000ffff7c7224 */ /* 0x002fc400078e005b */
[----:B------:R1:W5:Y:S04]  /*15960*/  LDL.LU.64 R90, [R1+0x6b8] ;  /* 0x0006b800015a7983 */ /* 0x0003680000300a00 */
[----:B------:R1:W-:Y:S04]  /*15970*/  STL [R1+0x34], R124 ;  /* 0x0000347c01007387 */ /* 0x0003e80000100800 */
[----:B------:R1:W-:Y:S02]  /*15980*/  STL [R1+0x40], R98 ;  /* 0x0000406201007387 */ /* 0x0003e40000100800 */
[----:B-1----:R-:W-:-:S02]  /*15990*/  IMAD.MOV.U32 R124, RZ, RZ, R99 ;  /* 0x000000ffff7c7224 */ /* 0x002fc400078e0063 */
[----:B------:R-:W4:Y:S04]  /*159a0*/  LDL.LU.64 R98, [R1+0xc0] ;  /* 0x0000c00001627983 */ /* 0x000f280000300a00 */
[----:B------:R-:W-:Y:S04]  /*159b0*/  STL [R1+0x3c], R124 ;  /* 0x00003c7c01007387 */ /* 0x000fe80000100800 */
[----:B------:R1:W-:Y:S04]  /*159c0*/  STL [R1+0x48], R100 ;  /* 0x0000486401007387 */ /* 0x0003e80000100800 */
[----:B------:R-:W-:Y:S01]  /*159d0*/  STL [R1+0x50], R92 ;  /* 0x0000505c01007387 */ /* 0x000fe20000100800 */
[----:B-1----:R-:W-:-:S05]  /*159e0*/  IMAD.MOV.U32 R100, RZ, RZ, R101 ;  /* 0x000000ffff647224 */ /* 0x002fca00078e0065 */
[----:B------:R1:W-:Y:S04]  /*159f0*/  STL [R1+0x44], R100 ;  /* 0x0000446401007387 */ /* 0x0003e80000100800 */
[----:B-1----:R-:W4:Y:S01]  /*15a00*/  LDL.LU.64 R100, [R1+0xa0] ;  /* 0x0000a00001647983 */ /* 0x002f220000300a00 */
[----:B------:R-:W-:-:S03]  /*15a10*/  IMAD.MOV.U32 R124, RZ, RZ, R93 ;  /* 0x000000ffff7c7224 */ /* 0x000fc600078e005d */
[----:B------:R1:W5:Y:S04]  /*15a20*/  LDL.LU.64 R92, [R1+0x6b0] ;  /* 0x0006b000015c7983 */ /* 0x0003680000300a00 */
[----:B------:R1:W-:Y:S04]  /*15a30*/  STL [R1+0x4c], R124 ;  /* 0x00004c7c01007387 */ /* 0x0003e80000100800 */
[----:B--2---:R2:W-:Y:S01]  /*15a40*/  STL [R1+0x58], R108 ;  /* 0x0000586c01007387 */ /* 0x0045e20000100800 */
[----:B-1----:R-:W-:-:S03]  /*15a50*/  IMAD.MOV.U32 R124, RZ, RZ, R109 ;  /* 0x000000ffff7c7224 */ /* 0x002fc600078e006d */
[----:B--2---:R-:W2:Y:S04]  /*15a60*/  LDL.LU.64 R108, [R1+0xb0] ;  /* 0x0000b000016c7983 */ /* 0x004ea80000300a00 */
[----:B------:R-:W-:Y:S04]  /*15a70*/  STL [R1+0x54], R124 ;  /* 0x0000547c01007387 */ /* 0x000fe80000100800 */
[----:B---3--:R1:W-:Y:S04]  /*15a80*/  STL [R1+0x60], R102 ;  /* 0x0000606601007387 */ /* 0x0083e80000100800 */
[----:B------:R-:W-:Y:S01]  /*15a90*/  STL [R1+0x68], R126 ;  /* 0x0000687e01007387 */ /* 0x000fe20000100800 */
[----:B-1----:R-:W-:-:S05]  /*15aa0*/  IMAD.MOV.U32 R102, RZ, RZ, R103 ;  /* 0x000000ffff667224 */ /* 0x002fca00078e0067 */
[----:B------:R1:W-:Y:S01]  /*15ab0*/  STL [R1+0x5c], R102 ;  /* 0x00005c6601007387 */ /* 0x0003e20000100800 */
[----:B------:R-:W-:-:S03]  /*15ac0*/  IMAD.MOV.U32 R124, RZ, RZ, R127 ;  /* 0x000000ffff7c7224 */ /* 0x000fc600078e007f */
[----:B-1----:R-:W3:Y:S04]  /*15ad0*/  LDL.LU.64 R102, [R1+0x138] ;  /* 0x0001380001667983 */ /* 0x002ee80000300a00 */
[----:B------:R1:W-:Y:S04]  /*15ae0*/  STL [R1+0x70], R114 ;  /* 0x0000707201007387 */ /* 0x0003e80000100800 */
[----:B------:R-:W-:Y:S04]  /*15af0*/  STL [R1+0x64], R124 ;  /* 0x0000647c01007387 */ /* 0x000fe80000100800 */
[----:B------:R-:W-:Y:S01]  /*15b00*/  STL [R1+0x78], R94 ;  /* 0x0000785e01007387 */ /* 0x000fe20000100800 */
[----:B-1----:R-:W-:-:S05]  /*15b10*/  IMAD.MOV.U32 R114, RZ, RZ, R115 ;  /* 0x000000ffff727224 */ /* 0x002fca00078e0073 */
[----:B------:R1:W-:Y:S04]  /*15b20*/  STL [R1+0x6c], R114 ;  /* 0x00006c7201007387 */ /* 0x0003e80000100800 */
[----:B-1----:R-:W3:Y:S01]  /*15b30*/  LDL.LU.64 R114, [R1+0x100] ;  /* 0x0001000001727983 */ /* 0x002ee20000300a00 */
[----:B------:R-:W-:-:S03]  /*15b40*/  IMAD.MOV.U32 R94, RZ, RZ, R95 ;  /* 0x000000ffff5e7224 */ /* 0x000fc600078e005f */
[----:B----4-:R-:W-:Y:S04]  /*15b50*/  STL [R1+0x80], R96 ;  /* 0x0000806001007387 */ /* 0x010fe80000100800 */
[----:B------:R1:W-:Y:S04]  /*15b60*/  STL [R1+0x74], R94 ;  /* 0x0000745e01007387 */ /* 0x0003e80000100800 */
[----:B------:R-:W-:Y:S01]  /*15b70*/  STL [R1+0x88], R116 ;  /* 0x0000887401007387 */ /* 0x000fe20000100800 */
[----:B-1----:R-:W-:-:S05]  /*15b80*/  IMAD.MOV.U32 R94, RZ, RZ, R97 ;  /* 0x000000ffff5e7224 */ /* 0x002fca00078e0061 */
[----:B------:R1:W-:Y:S02]  /*15b90*/  STL [R1+0x7c], R94 ;  /* 0x00007c5e01007387 */ /* 0x0003e40000100800 */
[----:B-1----:R-:W-:Y:S02]  /*15ba0*/  IMAD.MOV.U32 R94, RZ, RZ, R117 ;  /* 0x000000ffff5e7224 */ /* 0x002fe400078e0075 */
[----:B------:R-:W4:Y:S04]  /*15bb0*/  LDL.LU.64 R116, [R1+0xe0] ;  /* 0x0000e00001747983 */ /* 0x000f280000300a00 */
[----:B------:R1:W-:Y:S04]  /*15bc0*/  STL [R1+0x84], R94 ;  /* 0x0000845e01007387 */ /* 0x0003e80000100800 */
[----:B------:R-:W-:Y:S01]  /*15bd0*/  STL [R1+0x90], R98 ;  /* 0x0000906201007387 */ /* 0x000fe20000100800 */
[----:B-1----:R-:W-:-:S05]  /*15be0*/  IMAD.MOV.U32 R94, RZ, RZ, R99 ;  /* 0x000000ffff5e7224 */ /* 0x002fca00078e0063 */
[----:B------:R1:W-:Y:S04]  /*15bf0*/  STL [R1+0x8c], R94 ;  /* 0x00008c5e01007387 */ /* 0x0003e80000100800 */
        /* <DEDUP_REMOVED lines=10> */
[----:B------:R2:W-:Y:S02]  /*15ca0*/  STL [R1+0xa4], R94 ;  /* 0x0000a45e01007387 */ /* 0x0005e40000100800 */
[----:B--2---:R-:W-:-:S02]  /*15cb0*/  IMAD.MOV.U32 R94, RZ, RZ, R109 ;  /* 0x000000ffff5e7224 */ /* 0x004fc400078e006d */
[----:B------:R1:W-:Y:S04]  /*15cc0*/  STL [R1+0xb0], R108 ;  /* 0x0000b06c01007387 */ /* 0x0003e80000100800 */
[----:B------:R-:W-:Y:S04]  /*15cd0*/  STL [R1+0xb8], R110 ;  /* 0x0000b86e01007387 */ /* 0x000fe80000100800 */
[----:B------:R2:W-:Y:S04]  /*15ce0*/  STL [R1+0xac], R94 ;  /* 0x0000ac5e01007387 */ /* 0x0005e80000100800 */
[----:B-1----:R-:W4:Y:S01]  /*15cf0*/  LDL.LU.64 R108, [R1+0x148] ;  /* 0x00014800016c7983 */ /* 0x002f220000300a00 */
[----:B--2---:R-:W-:-:S03]  /*15d00*/  IMAD.MOV.U32 R94, RZ, RZ, R111 ;  /* 0x000000ffff5e7224 */ /* 0x004fc600078e006f */
[----:B---3--:R-:W-:Y:S04]  /*15d10*/  STL [R1+0xc0], R102 ;  /* 0x0000c06601007387 */ /* 0x008fe80000100800 */
[----:B------:R1:W-:Y:S04]  /*15d20*/  STL [R1+0xb4], R94 ;  /* 0x0000b45e01007387 */ /* 0x0003e80000100800 */
[----:B------:R-:W2:Y:S01]  /*15d30*/  LDL.LU.64 R110, [R1+0x140] ;  /* 0x00014000016e7983 */ /* 0x000ea20000300a00 */
[----:B-1----:R-:W-:-:S03]  /*15d40*/  IMAD.MOV.U32 R94, RZ, RZ, R103 ;  /* 0x000000ffff5e7224 */ /* 0x002fc600078e0067 */
[----:B------:R-:W-:Y:S04]  /*15d50*/  STL [R1+0xc8], R112 ;  /* 0x0000c87001007387 */ /* 0x000fe80000100800 */
[----:B------:R1:W-:Y:S04]  /*15d60*/  STL [R1+0xbc], R94 ;  /* 0x0000bc5e01007387 */ /* 0x0003e80000100800 */
[----:B------:R-:W3:Y:S01]  /*15d70*/  LDL.LU.64 R98, [R1+0x118] ;  /* 0x0001180001627983 */ /* 0x000ee20000300a00 */
[----:B-1----:R-:W-:-:S03]  /*15d80*/  IMAD.MOV.U32 R94, RZ, RZ, R113 ;  /* 0x000000ffff5e7224 */ /* 0x002fc600078e0071 */
[----:B------:R-:W-:Y:S04]  /*15d90*/  STL [R1+0xd0], R114 ;  /* 0x0000d07201007387 */ /* 0x000fe80000100800 */
[----:B------:R1:W-:Y:S04]  /*15da0*/  STL [R1+0xc4], R94 ;  /* 0x0000c45e01007387 */ /* 0x0003e80000100800 */
[----:B------:R-:W3:Y:S01]  /*15db0*/  LDL.LU.64 R112, [R1+0x120] ;  /* 0x0001200001707983 */ /* 0x000ee20000300a00 */
[----:B-1----:R-:W-:-:S03]  /*15dc0*/  IMAD.MOV.U32 R94, RZ, RZ, R115 ;  /* 0x000000ffff5e7224 */ /* 0x002fc600078e0073 */
[----:B------:R-:W-:Y:S04]  /*15dd0*/  STL [R1+0xd8], R104 ;  /* 0x0000d86801007387 */ /* 0x000fe80000100800 */
[----:B------:R1:W-:Y:S04]  /*15de0*/  STL [R1+0xcc], R94 ;  /* 0x0000cc5e01007387 */ /* 0x0003e80000100800 */
[----:B------:R-:W3:Y:S04]  /*15df0*/  LDL.LU.64 R114, [R1+0x128] ;  /* 0x0001280001727983 */ /* 0x000ee80000300a00 */
[----:B------:R-:W3:Y:S01]  /*15e00*/  LDL.LU.64 R100, [R1+0x130] ;  /* 0x0001300001647983 */ /* 0x000ee20000300a00 */
[----:B-1----:R-:W-:-:S05]  /*15e10*/  IMAD.MOV.U32 R94, RZ, RZ, R105 ;  /* 0x000000ffff5e7224 */ /* 0x002fca00078e0069 */
[----:B------:R1:W-:Y:S04]  /*15e20*/  STL [R1+0xd4], R94 ;  /* 0x0000d45e01007387 */ /* 0x0003e80000100800 */
[----:B----4-:R4:W-:Y:S01]  /*15e30*/  STL [R1+0xe0], R116 ;  /* 0x0000e07401007387 */ /* 0x0109e20000100800 */
[----:B-1----:R-:W-:-:S03]  /*15e40*/  IMAD.MOV.U32 R94, RZ, RZ, R117 ;  /* 0x000000ffff5e7224 */ /* 0x002fc600078e0075 */
[----:B----4-:R-:W4:Y:S04]  /*15e50*/  LDL.LU.64 R116, [R1+0x1d0] ;  /* 0x0001d00001747983 */ /* 0x010f280000300a00 */
[----:B------:R1:W-:Y:S04]  /*15e60*/  STL [R1+0xdc], R94 ;  /* 0x0000dc5e01007387 */ /* 0x0003e80000100800 */
[----:B------:R1:W-:Y:S02]  /*15e70*/  STL [R1+0xe8], R118 ;  /* 0x0000e87601007387 */ /* 0x0003e40000100800 */
[----:B-1----:R-:W-:-:S02]  /*15e80*/  IMAD.MOV.U32 R94, RZ, RZ, R119 ;  /* 0x000000ffff5e7224 */ /* 0x002fc400078e0077 */
[----:B------:R-:W4:Y:S04]  /*15e90*/  LDL.LU.64 R118, [R1+0x1b8] ;  /* 0x0001b80001767983 */ /* 0x000f280000300a00 */
[----:B------:R1:W-:Y:S04]  /*15ea0*/  STL [R1+0xe4], R94 ;  /* 0x0000e45e01007387 */ /* 0x0003e80000100800 */
[----:B------:R1:W-:Y:S04]  /*15eb0*/  STL [R1+0xf0], R120 ;  /* 0x0000f07801007387 */ /* 0x0003e80000100800 */
[----:B------:R-:W4:Y:S01]  /*15ec0*/  LDL.LU.64 R102, [R1+0x188] ;  /* 0x0001880001667983 */ /* 0x000f220000300a00 */
[----:B-1----:R-:W-:-:S03]  /*15ed0*/  IMAD.MOV.U32 R94, RZ, RZ, R121 ;  /* 0x000000ffff5e7224 */ /* 0x002fc600078e0079 */
[----:B------:R-:W-:Y:S04]  /*15ee0*/  STL [R1+0xf8], R122 ;  /* 0x0000f87a01007387 */ /* 0x000fe80000100800 */
[----:B------:R1:W-:Y:S04]  /*15ef0*/  STL [R1+0xec], R94 ;  /* 0x0000ec5e01007387 */ /* 0x0003e80000100800 */
[----:B------:R-:W4:Y:S01]  /*15f00*/  LDL.LU.64 R120, [R1+0x180] ;  /* 0x0001800001787983 */ /* 0x000f220000300a00 */
[----:B-1----:R-:W-:-:S03]  /*15f10*/  IMAD.MOV.U32 R94, RZ, RZ, R123 ;  /* 0x000000ffff5e7224 */ /* 0x002fc600078e007b */
[----:B------:R-:W-:Y:S04]  /*15f20*/  STL [R1+0x100], R106 ;  /* 0x0001006a01007387 */ /* 0x000fe80000100800 */
[----:B------:R1:W-:Y:S04]  /*15f30*/  STL [R1+0xf4], R94 ;  /* 0x0000f45e01007387 */ /* 0x0003e80000100800 */
[----:B------:R-:W4:Y:S04]  /*15f40*/  LDL.LU.64 R122, [R1+0x158] ;  /* 0x00015800017a7983 */ /* 0x000f280000300a00 */
[----:B------:R-:W4:Y:S01]  /*15f50*/  LDL.LU.64 R104, [R1+0x160] ;  /* 0x0001600001687983 */ /* 0x000f220000300a00 */
[----:B-1----:R-:W-:-:S05]  /*15f60*/  IMAD.MOV.U32 R94, RZ, RZ, R107 ;  /* 0x000000ffff5e7224 */ /* 0x002fca00078e006b */
[----:B------:R1:W-:Y:S04]  /*15f70*/  STL [R1+0xfc], R94 ;  /* 0x0000fc5e01007387 */ /* 0x0003e80000100800 */
[----:B------:R-:W-:Y:S04]  /*15f80*/  STL [R1+0x108], R108 ;  /* 0x0001086c01007387 */ /* 0x000fe80000100800 */
[----:B------:R-:W4:Y:S01]  /*15f90*/  LDL.LU.64 R106, [R1+0x168] ;  /* 0x00016800016a7983 */ /* 0x000f220000300a00 */
[----:B-1----:R-:W-:-:S05]  /*15fa0*/  IMAD.MOV.U32 R94, RZ, RZ, R109 ;  /* 0x000000ffff5e7224 */ /* 0x002fca00078e006d */
[----:B------:R2:W-:Y:S02]  /*15fb0*/  STL [R1+0x104], R94 ;  /* 0x0001045e01007387 */ /* 0x0005e40000100800 */
[----:B--2---:R-:W-:Y:S02]  /*15fc0*/  IMAD.MOV.U32 R94, RZ, RZ, R111 ;  /* 0x000000ffff5e7224 */ /* 0x004fe400078e006f */
[----:B------:R1:W-:Y:S04]  /*15fd0*/  STL [R1+0x110], R110 ;  /* 0x0001106e01007387 */ /* 0x0003e80000100800 */
[----:B------:R-:W2:Y:S04]  /*15fe0*/  LDL.LU.64 R108, [R1+0x170] ;  /* 0x00017000016c7983 */ /* 0x000ea80000300a00 */
[----:B------:R1:W-:Y:S04]  /*15ff0*/  STL [R1+0x10c], R94 ;  /* 0x00010c5e01007387 */ /* 0x0003e80000100800 */
[----:B---3--:R-:W-:Y:S04]  /*16000*/  STL [R1+0x118], R98 ;  /* 0x0001186201007387 */ /* 0x008fe80000100800 */
[----:B-1----:R-:W3:Y:S01]  /*16010*/  LDL.LU.64 R110, [R1+0x210] ;  /* 0x00021000016e7983 */ /* 0x002ee20000300a00 */
[----:B------:R-:W-:-:S03]  /*16020*/  IMAD.MOV.U32 R94, RZ, RZ, R99 ;  /* 0x000000ffff5e7224 */ /* 0x000fc600078e0063 */
[----:B------:R-:W-:Y:S04]  /*16030*/  STL [R1+0x120], R112 ;  /* 0x0001207001007387 */ /* 0x000fe80000100800 */
[----:B------:R1:W-:Y:S02]  /*16040*/  STL [R1+0x114], R94 ;  /* 0x0001145e01007387 */ /* 0x0003e40000100800 */
[----:B-1----:R-:W-:Y:S02]  /*16050*/  IMAD.MOV.U32 R94, RZ, RZ, R113 ;  /* 0x000000ffff5e7224 */ /* 0x002fe400078e0071 */
[----:B------:R-:W3:Y:S04]  /*16060*/  LDL.LU.64 R112, [R1+0x1f8] ;  /* 0x0001f80001707983 */ /* 0x000ee80000300a00 */
[----:B------:R1:W-:Y:S04]  /*16070*/  STL [R1+0x11c], R94 ;  /* 0x00011c5e01007387 */ /* 0x0003e80000100800 */
[----:B------:R1:W-:Y:S02]  /*16080*/  STL [R1+0x128], R114 ;  /* 0x0001287201007387 */ /* 0x0003e40000100800 */
[----:B-1----:R-:W-:-:S02]  /*16090*/  IMAD.MOV.U32 R94, RZ, RZ, R115 ;  /* 0x000000ffff5e7224 */ /* 0x002fc400078e0073 */
[----:B------:R-:W-:Y:S04]  /*160a0*/  STL [R1+0x130], R100 ;  /* 0x0001306401007387 */ /* 0x000fe80000100800 */
[----:B------:R1:W-:Y:S04]  /*160b0*/  STL [R1+0x124], R94 ;  /* 0x0001245e01007387 */ /* 0x0003e80000100800 */
[----:B------:R-:W3:Y:S01]  /*160c0*/  LDL.LU.64 R114, [R1+0x1c8] ;  /* 0x0001c80001727983 */ /* 0x000ee20000300a00 */
[----:B-1----:R-:W-:-:S03]  /*160d0*/  IMAD.MOV.U32 R94, RZ, RZ, R101 ;  /* 0x000000ffff5e7224 */ /* 0x002fc600078e0065 */
[----:B----4-:R-:W-:Y:S04]  /*160e0*/  STL [R1+0x138], R116 ;  /* 0x0001387401007387 */ /* 0x010fe80000100800 */
[----:B------:R1:W-:Y:S02]  /*160f0*/  STL [R1+0x12c], R94 ;  /* 0x00012c5e01007387 */ /* 0x0003e40000100800 */
[----:B-1----:R-:W-:Y:S02]  /*16100*/  IMAD.MOV.U32 R94, RZ, RZ, R117 ;  /* 0x000000ffff5e7224 */ /* 0x002fe400078e0075 */
[----:B------:R-:W4:Y:S04]  /*16110*/  LDL.LU.64 R116, [R1+0x1c0] ;  /* 0x0001c00001747983 */ /* 0x000f280000300a00 */
[----:B------:R1:W-:Y:S04]  /*16120*/  STL [R1+0x134], R94 ;  /* 0x0001345e01007387 */ /* 0x0003e80000100800 */
[----:B------:R1:W-:Y:S02]  /*16130*/  STL [R1+0x140], R118 ;  /* 0x0001407601007387 */ /* 0x0003e40000100800 */
[----:B-1----:R-:W-:-:S02]  /*16140*/  IMAD.MOV.U32 R94, RZ, RZ, R119 ;  /* 0x000000ffff5e7224 */ /* 0x002fc400078e0077 */
[----:B------:R-:W-:Y:S04]  /*16150*/  STL [R1+0x148], R102 ;  /* 0x0001486601007387 */ /* 0x000fe80000100800 */
[----:B------:R1:W-:Y:S04]  /*16160*/  STL [R1+0x13c], R94 ;  /* 0x00013c5e01007387 */ /* 0x0003e80000100800 */
[----:B------:R-:W4:Y:S01]  /*16170*/  LDL.LU.64 R118, [R1+0x198] ;  /* 0x0001980001767983 */ /* 0x000f220000300a00 */
[----:B-1----:R-:W-:-:S03]  /*16180*/  IMAD.MOV.U32 R94, RZ, RZ, R103 ;  /* 0x000000ffff5e7224 */ /* 0x002fc600078e0067 */
[----:B------:R-:W-:Y:S04]  /*16190*/  STL [R1+0x150], R120 ;  /* 0x0001507801007387 */ /* 0x000fe80000100800 */
        /* <DEDUP_REMOVED lines=11> */
[----:B------:R1:W-:Y:S04]  /*16250*/  STL [R1+0x15c], R94 ;  /* 0x00015c5e01007387 */ /* 0x0003e80000100800 */
[----:B------:R-:W4:Y:S01]  /*16260*/  LDL.LU.64 R126, [R1+0x1b0] ;  /* 0x0001b000017e7983 */ /* 0x000f220000300a00 */
[----:B-1----:R-:W-:-:S05]  /*16270*/  IMAD.MOV.U32 R94, RZ, RZ, R107 ;  /* 0x000000ffff5e7224 */ /* 0x002fca00078e006b */
[----:B------:R2:W-:Y:S02]  /*16280*/  STL [R1+0x164], R94 ;  /* 0x0001645e01007387 */ /* 0x0005e40000100800 */
[----:B--2---:R-:W-:Y:S02]  /*16290*/  IMAD.MOV.U32 R94, RZ, RZ, R109 ;  /* 0x000000ffff5e7224 */ /* 0x004fe400078e006d */
[----:B------:R-:W-:Y:S04]  /*162a0*/  STL [R1+0x170], R108 ;  /* 0x0001706c01007387 */ /* 0x000fe80000100800 */
[----:B---3--:R-:W-:Y:S04]  /*162b0*/  STL [R1+0x178], R110 ;  /* 0x0001786e01007387 */ /* 0x008fe80000100800 */
[----:B------:R1:W-:Y:S01]  /*162c0*/  STL [R1+0x16c], R94 ;  /* 0x00016c5e01007387 */ /* 0x0003e20000100800 */
[----:B------:R-:W-:-:S03]  /*162d0*/  IMAD.MOV.U32 R98, RZ, RZ, R111 ;  /* 0x000000ffff627224 */ /* 0x000fc600078e006f */
[----:B-1----:R-:W2:Y:S04]  /*162e0*/  LDL.LU.64 R94, [R1+0x250] ;  /* 0x00025000015e7983 */ /* 0x002ea80000300a00 */
[----:B------:R-:W3:Y:S04]  /*162f0*/  LDL.LU.64 R96, [R1+0x238] ;  /* 0x0002380001607983 */ /* 0x000ee80000300a00 */
[----:B------:R1:W-:Y:S04]  /*16300*/  STL [R1+0x174], R98 ;  /* 0x0001746201007387 */ /* 0x0003e80000100800 */
[----:B------:R-:W-:Y:S04]  /*16310*/  STL [R1+0x180], R112 ;  /* 0x0001807001007387 */ /* 0x000fe80000100800 */
[----:B-1----:R-:W3:Y:S01]  /*16320*/  LDL.LU.64 R98, [R1+0x208] ;  /* 0x0002080001627983 */ /* 0x002ee20000300a00 */
[----:B------:R-:W-:-:S03]  /*16330*/  IMAD.MOV.U32 R102, RZ, RZ, R113 ;  /* 0x000000ffff667224 */ /* 0x000fc600078e0071 */
[----:B------:R-:W3:Y:S04]  /*16340*/  LDL.LU.64 R100, [R1+0x200] ;  /* 0x0002000001647983 */ /* 0x000ee80000300a00 */
[----:B------:R1:W-:Y:S04]  /*16350*/  STL [R1+0x17c], R102 ;  /* 0x00017c6601007387 */ /* 0x0003e80000100800 */
[----:B------:R-:W-:Y:S04]  /*16360*/  STL [R1+0x188], R114 ;  /* 0x0001887201007387 */ /* 0x000fe80000100800 */
[----:B-1----:R-:W3:Y:S01]  /*16370*/  LDL.LU.64 R102, [R1+0x1d8] ;  /* 0x0001d80001667983 */ /* 0x002ee20000300a00 */
[----:B------:R-:W-:-:S03]  /*16380*/  IMAD.MOV.U32 R106, RZ, RZ, R115 ;  /* 0x000000ffff6a7224 */ /* 0x000fc600078e0073 */
[----:B------:R-:W3:Y:S04]  /*16390*/  LDL.LU.64 R104, [R1+0x1e0] ;  /* 0x0001e00001687983 */ /* 0x000ee80000300a00 */
[----:B------:R1:W-:Y:S04]  /*163a0*/  STL [R1+0x184], R106 ;  /* 0x0001846a01007387 */ /* 0x0003e80000100800 */
[----:B----4-:R-:W-:Y:S04]  /*163b0*/  STL [R1+0x190], R116 ;  /* 0x0001907401007387 */ /* 0x010fe80000100800 */
[----:B-1----:R-:W4:Y:S01]  /*163c0*/  LDL.LU.64 R106, [R1+0x1e8] ;  /* 0x0001e800016a7983 */ /* 0x002f220000300a00 */
[----:B------:R-:W-:-:S03]  /*163d0*/  IMAD.MOV.U32 R110, RZ, RZ, R117 ;  /* 0x000000ffff6e7224 */ /* 0x000fc600078e0075 */
[----:B------:R-:W4:Y:S04]  /*163e0*/  LDL.LU.64 R108, [R1+0x1f0] ;  /* 0x0001f000016c7983 */ /* 0x000f280000300a00 */
[----:B------:R1:W-:Y:S04]  /*163f0*/  STL [R1+0x18c], R110 ;  /* 0x00018c6e01007387 */ /* 0x0003e80000100800 */
[----:B------:R-:W-:Y:S04]  /*16400*/  STL [R1+0x198], R118 ;  /* 0x0001987601007387 */ /* 0x000fe80000100800 */
        /* <DEDUP_REMOVED lines=9> */
[----:B------:R1:W-:Y:S04]  /*164a0*/  STL [R1+0x1a8], R122 ;  /* 0x0001a87a01007387 */ /* 0x0003e80000100800 */
[----:B-1----:R-:W4:Y:S04]  /*164b0*/  LDL.LU.64 R118, [R1+0x218] ;  /* 0x0002180001767983 */ /* 0x002f280000300a00 */
[----:B------:R-:W4:Y:S01]  /*164c0*/  LDL.LU.64 R120, [R1+0x220] ;  /* 0x0002200001787983 */ /* 0x000f220000300a00 */
[----:B------:R-:W-:-:S05]  /*164d0*/  IMAD.MOV.U32 R122, RZ, RZ, R123 ;  /* 0x000000ffff7a7224 */ /* 0x000fca00078e007b */
[----:B------:R1:W-:Y:S04]  /*164e0*/  STL [R1+0x1a4], R122 ;  /* 0x0001a47a01007387 */ /* 0x0003e80000100800 */
[----:B------:R1:W-:Y:S01]  /*164f0*/  STL [R1+0x1b0], R126 ;  /* 0x0001b07e01007387 */ /* 0x0003e20000100800 */
[----:B------:R-:W-:-:S03]  /*16500*/  IMAD.MOV.U32 R124, RZ, RZ, R127 ;  /* 0x000000ffff7c7224 */ /* 0x000fc600078e007f */
[----:B-1----:R-:W4:Y:S04]  /*16510*/  LDL.LU.64 R122, [R1+0x228] ;  /* 0x00022800017a7983 */ /* 0x002f280000300a00 */
[----:B------:R-:W4:Y:S04]  /*16520*/  LDL.LU.64 R126, [R1+0x230] ;  /* 0x00023000017e7983 */ /* 0x000f280000300a00 */
[----:B------:R2:W-:Y:S02]  /*16530*/  STL [R1+0x1ac], R124 ;  /* 0x0001ac7c01007387 */ /* 0x0005e40000100800 */
[----:B--2---:R-:W-:-:S02]  /*16540*/  IMAD.MOV.U32 R124, RZ, RZ, R95 ;  /* 0x000000ffff7c7224 */ /* 0x004fc400078e005f */
[----:B------:R1:W-:Y:S04]  /*16550*/  STL [R1+0x1b8], R94 ;  /* 0x0001b85e01007387 */ /* 0x0003e80000100800 */
[----:B-1----:R1:W5:Y:S04]  /*16560*/  LDL.LU.64 R94, [R1+0x6a8] ;  /* 0x0006a800015e7983 */ /* 0x0023680000300a00 */
[----:B---3--:R-:W-:Y:S04]  /*16570*/  STL [R1+0x1c0], R96 ;  /* 0x0001c06001007387 */ /* 0x008fe80000100800 */
[----:B------:R2:W-:Y:S02]  /*16580*/  STL [R1+0x1b4], R124 ;  /* 0x0001b47c01007387 */ /* 0x0005e40000100800 */
[----:B--2---:R-:W-:-:S02]  /*16590*/  IMAD.MOV.U32 R124, RZ, RZ, R97 ;  /* 0x000000ffff7c7224 */ /* 0x004fc400078e0061 */
[----:B------:R1:W5:Y:S04]  /*165a0*/  LDL.LU.64 R96, [R1+0x6a0] ;  /* 0x0006a00001607983 */ /* 0x0003680000300a00 */
[----:B------:R-:W-:Y:S04]  /*165b0*/  STL [R1+0x1c8], R98 ;  /* 0x0001c86201007387 */ /* 0x000fe80000100800 */
        /* <DEDUP_REMOVED lines=15> */
[----:B----4-:R-:W-:Y:S04]  /*166b0*/  STL [R1+0x1e8], R106 ;  /* 0x0001e86a01007387 */ /* 0x010fe80000100800 */
        /* <DEDUP_REMOVED lines=31> */
[----:B------:R2:W-:Y:S04]  /*168b0*/  STL [R1+0x228], R122 ;  /* 0x0002287a01007387 */ /* 0x0005e80000100800 */
[----:B------:R3:W-:Y:S04]  /*168c0*/  STL [R1+0x21c], R124 ;  /* 0x00021c7c01007387 */ /* 0x0007e80000100800 */
[----:B--2---:R1:W5:Y:S01]  /*168d0*/  LDL.LU R122, [R1+0x63c] ;  /* 0x00063c00017a7983 */ /* 0x0043620000300800 */
[----:B---3--:R-:W-:-:S03]  /*168e0*/  IMAD.MOV.U32 R124, RZ, RZ, R127 ;  /* 0x000000ffff7c7224 */ /* 0x008fc600078e007f */
[----:B------:R-:W-:Y:S04]  /*168f0*/  STL [R1+0x230], R126 ;  /* 0x0002307e01007387 */ /* 0x000fe80000100800 */
[----:B------:R2:W-:Y:S04]  /*16900*/  STL [R1+0x224], R123 ;  /* 0x0002247b01007387 */ /* 0x0005e80000100800 */
[----:B------:R3:W-:Y:S01]  /*16910*/  STL [R1+0x22c], R124 ;  /* 0x00022c7c01007387 */ /* 0x0007e20000100800 */
[----:B--2---:R-:W-:-:S04]  /*16920*/  SHF.R.S32.HI R123, RZ, 0x7, R238 ;  /* 0x00000007ff7b7819 */ /* 0x004fc800000114ee */
[C---:B---3--:R-:W-:Y:S01]  /*16930*/  VIMNMX R124, PT, PT, R123.reuse, 0x2, !PT ;  /* 0x000000027b7c7848 */ /* 0x048fe20007fe0100 */
[----:B------:R-:W-:-:S04]  /*16940*/  VIADD R123, R123, 0xfffffffd ;  /* 0xfffffffd7b7b7836 */ /* 0x000fc80000000000 */
[----:B------:R-:W-:Y:S01]  /*16950*/  VIADD R126, R124, 0xfffffffe ;  /* 0xfffffffe7c7e7836 */ /* 0x000fe20000000000 */
[----:B------:R2:W-:Y:S04]  /*16960*/  STL [R1+0x238], R123 ;  /* 0x0002387b01007387 */ /* 0x0005e80000100800 */
[----:B------:R1:W-:Y:S01]  /*16970*/  STL [R1+0x234], R126 ;  /* 0x0002347e01007387 */ /* 0x0003e20000100800 */
[----:B------:R-:W-:Y:S01]  /*16980*/  IMAD.MOV.U32 R124, RZ, RZ, RZ ;  /* 0x000000ffff7c7224 */ /* 0x000fe200078e00ff */
[----:B------:R-:W-:Y:S01]  /*16990*/  UMOV UR14, 0x1 ;  /* 0x00000001000e7882 */ /* 0x000fe20000000000 */
[----:B------:R-:W-:Y:S01]  /*169a0*/  UMOV UR15, 0x2 ;  /* 0x00000002000f7882 */ /* 0x000fe20000000000 */
[----:B--2---:R-:W-:Y:S01]  /*169b0*/  IMAD.MOV.U32 R123, RZ, RZ, RZ ;  /* 0x000000ffff7b7224 */ /* 0x004fe200078e00ff */
[----:B------:R-:W-:Y:S01]  /*169c0*/  UMOV UR4, URZ ;  /* 0x000000ff00047c82 */ /* 0x000fe20008000000 */
[----:B------:R-:W-:-:S05]  /*169d0*/  UMOV UR5, URZ ;  /* 0x000000ff00057c82 */ /* 0x000fca0008000000 */
.L_x_10:
[----:B------:R-:W-:Y:S01]  /*169e0*/  UIADD3 UR4, UPT, UPT, UR4, 0x1, URZ ;  /* 0x0000000104047890 */ /* 0x000fe2000fffe0ff */
[----:B------:R-:W-:-:S04]  /*169f0*/  DEPBAR.LE SB0, 0x2 ;  /* 0x000080800000791a */ /* 0x000fc80000000000 */
[----:B------:R-:W-:Y:S01]  /*16a00*/  ULEA UR8, UR14, UR6, 0x3 ;  /* 0x000000060e087291 */ /* 0x000fe2000f8e18ff */
[----:B------:R-:W-:Y:S01]  /*16a10*/  IMAD.U32 R124, R124, -0x80000000, RZ ;  /* 0x800000007c7c7824 */ /* 0x000fe200078e00ff */
[----:B------:R-:W-:Y:S02]  /*16a20*/  UISETP.GT.AND UP1, UPT, UR4, 0x2, UPT ;  /* 0x000000020400788c */ /* 0x000fe4000bf24270 */
[----:B------:R-:W-:Y:S02]  /*16a30*/  UIADD3 UR8, UPT, UPT, UR8, 0x48000, URZ ;  /* 0x0004800008087890 */ /* 0x000fe4000fffe0ff */
[----:B------:R-:W-:Y:S01]  /*16a40*/  USEL UR4, UR4, URZ, !UP1 ;  /* 0x000000ff04047287 */ /* 0x000fe2000c800000 */
[----:B------:R-:W-:Y:S06]  /*16a50*/  BAR.SYNC.DEFER_BLOCKING 0x0 ;  /* 0x0000000000007b1d */ /* 0x000fec0000010000 */
[----:B-----5:R-:W-:Y:S05]  /*16a60*/  @P1 BRA `(.L_x_8) ;  /* 0x0000000400c81947 */ /* 0x020fea0003800000 */
[----:B------:R-:W-:Y:S02]  /*16a70*/  ULEA UR19, UR4, UR6, 0x10 ;  /* 0x0000000604137291 */ /* 0x000fe4000f8e80ff */
[----:B------:R-:W-:Y:S02]  /*16a80*/  ULEA UR20, UR4, UR6, 0xf ;  /* 0x0000000604147291 */ /* 0x000fe4000f8e78ff */
[----:B------:R-:W-:Y:S02]  /*16a90*/  USHF.R.U32.HI UR19, URZ, 0x4, UR19 ;  /* 0x00000004ff137899 */ /* 0x000fe40008011613 */
[----:B------:R-:W-:Y:S02]  /*16aa0*/  UIADD3 UR20, UPT, UPT, UR20, 0x30000, URZ ;  /* 0x0003000014147890 */ /* 0x000fe4000fffe0ff */
[----:B------:R-:W-:Y:S02]  /*16ab0*/  USGXT.U32 UR70, UR19, 0xe ;  /* 0x0000000e1346789a */ /* 0x000fe40008000000 */
[----:B------:R-:W-:-:S02]  /*16ac0*/  USHF.R.U32.HI UR20, URZ, 0x4, UR20 ;  /* 0x00000004ff147899 */ /* 0x000fc40008011614 */
[----:B------:R-:W-:Y:S02]  /*16ad0*/  UIADD3 UR34, UP1, UPT, UR70, 0x2, URZ ;  /* 0x0000000246227890 */ /* 0x000fe4000ff3e0ff */
[----:B------:R-:W-:Y:S01]  /*16ae0*/  USGXT.U32 UR72, UR20, 0xe ;  /* 0x0000000e1448789a */ /* 0x000fe20008000000 */
[----:B------:R-:W-:Y:S01]  /*16af0*/  UMOV UR16, URZ ;  /* 0x000000ff00107c82 */ /* 0x000fe20008000000 */
[----:B------:R-:W-:Y:S02]  /*16b00*/  UIADD3 UR46, UP3, UPT, UR34, 0x4, URZ ;  /* 0x00000004222e7890 */ /* 0x000fe4000ff7e0ff */
[----:B------:R-:W-:Y:S02]  /*16b10*/  UIADD3.X UR35, UPT, UPT, UR16, 0x40004040, URZ, UP1, !UPT ;  /* 0x4000404010237890 */ /* 0x000fe40008ffe4ff */
[----:B------:R-:W-:Y:S01]  /*16b20*/  UIADD3 UR54, UP1, UPT, UR72, 0x2, URZ ;  /* 0x0000000248367890 */ /* 0x000fe2000ff3e0ff */
[----:B------:R-:W-:Y:S01]  /*16b30*/  UMOV UR18, URZ ;  /* 0x000000ff00127c82 */ /* 0x000fe20008000000 */
[----:B------:R-:W-:-:S02]  /*16b40*/  UIADD3 UR40, UP5, UPT, UR34, 0x402, URZ ;  /* 0x0000040222287890 */ /* 0x000fc4000ffbe0ff */
[----:B------:R-:W-:Y:S02]  /*16b50*/  UIADD3.X UR47, UPT, UPT, UR35, URZ, URZ, UP3, !UPT ;  /* 0x000000ff232f7290 */ /* 0x000fe40009ffe4ff */
[----:B------:R-:W-:Y:S02]  /*16b60*/  UIADD3.X UR55, UPT, UPT, UR18, 0x40004040, URZ, UP1, !UPT ;  /* 0x4000404012377890 */ /* 0x000fe40008ffe4ff */
[----:B------:R-:W-:Y:S02]  /*16b70*/  UIADD3 UR42, UP3, UPT, UR54, 0x1fe, URZ ;  /* 0x000001fe362a7890 */ /* 0x000fe4000ff7e0ff */
[----:B------:R-:W-:Y:S02]  /*16b80*/  UIADD3 UR60, UP6, UPT, UR34, 0x2, URZ ;  /* 0x00000002223c7890 */ /* 0x000fe4000ffde0ff */
[----:B------:R-:W-:Y:S02]  /*16b90*/  UIADD3.X UR41, UPT, UPT, UR35, URZ, URZ, UP5, !UPT ;  /* 0x000000ff23297290 */ /* 0x000fe4000affe4ff */
[----:B------:R-:W-:-:S02]  /*16ba0*/  UIADD3 UR66, UP5, UPT, UR54, 0x204, URZ ;  /* 0x0000020436427890 */ /* 0x000fc4000ffbe0ff */
[----:B------:R-:W-:Y:S02]  /*16bb0*/  UIADD3 UR58, UP4, UPT, UR54, 0x2, URZ ;  /* 0x00000002363a7890 */ /* 0x000fe4000ff9e0ff */
[----:B------:R-:W-:Y:S01]  /*16bc0*/  UIADD3.X UR43, UPT, UPT, UR55, URZ, URZ, UP3, !UPT ;  /* 0x000000ff372b7290 */ /* 0x000fe20009ffe4ff */
[----:B------:R-:W-:Y:S01]  /*16bd0*/  UMOV UR68, 0x0 ;  /* 0x0000000000447882 */ /* 0x000fe20000000000 */
[----:B------:R-:W-:Y:S01]  /*16be0*/  UMOV UR69, 0x4200910 ;  /* 0x0420091000457882 */ /* 0x000fe20000000000 */
[----:B------:R-:W-:Y:S01]  /*16bf0*/  UIADD3.X UR61, UPT, UPT, UR35, URZ, URZ, UP6, !UPT ;  /* 0x000000ff233d7290 */ /* 0x000fe2000b7fe4ff */
[----:B------:R-:W-:Y:S01]  /*16c00*/  UMOV UR71, 0x40004040 ;  /* 0x4000404000477882 */ /* 0x000fe20000000000 */
[----:B------:R-:W-:Y:S01]  /*16c10*/  UIADD3 UR50, UP3, UPT, UR54, 0x200, URZ ;  /* 0x0000020036327890 */ /* 0x000fe2000ff7e0ff */
[----:B------:R-:W-:Y:S01]  /*16c20*/  UMOV UR73, 0x40004040 ;  /* 0x4000404000497882 */ /* 0x000fe20000000000 */
[----:B------:R-:W-:Y:S01]  /*16c30*/  UIADD3 UR52, UP6, UPT, UR54, 0x4, URZ ;  /* 0x0000000436347890 */ /* 0x000fe2000ffde0ff */
[----:B------:R2:W-:Y:S01]  /*16c40*/  UTCHMMA gdesc[UR72], gdesc[UR70], tmem[UR7], tmem[UR68], idesc[UR69], UPT ;  /* 0x00ff4446480075ea */ /* 0x0005e2000b800007 */
[----:B------:R-:W-:-:S02]  /*16c50*/  UIADD3.X UR67, UPT, UPT, UR55, URZ, URZ, UP5, !UPT ;  /* 0x000000ff37437290 */ /* 0x000fc4000affe4ff */
[----:B------:R-:W-:Y:S02]  /*16c60*/  UIADD3.X UR59, UPT, UPT, UR55, URZ, URZ, UP4, !UPT ;  /* 0x000000ff373b7290 */ /* 0x000fe4000a7fe4ff */
[----:B------:R-:W-:Y:S02]  /*16c70*/  UIADD3 UR36, UP1, UPT, UR34, 0x3fe, URZ ;  /* 0x000003fe22247890 */ /* 0x000fe4000ff3e0ff */
[----:B------:R-:W-:Y:S02]  /*16c80*/  UIADD3 UR48, UP2, UPT, UR34, 0x400, URZ ;  /* 0x0000040022307890 */ /* 0x000fe4000ff5e0ff */
[----:B------:R-:W-:Y:S02]  /*16c90*/  UIADD3.X UR51, UPT, UPT, UR55, URZ, URZ, UP3, !UPT ;  /* 0x000000ff37337290 */ /* 0x000fe40009ffe4ff */
[----:B--2---:R-:W-:Y:S02]  /*16ca0*/  UIADD3 UR68, UP5, UPT, UR54, 0x3fe, URZ ;  /* 0x000003fe36447890 */ /* 0x004fe4000ffbe0ff */
[----:B------:R-:W-:-:S02]  /*16cb0*/  UIADD3.X UR53, UPT, UPT, UR55, URZ, URZ, UP6, !UPT ;  /* 0x000000ff37357290 */ /* 0x000fc4000b7fe4ff */
[----:B------:R-:W-:Y:S01]  /*16cc0*/  UIADD3 UR56, UP3, UPT, UR54, 0x202, URZ ;  /* 0x0000020236387890 */ /* 0x000fe2000ff7e0ff */
[----:B------:R-:W-:Y:S01]  /*16cd0*/  UMOV UR20, UR8 ;  /* 0x0000000800147c82 */ /* 0x000fe20008000000 */
[----:B------:R-:W-:Y:S01]  /*16ce0*/  UMOV UR21, URZ ;  /* 0x000000ff00157c82 */ /* 0x000fe20008000000 */
[----:B------:R-:W-:Y:S02]  /*16cf0*/  UIADD3 UR26, UP4, UPT, UR34, 0x404, URZ ;  /* 0x00000404221a7890 */ /* 0x000fe4000ff9e0ff */
[----:B------:R-:W-:Y:S02]  /*16d00*/  UIADD3 UR24, UP6, UPT, UR34, 0x7fe, URZ ;  /* 0x000007fe22187890 */ /* 0x000fe4000ffde0ff */
[----:B------:R-:W-:Y:S01]  /*16d10*/  UIADD3.X UR69, UPT, UPT, UR55, URZ, URZ, UP5, !UPT ;  /* 0x000000ff37457290 */ /* 0x000fe2000affe4ff */
[----:B------:R-:W-:Y:S01]  /*16d20*/  UMOV UR16, UR20 ;  /* 0x0000001400107c82 */ /* 0x000fe20008000000 */
[----:B------:R-:W-:Y:S02]  /*16d30*/  UIADD3.X UR37, UPT, UPT, UR35, URZ, URZ, UP1, !UPT ;  /* 0x000000ff23257290 */ /* 0x000fe40008ffe4ff */
[----:B------:R-:W-:-:S02]  /*16d40*/  UIADD3.X UR49, UPT, UPT, UR35, URZ, URZ, UP2, !UPT ;  /* 0x000000ff23317290 */ /* 0x000fc400097fe4ff */
[----:B------:R-:W-:Y:S01]  /*16d50*/  UIADD3 UR72, UP5, UPT, UR54, 0x400, URZ ;  /* 0x0000040036487890 */ /* 0x000fe2000ffbe0ff */
[----:B------:R-:W-:Y:S01]  /*16d60*/  UMOV UR64, 0x0 ;  /* 0x0000000000407882 */ /* 0x000fe20000000000 */
[----:B------:R-:W-:Y:S01]  /*16d70*/  UMOV UR65, 0x4200910 ;  /* 0x0420091000417882 */ /* 0x000fe20000000000 */
[----:B------:R-:W-:Y:S02]  /*16d80*/  UIADD3 UR22, UP1, UPT, UR34, 0x800, URZ ;  /* 0x0000080022167890 */ /* 0x000fe4000ff3e0ff */
[----:B------:R2:W-:Y:S01]  /*16d90*/  UTCHMMA gdesc[UR54], gdesc[UR34], tmem[UR7], tmem[UR64], idesc[UR65], UPT ;  /* 0x00ff4022360075ea */ /* 0x0005e2000b800007 */
[----:B------:R-:W-:Y:S02]  /*16da0*/  UIADD3 UR20, UP2, UPT, UR34, 0x802, URZ ;  /* 0x0000080222147890 */ /* 0x000fe4000ff5e0ff */
[----:B------:R-:W-:Y:S01]  /*16db0*/  UIADD3.X UR57, UPT, UPT, UR55, URZ, URZ, UP3, !UPT ;  /* 0x000000ff37397290 */ /* 0x000fe20009ffe4ff */
[----:B------:R-:W-:Y:S01]  /*16dc0*/  UMOV UR62, 0x0 ;  /* 0x00000000003e7882 */ /* 0x000fe20000000000 */
[----:B------:R-:W-:Y:S01]  /*16dd0*/  UMOV UR63, 0x4200910 ;  /* 0x04200910003f7882 */ /* 0x000fe20000000000 */
[----:B------:R-:W-:Y:S01]  /*16de0*/  UIADD3 UR18, UP3, UPT, UR34, 0x804, URZ ;  /* 0x0000080422127890 */ /* 0x000fe2000ff7e0ff */
[----:B------:R3:W-:Y:S01]  /*16df0*/  UTCHMMA gdesc[UR58], gdesc[UR60], tmem[UR7], tmem[UR62], idesc[UR63], UPT ;  /* 0x00ff3e3c3a0075ea */ /* 0x0007e2000b800007 */
[----:B------:R-:W-:-:S02]  /*16e00*/  UIADD3.X UR27, UPT, UPT, UR35, URZ, URZ, UP4, !UPT ;  /* 0x000000ff231b7290 */ /* 0x000fc4000a7fe4ff */
[----:B------:R-:W-:Y:S02]  /*16e10*/  UIADD3 UR70, UP4, UPT, UR34, 0xbfe, URZ ;  /* 0x00000bfe22467890 */ /* 0x000fe4000ff9e0ff */
[----:B------:R-:W-:Y:S01]  /*16e20*/  UIADD3.X UR25, UPT, UPT, UR35, URZ, URZ, UP6, !UPT ;  /* 0x000000ff23197290 */ /* 0x000fe2000b7fe4ff */
[----:B------:R-:W-:Y:S01]  /*16e30*/  UMOV UR74, 0x0 ;  /* 0x00000000004a7882 */ /* 0x000fe20000000000 */
[----:B------:R-:W-:Y:S01]  /*16e40*/  UMOV UR75, 0x4200910 ;  /* 0x04200910004b7882 */ /* 0x000fe20000000000 */
[----:B--2---:R-:W-:Y:S01]  /*16e50*/  UIADD3 UR64, UP6, UPT, UR34, 0xc00, URZ ;  /* 0x00000c0022407890 */ /* 0x004fe2000ffde0ff */
[----:B------:R2:W-:Y:S01]  /*16e60*/  UTCHMMA gdesc[UR52], gdesc[UR46], tmem[UR7], tmem[UR74], idesc[UR75], UPT ;  /* 0x00ff4a2e340075ea */ /* 0x0005e2000b800007 */
[----:B------:R-:W-:Y:S02]  /*16e70*/  UIADD3.X UR73, UPT, UPT, UR55, URZ, URZ, UP5, !UPT ;  /* 0x000000ff37497290 */ /* 0x000fe4000affe4ff */
[----:B---3--:R-:W-:Y:S02]  /*16e80*/  UIADD3 UR58, UP5, UPT, UR34, 0xc02, URZ ;  /* 0x00000c02223a7890 */ /* 0x008fe4000ffbe0ff */
[----:B------:R-:W-:-:S02]  /*16e90*/  UIADD3.X UR23, UPT, UPT, UR35, URZ, URZ, UP1, !UPT ;  /* 0x000000ff23177290 */ /* 0x000fc40008ffe4ff */
[----:B------:R-:W-:Y:S02]  /*16ea0*/  UIADD3.X UR21, UPT, UPT, UR35, URZ, URZ, UP2, !UPT ;  /* 0x000000ff23157290 */ /* 0x000fe400097fe4ff */
[----:B------:R-:W-:Y:S02]  /*16eb0*/  UIADD3 UR34, UP1, UPT, UR34, 0xc04, URZ ;  /* 0x00000c0422227890 */ /* 0x000fe4000ff3e0ff */
[----:B------:R-:W-:Y:S02]  /*16ec0*/  UIADD3 UR60, UP2, UPT, UR54, 0x402, URZ ;  /* 0x00000402363c7890 */ /* 0x000fe4000ff5e0ff */
[----:B------:R-:W-:Y:S01]  /*16ed0*/  UIADD3.X UR19, UPT, UPT, UR35, URZ, URZ, UP3, !UPT ;  /* 0x000000ff23137290 */ /* 0x000fe20009ffe4ff */
[----:B------:R-:W-:Y:S01]  /*16ee0*/  UMOV UR30, 0x0 ;  /* 0x00000000001e7882 */ /* 0x000fe20000000000 */
[----:B------:R-:W-:Y:S01]  /*16ef0*/  UMOV UR31, 0x4200910 ;  /* 0x04200910001f7882 */ /* 0x000fe20000000000 */
[----:B--2---:R-:W-:Y:S01]  /*16f00*/  UIADD3 UR46, UP3, UPT, UR54, 0x404, URZ ;  /* 0x00000404362e7890 */ /* 0x004fe2000ff7e0ff */
[----:B------:R2:W-:Y:S01]  /*16f10*/  UTCHMMA gdesc[UR42], gdesc[UR36], tmem[UR7], tmem[UR30], idesc[UR31], UPT ;  /* 0x00ff1e242a0075ea */ /* 0x0005e2000b800007 */
[----:B------:R-:W-:-:S02]  /*16f20*/  UIADD3.X UR71, UPT, UPT, UR35, URZ, URZ, UP4, !UPT ;  /* 0x000000ff23477290 */ /* 0x000fc4000a7fe4ff */
[----:B------:R-:W-:Y:S02]  /*16f30*/  UIADD3 UR52, UP4, UPT, UR54, 0x5fe, URZ ;  /* 0x000005fe36347890 */ /* 0x000fe4000ff9e0ff */
[----:B------:R-:W-:Y:S02]  /*16f40*/  UIADD3.X UR65, UPT, UPT, UR35, URZ, URZ, UP6, !UPT ;  /* 0x000000ff23417290 */ /* 0x000fe4000b7fe4ff */
[----:B------:R-:W-:Y:S02]  /*16f50*/  UIADD3 UR62, UP6, UPT, UR54, 0x600, URZ ;  /* 0x00000600363e7890 */ /* 0x000fe4000ffde0ff */
[----:B------:R-:W-:Y:S02]  /*16f60*/  UIADD3.X UR59, UPT, UPT, UR35, URZ, URZ, UP5, !UPT ;  /* 0x000000ff233b7290 */ /* 0x000fe4000affe4ff */
[----:B--2---:R-:W-:Y:S02]  /*16f70*/  UIADD3 UR30, UP5, UPT, UR54, 0x602, URZ ;  /* 0x00000602361e7890 */ /* 0x004fe4000ffbe0ff */
[----:B------:R-:W-:-:S02]  /*16f80*/  UIADD3.X UR35, UPT, UPT, UR35, URZ, URZ, UP1, !UPT ;  /* 0x000000ff23237290 */ /* 0x000fc40008ffe4ff */
[----:B------:R-:W-:Y:S02]  /*16f90*/  UIADD3.X UR61, UPT, UPT, UR55, URZ, URZ, UP2, !UPT ;  /* 0x000000ff373d7290 */ /* 0x000fe400097fe4ff */
[----:B------:R-:W-:Y:S02]  /*16fa0*/  UIADD3 UR36, UP1, UPT, UR54, 0x604, URZ ;  /* 0x0000060436247890 */ /* 0x000fe4000ff3e0ff */
[----:B------:R-:W-:Y:S01]  /*16fb0*/  UIADD3.X UR47, UPT, UPT, UR55, URZ, URZ, UP3, !UPT ;  /* 0x000000ff372f7290 */ /* 0x000fe20009ffe4ff */
[----:B------:R-:W-:Y:S01]  /*16fc0*/  UMOV UR76, 0x0 ;  /* 0x00000000004c7882 */ /* 0x000fe20000000000 */
[----:B------:R-:W-:Y:S01]  /*16fd0*/  UMOV UR77, 0x4200910 ;  /* 0x04200910004d7882 */ /* 0x000fe20000000000 */
[----:B------:R-:W-:Y:S01]  /*16fe0*/  UIADD3.X UR53, UPT, UPT, UR55, URZ, URZ, UP4, !UPT ;  /* 0x000000ff37357290 */ /* 0x000fe2000a7fe4ff */
[----:B------:R2:W-:Y:S01]  /*16ff0*/  UTCHMMA gdesc[UR50], gdesc[UR48], tmem[UR7], tmem[UR76], idesc[UR77], UPT ;  /* 0x00ff4c30320075ea */ /* 0x0005e2000b800007 */
[----:B------:R-:W-:Y:S01]  /*17000*/  UIADD3.X UR63, UPT, UPT, UR55, URZ, URZ, UP6, !UPT ;  /* 0x000000ff373f7290 */ /* 0x000fe2000b7fe4ff */
[----:B------:R3:W-:Y:S01]  /*17010*/  UTCHMMA gdesc[UR56], gdesc[UR40], tmem[UR7], tmem[UR74], idesc[UR75], UPT ;  /* 0x00ff4a28380075ea */ /* 0x0007e2000b800007 */
[----:B------:R-:W-:Y:S01]  /*17020*/  UMOV UR42, 0x0 ;  /* 0x00000000002a7882 */ /* 0x000fe20000000000 */
[----:B------:R-:W-:Y:S01]  /*17030*/  UMOV UR43, 0x4200910 ;  /* 0x04200910002b7882 */ /* 0x000fe20000000000 */
[----:B------:R-:W-:Y:S01]  /*17040*/  UIADD3.X UR31, UPT, UPT, UR55, URZ, URZ, UP5, !UPT ;  /* 0x000000ff371f7290 */ /* 0x000fe2000affe4ff */
[----:B------:R3:W-:Y:S01]  /*17050*/  UTCHMMA gdesc[UR66], gdesc[UR26], tmem[UR7], tmem[UR42], idesc[UR43], UPT ;  /* 0x00ff2a1a420075ea */ /* 0x0007e2000b800007 */
[----:B------:R-:W-:Y:S01]  /*17060*/  UIADD3.X UR37, UPT, UPT, UR55, URZ, URZ, UP1, !UPT ;  /* 0x000000ff37257290 */ /* 0x000fe20008ffe4ff */
[----:B------:R3:W-:Y:S01]  /*17070*/  UTCHMMA gdesc[UR68], gdesc[UR24], tmem[UR7], tmem[UR74], idesc[UR75], UPT ;  /* 0x00ff4a18440075ea */ /* 0x0007e2000b800007 */
[----:B------:R-:W-:Y:S01]  /*17080*/  UMOV UR44, 0x0 ;  /* 0x00000000002c7882 */ /* 0x000fe20000000000 */
[----:B--2---:R-:W-:Y:S01]  /*17090*/  UMOV UR48, 0x0 ;  /* 0x0000000000307882 */ /* 0x004fe20000000000 */
[----:B------:R-:W-:Y:S01]  /*170a0*/  UMOV UR49, 0x4200910 ;  /* 0x0420091000317882 */ /* 0x000fe20000000000 */
[----:B------:R-:W-:Y:S01]  /*170b0*/  UMOV UR45, 0x4200910 ;  /* 0x04200910002d7882 */ /* 0x000fe20000000000 */
[----:B------:R3:W-:Y:S01]  /*170c0*/  UTCHMMA gdesc[UR72], gdesc[UR22], tmem[UR7], tmem[UR48], idesc[UR49], UPT ;  /* 0x00ff3016480075ea */ /* 0x0007e2000b800007 */
[----:B------:R3:W-:Y:S01]  /*170d0*/  UTCHMMA gdesc[UR60], gdesc[UR20], tmem[UR7], tmem[UR76], idesc[UR77], UPT ;  /* 0x00ff4c143c0075ea */ /* 0x0007e2000b800007 */
[----:B------:R3:W-:Y:S01]  /*170e0*/  UTCHMMA gdesc[UR46], gdesc[UR18], tmem[UR7], tmem[UR42], idesc[UR43], UPT ;  /* 0x00ff2a122e0075ea */ /* 0x0007e2000b800007 */
[----:B------:R-:W-:Y:S01]  /*170f0*/  UMOV UR38, 0x0 ;  /* 0x0000000000267882 */ /* 0x000fe20000000000 */
[----:B------:R-:W-:Y:S01]  /*17100*/  UMOV UR39, 0x4200910 ;  /* 0x0420091000277882 */ /* 0x000fe20000000000 */
[----:B------:R3:W-:Y:S01]  /*17110*/  UTCHMMA gdesc[UR52], gdesc[UR70], tmem[UR7], tmem[UR74], idesc[UR75], UPT ;  /* 0x00ff4a46340075ea */ /* 0x0007e2000b800007 */
[----:B------:R-:W-:Y:S01]  /*17120*/  UMOV UR32, 0x0 ;  /* 0x0000000000207882 */ /* 0x000fe20000000000 */
[----:B------:R-:W-:Y:S01]  /*17130*/  UMOV UR33, 0x4200910 ;  /* 0x0420091000217882 */ /* 0x000fe20000000000 */
[----:B------:R3:W-:Y:S01]  /*17140*/  UTCHMMA gdesc[UR62], gdesc[UR64], tmem[UR7], tmem[UR44], idesc[UR45], UPT ;  /* 0x00ff2c403e0075ea */ /* 0x0007e2000b800007 */
[----:B------:R3:W-:Y:S01]  /*17150*/  UTCHMMA gdesc[UR30], gdesc[UR58], tmem[UR7], tmem[UR38], idesc[UR39], UPT ;  /* 0x00ff263a1e0075ea */ /* 0x0007e2000b800007 */
[----:B------:R3:W-:Y:S01]  /*17160*/  UTCHMMA gdesc[UR36], gdesc[UR34], tmem[UR7], tmem[UR32], idesc[UR33], UPT ;  /* 0x00ff2022240075ea */ /* 0x0007e2000b800007 */
[----:B------:R3:W-:Y:S01]  /*17170*/  UTCBAR [UR16], URZ ;  /* 0x000000ff100073e9 */ /* 0x0007e200080000ff */
[----:B------:R-:W-:Y:S01]  /*17180*/  NOP ;  /* 0x0000000000007918 */ /* 0x000fe20000000000 */
.L_x_8:
[----:B-1----:R-:W2:Y:S01]  /*17190*/  LDL R126, [R1+0x238] ;  /* 0x00023800017e7983 */ /* 0x002ea20000100800 */
[----:B------:R-:W1:Y:S01]  /*171a0*/  SYNCS.PHASECHK.TRANS64.TRYWAIT P4, [UR13], R124 ;  /* 0x0000007cff0075a7 */ /* 0x000e62000808110d */
[----:B---3--:R-:W-:Y:S01]  /*171b0*/  UMOV UR16, UR5 ;  /* 0x0000000500107c82 */ /* 0x008fe20008000000 */
[----:B--2---:R-:W-:Y:S01]  /*171c0*/  ISETP.GE.AND P2, PT, R123, R126, PT ;  /* 0x0000007e7b00720c */ /* 0x004fe20003f46270 */
[----:B-1----:R-:W-:-:S12]  /*171d0*/  @!P4 BRA `(.L_x_9) ;  /* 0x000000900074c947 */ /* 0x002fd80003800000 */
.L_x_16:
[----:B------:R-:W1:Y:S08]  /*171e0*/  LDC R126, c[0x0][0x3a0] ;  /* 0x0000e800ff7e7b82 */ /* 0x000e700000000800 */
[----:B------:R-:W-:Y:S01]  /*171f0*/  BAR.SYNC.DEFER_BLOCKING 0x0 ;  /* 0x0000000000007b1d */ /* 0x000fe20000010000 */
[----:B-----5:R-:W-:Y:S01]  /*17200*/  IADD3 R120, P5, PT, R120, UR9, RZ ;  /* 0x0000000978787c10 */ /* 0x020fe2000ffbe0ff */
[----:B------:R-:W-:-:S03]  /*17210*/  UIADD3 UR15, UPT, UPT, UR15, 0x1, URZ ;  /* 0x000000010f0f7890 */ /* 0x000fc6000fffe0ff */
[----:B------:R-:W-:Y:S01]  /*17220*/  IADD3.X R119, PT, PT, R119, UR10, RZ, P5, !PT ;  /* 0x0000000a77777c10 */ /* 0x000fe2000affe4ff */
[----:B------:R-:W-:Y:S01]  /*17230*/  UISETP.GT.AND UP1, UPT, UR15, 0x2, UPT ;  /* 0x000000020f00788c */ /* 0x000fe2000bf24270 */
[----:B------:R-:W-:Y:S01]  /*17240*/  IADD3 R118, P5, PT, R118, UR9, RZ ;  /* 0x0000000976767c10 */ /* 0x000fe2000ffbe0ff */
[----:B------:R2:W-:Y:S02]  /*17250*/  STL [R1+0x658], R231 ;  /* 0x000658e701007387 */ /* 0x0005e40000100800 */
[----:B------:R-:W-:Y:S01]  /*17260*/  USEL UR15, UR15, URZ, !UP1 ;  /* 0x000000ff0f0f7287 */ /* 0x000fe2000c800000 */
[----:B------:R-:W-:Y:S01]  /*17270*/  IMAD.MOV.U32 R127, RZ, RZ, R119 ;  /* 0x000000ffff7f7224 */ /* 0x000fe200078e0077 */
[----:B------:R-:W-:Y:S01]  /*17280*/  STL [R1+0x654], R249 ;  /* 0x000654f901007387 */ /* 0x000fe20000100800 */
[----:B------:R-:W-:Y:S01]  /*17290*/  IADD3.X R117, PT, PT, R117, UR10, RZ, P5, !PT ;  /* 0x0000000a75757c10 */ /* 0x000fe2000affe4ff */
[----:B------:R-:W-:Y:S01]  /*172a0*/  ULEA UR5, UR15, UR6, 0xf ;  /* 0x000000060f057291 */ /* 0x000fe2000f8e78ff */
[----:B------:R-:W-:Y:S01]  /*172b0*/  IADD3 R88, P5, PT, R88, UR9, RZ ;  /* 0x0000000958587c10 */ /* 0x000fe2000ffbe0ff */
[----:B------:R-:W-:Y:S03]  /*172c0*/  STL [R1+0x650], R248 ;  /* 0x000650f801007387 */ /* 0x000fe60000100800 */
[----:B------:R-:W-:Y:S01]  /*172d0*/  IADD3.X R87, PT, PT, R87, UR10, RZ, P5, !PT ;  /* 0x0000000a57577c10 */ /* 0x000fe2000affe4ff */
[----:B------:R3:W-:Y:S01]  /*172e0*/  STL [R1+0x63c], R0 ;  /* 0x00063c0001007387 */ /* 0x0007e20000100800 */
[----:B------:R-:W-:Y:S01]  /*172f0*/  VIADD R238, R122, UR5 ;  /* 0x000000057aee7c36 */ /* 0x000fe20008000000 */
[----:B------:R-:W-:Y:S01]  /*17300*/  IADD3 R86, P5, PT, R86, UR9, RZ ;  /* 0x0000000956567c10 */ /* 0x000fe2000ffbe0ff */
[----:B-1----:R-:W-:Y:S01]  /*17310*/  VIADD R126, R126, 0xfffffe80 ;  /* 0xfffffe807e7e7836 */ /* 0x002fe20000000000 */
[----:B------:R-:W-:Y:S02]  /*17320*/  STL [R1+0x640], R123 ;  /* 0x0006407b01007387 */ /* 0x000fe40000100800 */
[----:B------:R-:W-:Y:S01]  /*17330*/  IADD3.X R85, PT, PT, R85, UR10, RZ, P5, !PT ;  /* 0x0000000a55557c10 */ /* 0x000fe2000affe4ff */
[----:B------:R-:W-:Y:S01]  /*17340*/  IMAD R124, R123, -0x80, R126 ;  /* 0xffffff807b7c7824 */ /* 0x000fe200078e027e */
[----:B------:R-:W-:Y:S01]  /*17350*/  STL [R1+0x644], R122 ;  /* 0x0006447a01007387 */ /* 0x000fe20000100800 */
[----:B------:R-:W-:-:S03]  /*17360*/  IADD3 R56, P5, PT, R56, UR9, RZ ;  /* 0x0000000938387c10 */ /* 0x000fc6000ffbe0ff */
[----:B------:R1:W-:Y:S01]  /*17370*/  STL [R1+0x64c], R120 ;  /* 0x00064c7801007387 */ /* 0x0003e20000100800 */
[----:B------:R-:W-:Y:S02]  /*17380*/  ISETP.GE.AND P4, PT, R2, R124, PT ;  /* 0x0000007c0200720c */ /* 0x000fe40003f86270 */
[----:B------:R-:W-:Y:S01]  /*17390*/  IADD3.X R55, PT, PT, R55, UR10, RZ, P5, !PT ;  /* 0x0000000a37377c10 */ /* 0x000fe2000affe4ff */
[----:B------:R4:W-:Y:S01]  /*173a0*/  STL [R1+0x648], R119 ;  /* 0x0006487701007387 */ /* 0x0009e20000100800 */
[----:B------:R-:W-:-:S03]  /*173b0*/  SEL R126, RZ, 0x4, P4 ;  /* 0x00000004ff7e7807 */ /* 0x000fc60002000000 */
[----:B------:R-:W4:Y:S01]  /*173c0*/  LDL R2, [R1+0x638] ;  /* 0x0006380001027983 */ /* 0x000f220000100800 */
[----:B------:R-:W-:Y:S01]  /*173d0*/  SEL R126, R126, RZ, !P2 ;  /* 0x000000ff7e7e7207 */ /* 0x000fe20005000000 */
[----:B--2---:R-:W2:Y:S03]  /*173e0*/  S2R R231, SR_TID.X ;  /* 0x0000000000e77919 */ /* 0x004ea60000002100 */
[----:B------:R-:W-:Y:S01]  /*173f0*/  ISETP.NE.U32.AND P4, PT, R126, RZ, PT ;  /* 0x000000ff7e00720c */ /* 0x000fe20003f85070 */
[----:B------:R-:W-:-:S12]  /*17400*/  IMAD.MOV.U32 R126, RZ, RZ, R120 ;  /* 0x000000ffff7e7224 */ /* 0x000fd800078e0078 */
[----:B------:R-:W-:Y:S01]  /*17410*/  @!PT LDS RZ, [RZ] ;  /* 0x00000000fffff984 */ /* 0x000fe20000000800 */
[----:B------:R-:W-:Y:S01]  /*17420*/  @!PT LDS RZ, [RZ] ;  /* 0x00000000fffff984 */ /* 0x000fe20000000800 */
[----:B------:R-:W-:Y:S01]  /*17430*/  @!PT LDS RZ, [RZ] ;  /* 0x00000000fffff984 */ /* 0x000fe20000000800 */
[----:B------:R1:W-:Y:S02]  /*17440*/  LDGSTS.E [R238+0x30000], desc[UR28][R126.64], P4 ;  /* 0x300000007eee7fae */ /* 0x0003e4000a1a101c */
[----:B-1----:R-:W-:Y:S01]  /*17450*/  IMAD.MOV.U32 R127, RZ, RZ, R117 ;  /* 0x000000ffff7f7224 */ /* 0x002fe200078e0075 */
[----:B--2---:R-:W-:-:S04]  /*17460*/  SHF.R.U32.HI R231, RZ, 0x6, R231 ;  /* 0x00000006ffe77819 */ /* 0x004fc800000116e7 */
[----:B------:R-:W-:-:S04]  /*17470*/  SGXT.U32 R231, R231, 0x1 ;  /* 0x00000001e7e7781a */ /* 0x000fc80000000000 */
[----:B------:R-:W-:-:S04]  /*17480*/  LOP3.LUT R231, R231, 0x2, RZ, 0xfc, !PT ;  /* 0x00000002e7e77812 */ /* 0x000fc800078efcff */
[----:B------:R-:W-:Y:S02]  /*17490*/  ISETP.GE.AND P4, PT, R231, R124, PT ;  /* 0x0000007ce700720c */ /* 0x000fe40003f86270 */
[----:B------:R-:W1:Y:S02]  /*174a0*/  S2R R231, SR_TID.X ;  /* 0x0000000000e77919 */ /* 0x000e640000002100 */
[----:B------:R-:W-:-:S04]  /*174b0*/  SEL R126, RZ, 0x4, P4 ;  /* 0x00000004ff7e7807 */ /* 0x000fc80002000000 */
[----:B------:R-:W-:-:S04]  /*174c0*/  SEL R126, R126, RZ, !P2 ;  /* 0x000000ff7e7e7207 */ /* 0x000fc80005000000 */
[----:B------:R-:W-:Y:S01]  /*174d0*/  ISETP.NE.U32.AND P4, PT, R126, RZ, PT ;  /* 0x000000ff7e00720c */ /* 0x000fe20003f85070 */
[----:B------:R-:W-:-:S12]  /*174e0*/  IMAD.MOV.U32 R126, RZ, RZ, R118 ;  /* 0x000000ffff7e7224 */ /* 0x000fd800078e0076 */
[----:B------:R2:W-:Y:S01]  /*174f0*/  LDGSTS.E [R238+0x30008], desc[UR28][R126.64], P4 ;  /* 0x300080007eee7fae */ /* 0x0005e2000a1a101c */
[----:B-1----:R-:W-:Y:S01]  /*17500*/  SHF.R.U32.HI R231, RZ, 0x6, R231 ;  /* 0x00000006ffe77819 */ /* 0x002fe200000116e7 */
[----:B--2---:R-:W-:-:S03]  /*17510*/  IMAD.MOV.U32 R127, RZ, RZ, R87 ;  /* 0x000000ffff7f7224 */ /* 0x004fc600078e0057 */
[----:B------:R-:W-:-:S04]  /*17520*/  SGXT.U32 R231, R231, 0x1 ;  /* 0x00000001e7e7781a */ /* 0x000fc80000000000 */
[----:B------:R-:W-:-:S04]  /*17530*/  LOP3.LUT R231, R231, 0x20, RZ, 0xfc, !PT ;  /* 0x00000020e7e77812 */ /* 0x000fc800078efcff */
[----:B------:R-:W-:Y:S02]  /*17540*/  ISETP.GE.AND P4, PT, R231, R124, PT ;  /* 0x0000007ce700720c */ /* 0x000fe40003f86270 */
[----:B------:R-:W3:Y:S02]  /*17550*/  S2R R231, SR_TID.X ;  /* 0x0000000000e77919 */ /* 0x000ee40000002100 */
[----:B------:R-:W-:-:S04]  /*17560*/  SEL R126, RZ, 0x4, P4 ;  /* 0x00000004ff7e7807 */ /* 0x000fc80002000000 */
[----:B------:R-:W-:-:S04]  /*17570*/  SEL R126, R126, RZ, !P2 ;  /* 0x000000ff7e7e7207 */ /* 0x000fc80005000000 */
[----:B------:R-:W-:Y:S01]  /*17580*/  ISETP.NE.U32.AND P4, PT, R126, RZ, PT ;  /* 0x000000ff7e00720c */ /* 0x000fe20003f85070 */
[----:B------:R-:W-:-:S12]  /*17590*/  IMAD.MOV.U32 R126, RZ, RZ, R88 ;  /* 0x000000ffff7e7224 */ /* 0x000fd800078e0058 */
[----:B------:R1:W-:Y:S01]  /*175a0*/  LDGSTS.E [R238+0x32000], desc[UR28][R126.64], P4 ;  /* 0x320000007eee7fae */ /* 0x0003e2000a1a101c */
[----:B---3--:R-:W-:Y:S01]  /*175b0*/  SHF.R.U32.HI R0, RZ, 0x6, R231 ;  /* 0x00000006ff007819 */ /* 0x008fe200000116e7 */
[----:B-1----:R-:W-:-:S03]  /*175c0*/  IMAD.MOV.U32 R127, RZ, RZ, R85 ;  /* 0x000000ffff7f7224 */ /* 0x002fc600078e0055 */
[----:B------:R-:W-:-:S04]  /*175d0*/  SGXT.U32 R0, R0, 0x1 ;  /* 0x000000010000781a */ /* 0x000fc80000000000 */
[----:B------:R-:W-:-:S04]  /*175e0*/  LOP3.LUT R0, R0, 0x22, RZ, 0xfc, !PT ;  /* 0x0000002200007812 */ /* 0x000fc800078efcff */
[----:B------:R-:W-:Y:S02]  /*175f0*/  ISETP.GE.AND P4, PT, R0, R124, PT ;  /* 0x0000007c0000720c */ /* 0x000fe40003f86270 */
[----:B------:R-:W-:Y:S02]  /*17600*/  SHF.R.U32.HI R0, RZ, 0x6, R231 ;  /* 0x00000006ff007819 */ /* 0x000fe400000116e7 */
[----:B------:R-:W-:Y:S02]  /*17610*/  SEL R126, RZ, 0x4, P4 ;  /* 0x00000004ff7e7807 */ /* 0x000fe40002000000 */
[----:B------:R-:W-:Y:S02]  /*17620*/  SGXT.U32 R0, R0, 0x1 ;  /* 0x000000010000781a */ /* 0x000fe40000000000 */
[----:B------:R-:W-:Y:S02]  /*17630*/  SEL R126, R126, RZ, !P2 ;  /* 0x000000ff7e7e7207 */ /* 0x000fe40005000000 */
[----:B------:R-:W-:-:S02]  /*17640*/  LOP3.LUT R0, R0, 0x40, RZ, 0xfc, !PT ;  /* 0x0000004000007812 */ /* 0x000fc400078efcff */
[----:B------:R-:W-:Y:S01]  /*17650*/  ISETP.NE.U32.AND P4, PT, R126, RZ, PT ;  /* 0x000000ff7e00720c */ /* 0x000fe20003f85070 */
[----:B------:R-:W-:-:S12]  /*17660*/  IMAD.MOV.U32 R126, RZ, RZ, R86 ;  /* 0x000000ffff7e7224 */ /* 0x000fd800078e0056 */
[----:B------:R1:W-:Y:S01]  /*17670*/  LDGSTS.E [R238+0x32008], desc[UR28][R126.64], P4 ;  /* 0x320080007eee7fae */ /* 0x0003e2000a1a101c */
[----:B------:R-:W-:Y:S02]  /*17680*/  ISETP.GE.AND P4, PT, R0, R124, PT ;  /* 0x0000007c0000720c */ /* 0x000fe40003f86270 */
[----:B------:R-:W-:-:S04]  /*17690*/  SHF.R.U32.HI R0, RZ, 0x6, R231 ;  /* 0x00000006ff007819 */ /* 0x000fc800000116e7 */
[----:B------:R-:W-:-:S04]  /*176a0*/  SGXT.U32 R0, R0, 0x1 ;  /* 0x000000010000781a */ /* 0x000fc80000000000 */
[----:B------:R-:W-:Y:S01]  /*176b0*/  LOP3.LUT R0, R0, 0x42, RZ, 0xfc, !PT ;  /* 0x0000004200007812 */ /* 0x000fe200078efcff */
[----:B-1----:R-:W-:Y:S01]  /*176c0*/  IMAD.MOV.U32 R127, RZ, RZ, R55 ;  /* 0x000000ffff7f7224 */ /* 0x002fe200078e0037 */
[----:B------:R-:W-:-:S04]  /*176d0*/  SEL R126, RZ, 0x4, P4 ;  /* 0x00000004ff7e7807 */ /* 0x000fc80002000000 */
[----:B------:R-:W-:-:S04]  /*176e0*/  SEL R126, R126, RZ, !P2 ;  /* 0x000000ff7e7e7207 */ /* 0x000fc80005000000 */
[----:B------:R-:W-:Y:S01]  /*176f0*/  ISETP.NE.U32.AND P4, PT, R126, RZ, PT ;  /* 0x000000ff7e00720c */ /* 0x000fe20003f85070 */
[----:B------:R-:W-:-:S12]  /*17700*/  IMAD.MOV.U32 R126, RZ, RZ, R56 ;  /* 0x000000ffff7e7224 */ /* 0x000fd800078e0038 */
[----:B------:R1:W-:Y:S01]  /*17710*/  LDGSTS.E [R238+0x34000], desc[UR28][R126.64], P4 ;  /* 0x340000007eee7fae */ /* 0x0003e2000a1a101c */
[----:B------:R-:W-:Y:S02]  /*17720*/  ISETP.GE.AND P4, PT, R0, R124, PT ;  /* 0x0000007c0000720c */ /* 0x000fe40003f86270 */
[----:B------:R-:W-:Y:S02]  /*17730*/  IADD3 R54, P5, PT, R54, UR9, RZ ;  /* 0x0000000936367c10 */ /* 0x000fe4000ffbe0ff */
[----:B-1----:R-:W-:-:S04]  /*17740*/  SEL R126, RZ, 0x4, P4 ;  /* 0x00000004ff7e7807 */ /* 0x002fc80002000000 */
[----:B------:R-:W-:Y:S02]  /*17750*/  SEL R126, R126, RZ, !P2 ;  /* 0x000000ff7e7e7207 */ /* 0x000fe40005000000 */
[----:B------:R-:W-:Y:S02]  /*17760*/  SHF.R.U32.HI R0, RZ, 0x6, R231 ;  /* 0x00000006ff007819 */ /* 0x000fe400000116e7 */
[----:B------:R-:W-:Y:S02]  /*17770*/  ISETP.NE.U32.AND P4, PT, R126, RZ, PT ;  /* 0x000000ff7e00720c */ /* 0x000fe40003f85070 */
[----:B------:R-:W-:Y:S02]  /*17780*/  IADD3.X R53, PT, PT, R53, UR10, RZ, P5, !PT ;  /* 0x0000000a35357c10 */ /* 0x000fe4000affe4ff */
[----:B------:R-:W-:Y:S01]  /*17790*/  SGXT.U32 R0, R0, 0x1 ;  /* 0x000000010000781a */ /* 0x000fe20000000000 */
[----:B------:R-:W-:Y:S02]  /*177a0*/  IMAD.MOV.U32 R126, RZ, RZ, R54 ;  /* 0x000000ffff7e7224 */ /* 0x000fe400078e0036 */
[----:B------:R-:W-:Y:S01]  /*177b0*/  IMAD.MOV.U32 R127, RZ, RZ, R53 ;  /* 0x000000ffff7f7224 */ /* 0x000fe200078e0035 */
[----:B------:R-:W-:-:S05]  /*177c0*/  LOP3.LUT R0, R0, 0x60, RZ, 0xfc, !PT ;  /* 0x0000006000007812 */ /* 0x000fca00078efcff */
        /* <DEDUP_REMOVED lines=16> */
[----:B------:R-:W-:-:S04]  /*178d0*/  SEL R126, R126, RZ, !P2 ;  /* 0x000000ff7e7e7207 */ /* 0x000fc80005000000 */
[----:B------:R-:W-:Y:S02]  /*178e0*/  ISETP.NE.U32.AND P4, PT, R126, RZ, PT ;  /* 0x000000ff7e00720c */ /* 0x000fe40003f85070 */
[----:B------:R-:W-:Y:S01]  /*178f0*/  IADD3.X R21, PT, PT, R21, UR10, RZ, P5, !PT ;  /* 0x0000000a15157c10 */ /* 0x000fe2000affe4ff */
[----:B------:R-:W-:-:S04]  /*17900*/  IMAD.MOV.U32 R126, RZ, RZ, R22 ;  /* 0x000000ffff7e7224 */ /* 0x000fc800078e0016 */
[----:B------:R-:W-:-:S06]  /*17910*/  IMAD.MOV.U32 R127, RZ, RZ, R21 ;  /* 0x000000ffff7f7224 */ /* 0x000fcc00078e0015 */
[----:B------:R4:W-:Y:S02]  /*17920*/  LDGSTS.E [R238+0x36008], desc[UR28][R126.64], P4 ;  /* 0x360080007eee7fae */ /* 0x0009e4000a1a101c */
[----:B----4-:R-:W-:Y:S02]  /*17930*/  VIADD R238, R2, UR5 ;  /* 0x0000000502ee7c36 */ /* 0x010fe40008000000 */
[----:B------:R-:W2:Y:S01]  /*17940*/  LDL R2, [R1+0x634] ;  /* 0x0006340001027983 */ /* 0x000ea20000100800 */
[----:B------:R-:W-:-:S04]  /*17950*/  SHF.R.U32.HI R0, RZ, 0x6, R231 ;  /* 0x00000006ff007819 */ /* 0x000fc800000116e7 */
[----:B------:R-:W-:-:S04]  /*17960*/  SGXT.U32 R0, R0, 0x1 ;  /* 0x000000010000781a */ /* 0x000fc80000000000 */
[----:B------:R-:W-:-:S04]  /*17970*/  LOP3.LUT R0, R0, 0x4, RZ, 0xfc, !PT ;  /* 0x0000000400007812 */ /* 0x000fc800078efcff */
[----:B------:R-:W-:-:S04]  /*17980*/  ISETP.GE.AND P4, PT, R0, R124, PT ;  /* 0x0000007c0000720c */ /* 0x000fc80003f86270 */
[----:B------:R-:W-:-:S04]  /*17990*/  SEL R126, RZ, 0x4, P4 ;  /* 0x00000004ff7e7807 */ /* 0x000fc80002000000 */
[----:B------:R-:W-:Y:S02]  /*179a0*/  SEL R126, R126, RZ, !P2 ;  /* 0x000000ff7e7e7207 */ /* 0x000fe40005000000 */
[----:B------:R-:W-:Y:S02]  /*179b0*/  IADD3 R116, P5, PT, R116, UR9, RZ ;  /* 0x0000000974747c10 */ /* 0x000fe4000ffbe0ff */
[----:B------:R-:W-:Y:S02]  /*179c0*/  ISETP.NE.U32.AND P4, PT, R126, RZ, PT ;  /* 0x000000ff7e00720c */ /* 0x000fe40003f85070 */
[----:B------:R-:W-:Y:S02]  /*179d0*/  SHF.R.U32.HI R0, RZ, 0x6, R231 ;  /* 0x00000006ff007819 */ /* 0x000fe400000116e7 */
[----:B------:R-:W-:Y:S02]  /*179e0*/  IADD3.X R115, PT, PT, R115, UR10, RZ, P5, !PT ;  /* 0x0000000a73737c10 */ /* 0x000fe4000affe4ff */
[----:B------:R-:W-:Y:S01]  /*179f0*/  SGXT.U32 R0, R0, 0x1 ;  /* 0x000000010000781a */ /* 0x000fe20000000000 */
[----:B------:R-:W-:-:S02]  /*17a00*/  IMAD.MOV.U32 R126, RZ, RZ, R116 ;  /* 0x000000ffff7e7224 */ /* 0x000fc400078e0074 */
[----:B------:R-:W-:Y:S01]  /*17a10*/  IMAD.MOV.U32 R127, RZ, RZ, R115 ;  /* 0x000000ffff7f7224 */ /* 0x000fe200078e0073 */
[----:B------:R-:W-:-:S04]  /*17a20*/  LOP3.LUT R0, R0, 0x6, RZ, 0xfc, !PT ;  /* 0x0000000600007812 */ /* 0x000fc800078efcff */
        /* <DEDUP_REMOVED lines=82> */
[----:B--2---:R-:W-:Y:S02]  /*17f50*/  VIADD R238, R2, UR5 ;  /* 0x0000000502ee7c36 */ /* 0x004fe40008000000 */
        /* <DEDUP_REMOVED lines=107> */
[----:B------:R-:W-:Y:S01]  /*18610*/  IADD3.X R107, PT, PT, R107, UR10, RZ, P5, !PT ;  /* 0x0000000a6b6b7c10 */ /* 0x000fe2000affe4ff */
[----:B------:R-:W-:Y:S01]  /*18620*/  IMAD.MOV.U32 R126, RZ, RZ, R108 ;  /* 0x000000ffff7e7224 */ /* 0x000fe200078e006c */
[----:B------:R-:W-:-:S03]  /*18630*/  LEA.HI R0, R231, 0xe, RZ, 0x1a ;  /* 0x0000000ee7007811 */ /* 0x000fc600078fd0ff */
[----:B------:R-:W-:-:S06]  /*18640*/  IMAD.MOV.U32 R127, RZ, RZ, R107 ;  /* 0x000000ffff7f7224 */ /* 0x000fcc00078e006b */
        /* <DEDUP_REMOVED lines=274> */
[----:B------:R-:W-:Y:S02]  /*19770*/  SHF.R.U32.HI R0, RZ, 0x6, R231 ;  /* 0x00000006ff007819 */ /* 0x000fe400000116e7 */
[----:B------:R-:W-:Y:S01]  /*19780*/  IADD3 R96, P5, PT, R96, UR9, RZ ;  /* 0x0000000960607c10 */ /* 0x000fe2000ffbe0ff */
[----:B------:R-:W3:Y:S01]  /*19790*/  LDL.LU R120, [R1+0x34] ;  /* 0x0000340001787983 */ /* 0x000ee20000300800 */
[----:B------:R-:W-:Y:S02]  /*197a0*/  SGXT.U32 R0, R0, 0x1 ;  /* 0x000000010000781a */ /* 0x000fe40000000000 */
[----:B------:R-:W-:Y:S01]  /*197b0*/  IADD3.X R95, PT, PT, R95, UR10, RZ, P5, !PT ;  /* 0x0000000a5f5f7c10 */ /* 0x000fe2000affe4ff */
[----:B------:R-:W4:Y:S01]  /*197c0*/  LDL.LU R119, [R1+0x38] ;  /* 0x0000380001777983 */ /* 0x000f220000300800 */
[----:B------:R-:W-:-:S04]  /*197d0*/  LOP3.LUT R0, R0, 0x18, RZ, 0xfc, !PT ;  /* 0x0000001800007812 */ /* 0x000fc800078efcff */
[----:B------:R-:W-:-:S04]  /*197e0*/  ISETP.GE.AND P4, PT, R0, R124, PT ;  /* 0x0000007c0000720c */ /* 0x000fc80003f86270 */
[----:B------:R-:W-:-:S04]  /*197f0*/  SEL R126, RZ, 0x4, P4 ;  /* 0x00000004ff7e7807 */ /* 0x000fc80002000000 */
[----:B------:R-:W-:Y:S02]  /*19800*/  SEL R126, R126, RZ, !P2 ;  /* 0x000000ff7e7e7207 */ /* 0x000fe40005000000 */
[----:B------:R-:W-:Y:S02]  /*19810*/  SHF.R.U32.HI R0, RZ, 0x6, R231 ;  /* 0x00000006ff007819 */ /* 0x000fe400000116e7 */
[----:B------:R-:W-:Y:S02]  /*19820*/  ISETP.NE.U32.AND P4, PT, R126, RZ, PT ;  /* 0x000000ff7e00720c */ /* 0x000fe40003f85070 */
[----:B------:R-:W-:Y:S01]  /*19830*/  SGXT.U32 R0, R0, 0x1 ;  /* 0x000000010000781a */ /* 0x000fe20000000000 */
[----:B------:R-:W-:Y:S02]  /*19840*/  IMAD.MOV.U32 R126, RZ, RZ, R96 ;  /* 0x000000ffff7e7224 */ /* 0x000fe400078e0060 */
[----:B------:R-:W-:Y:S01]  /*19850*/  IMAD.MOV.U32 R127, RZ, RZ, R95 ;  /* 0x000000ffff7f7224 */ /* 0x000fe200078e005f */
[----:B------:R-:W-:-:S07]  /*19860*/  LOP3.LUT R0, R0, 0x1a, RZ, 0xfc, !PT ;  /* 0x0000001a00007812 */ /* 0x000fce00078efcff */
        /* <DEDUP_REMOVED lines=93> */
[----:B------:R-:W-:Y:S02]  /*19e40*/  IMAD.MOV.U32 R127, RZ, RZ, R91 ;  /* 0x000000ffff7f7224 */ /* 0x000fe400078e005b */
[----:B--2---:R-:W-:Y:S01]  /*19e50*/  VIADD R238, R2, UR5 ;  /* 0x0000000502ee7c36 */ /* 0x004fe20008000000 */
[----:B------:R-:W-:Y:S01]  /*19e60*/  IADD3 R90, P5, PT, R90, UR9, RZ ;  /* 0x000000095a5a7c10 */ /* 0x000fe2000ffbe0ff */
[----:B------:R-:W2:Y:S04]  /*19e70*/  LDL.LU R2, [R1+0x74] ;  /* 0x0000740001027983 */ /* 0x000ea80000300800 */
[----:B------:R1:W-:Y:S01]  /*19e80*/  LDGSTS.E [R238+0x30000], desc[UR28][R126.64], P4 ;  /* 0x300000007eee7fae */ /* 0x0003e2000a1a101c */
[----:B------:R-:W-:-:S04]  /*19e90*/  ISETP.GE.AND P4, PT, R0, R124, PT ;  /* 0x0000007c0000720c */ /* 0x000fc80003f86270 */
        /* <DEDUP_REMOVED lines=71> */
[----:B------:R-:W-:-:S03]  /*1a310*/  LOP3.LUT R0, R231, 0x7f, RZ, 0xc0, !PT ;  /* 0x0000007fe7007812 */ /* 0x000fc600078ec0ff */
[----:B------:R-:W-:-:S06]  /*1a320*/  IMAD.MOV.U32 R127, RZ, RZ, R135 ;  /* 0x000000ffff7f7224 */ /* 0x000fcc00078e0087 */
[----:B------:R1:W-:Y:S01]  /*1a330*/  LDGSTS.E [R238+0x36008], desc[UR28][R126.64], P4 ;  /* 0x360080007eee7fae */ /* 0x0003e2000a1a101c */
[----:B------:R-:W-:-:S03]  /*1a340*/  ISETP.GE.AND P4, PT, R0, R124, PT ;  /* 0x0000007c0000720c */ /* 0x000fc60003f86270 */
[----:B------:R-:W2:Y:S01]  /*1a350*/  LDL.LU R0, [R1+0x78] ;  /* 0x0000780001007983 */ /* 0x000ea20000300800 */
[----:B------:R-:W-:Y:S01]  /*1a360*/  SEL R124, RZ, 0x4, P4 ;  /* 0x00000004ff7c7807 */ /* 0x000fe20002000000 */
[----:B------:R-:W-:Y:S01]  /*1a370*/  ULEA UR5, UR15, UR6, 0x10 ;  /* 0x000000060f057291 */ /* 0x000fe2000f8e80ff */
[----:B------:R-:W-:Y:S01]  /*1a380*/  IADD3 R154, P5, PT, R154, UR11, RZ ;  /* 0x0000000b9a9a7c10 */ /* 0x000fe2000ffbe0ff */
[----:B------:R-:W0:Y:S01]  /*1a390*/  LDGDEPBAR ;  /* 0x00000000000079af */ /* 0x000e220000000000 */
[----:B------:R-:W-:Y:S02]  /*1a3a0*/  SEL R124, R124, RZ, !P2 ;  /* 0x000000ff7c7c7207 */ /* 0x000fe40005000000 */
[----:B------:R-:W-:Y:S01]  /*1a3b0*/  IADD3 R138, P4, PT, R138, UR11, RZ ;  /* 0x0000000b8a8a7c10 */ /* 0x000fe2000ff9e0ff */
[----:B------:R-:W2:Y:S01]  /*1a3c0*/  LDL.LU R249, [R1+0xf4] ;  /* 0x0000f40001f97983 */ /* 0x000ea20000300800 */
[----:B------:R-:W-:Y:S02]  /*1a3d0*/  ISETP.NE.U32.AND P2, PT, R124, RZ, PT ;  /* 0x000000ff7c00720c */ /* 0x000fe40003f45070 */
[----:B------:R-:W-:Y:S01]  /*1a3e0*/  IADD3.X R137, PT, PT, R137, UR12, RZ, P4, !PT ;  /* 0x0000000c89897c10 */ /* 0x000fe2000a7fe4ff */
[----:B------:R-:W-:Y:S01]  /*1a3f0*/  VIADD R124, R121, UR5 ;  /* 0x00000005797c7c36 */ /* 0x000fe20008000000 */
[----:B------:R-:W-:Y:S01]  /*1a400*/  IADD3.X R153, PT, PT, R153, UR12, RZ, P5, !PT ;  /* 0x0000000c99997c10 */ /* 0x000fe2000affe4ff */
[----:B-1----:R-:W-:Y:S01]  /*1a410*/  IMAD.MOV.U32 R126, RZ, RZ, R138 ;  /* 0x000000ffff7e7224 */ /* 0x002fe200078e008a */
[----:B------:R-:W2:Y:S01]  /*1a420*/  LDL.LU R248, [R1+0xf8] ;  /* 0x0000f80001f87983 */ /* 0x000ea20000300800 */
[----:B------:R-:W-:Y:S01]  /*1a430*/  IMAD.MOV.U32 R127, RZ, RZ, R137 ;  /* 0x000000ffff7f7224 */ /* 0x000fe200078e0089 */
[----:B------:R-:W-:-:S05]  /*1a440*/  IADD3 R170, P4, PT, R170, UR11, RZ ;  /* 0x0000000baaaa7c10 */ /* 0x000fca000ff9e0ff */
[----:B------:R1:W-:Y:S01]  /*1a450*/  LDGSTS.E [R124], desc[UR28][R126.64], P2 ;  /* 0x000000007e7c7fae */ /* 0x0003e200091a101c */
[----:B------:R-:W-:Y:S02]  /*1a460*/  IADD3.X R169, PT, PT, R169, UR12, RZ, P4, !PT ;  /* 0x0000000ca9a97c10 */ /* 0x000fe4000a7fe4ff */
[----:B------:R-:W-:Y:S01]  /*1a470*/  IADD3 R186, P5, PT, R186, UR11, RZ ;  /* 0x0000000bbaba7c10 */ /* 0x000fe2000ffbe0ff */
[----:B-1----:R-:W-:Y:S02]  /*1a480*/  IMAD.MOV.U32 R126, RZ, RZ, R154 ;  /* 0x000000ffff7e7224 */ /* 0x002fe400078e009a */
[----:B------:R-:W-:Y:S01]  /*1a490*/  IMAD.MOV.U32 R127, RZ, RZ, R153 ;  /* 0x000000ffff7f7224 */ /* 0x000fe200078e0099 */
[----:B------:R-:W-:-:S04]  /*1a4a0*/  IADD3.X R185, PT, PT, R185, UR12, RZ, P5, !PT ;  /* 0x0000000cb9b97c10 */ /* 0x000fc8000affe4ff */
[----:B------:R1:W-:Y:S01]  /*1a4b0*/  LDGSTS.E [R124+0x400], desc[UR28][R126.64], P2 ;  /* 0x004000007e7c7fae */ /* 0x0003e200091a101c */
[----:B------:R-:W-:Y:S02]  /*1a4c0*/  IADD3 R202, P4, PT, R202, UR11, RZ ;  /* 0x0000000bcaca7c10 */ /* 0x000fe4000ff9e0ff */
[----:B------:R-:W-:Y:S02]  /*1a4d0*/  IADD3 R218, P5, PT, R218, UR11, RZ ;  /* 0x0000000bdada7c10 */ /* 0x000fe4000ffbe0ff */
[----:B------:R-:W-:Y:S01]  /*1a4e0*/  IADD3.X R201, PT, PT, R201, UR12, RZ, P4, !PT ;  /* 0x0000000cc9c97c10 */ /* 0x000fe2000a7fe4ff */
[----:B-1----:R-:W-:Y:S02]  /*1a4f0*/  IMAD.MOV.U32 R126, RZ, RZ, R170 ;  /* 0x000000ffff7e7224 */ /* 0x002fe400078e00aa */
[----:B------:R-:W-:-:S05]  /*1a500*/  IMAD.MOV.U32 R127, RZ, RZ, R169 ;  /* 0x000000ffff7f7224 */ /* 0x000fca00078e00a9 */
[----:B------:R1:W-:Y:S01]  /*1a510*/  LDGSTS.E [R124+0x800], desc[UR28][R126.64], P2 ;  /* 0x008000007e7c7fae */ /* 0x0003e200091a101c */
[----:B------:R-:W-:Y:S02]  /*1a520*/  IADD3.X R217, PT, PT, R217, UR12, RZ, P5, !PT ;  /* 0x0000000cd9d97c10 */ /* 0x000fe4000affe4ff */
[----:B------:R-:W-:Y:S01]  /*1a530*/  IADD3 R234, P4, PT, R234, UR11, RZ ;  /* 0x0000000beaea7c10 */ /* 0x000fe2000ff9e0ff */
        /* <DEDUP_REMOVED lines=9> */
[----:B----4-:R-:W-:Y:S01]  /*1a5d0*/  IADD3 R119, P4, PT, R119, UR11, RZ ;  /* 0x0000000b77777c10 */ /* 0x010fe2000ff9e0ff */
[----:B-1----:R-:W-:Y:S02]  /*1a5e0*/  IMAD.MOV.U32 R126, RZ, RZ, R218 ;  /* 0x000000ffff7e7224 */ /* 0x002fe400078e00da */
[----:B------:R-:W-:-:S05]  /*1a5f0*/  IMAD.MOV.U32 R127, RZ, RZ, R217 ;  /* 0x000000ffff7f7224 */ /* 0x000fca00078e00d9 */
[----:B------:R1:W-:Y:S01]  /*1a600*/  LDGSTS.E [R124+0x1400], desc[UR28][R126.64], P2 ;  /* 0x014000007e7c7fae */ /* 0x0003e200091a101c */
[----:B---3--:R-:W-:Y:S01]  /*1a610*/  IADD3.X R120, PT, PT, R120, UR12, RZ, P4, !PT ;  /* 0x0000000c78787c10 */ /* 0x008fe2000a7fe4ff */
[----:B-1----:R-:W-:Y:S02]  /*1a620*/  IMAD.MOV.U32 R126, RZ, RZ, R234 ;  /* 0x000000ffff7e7224 */ /* 0x002fe400078e00ea */
[----:B------:R-:W-:-:S05]  /*1a630*/  IMAD.MOV.U32 R127, RZ, RZ, R233 ;  /* 0x000000ffff7f7224 */ /* 0x000fca00078e00e9 */
[----:B------:R1:W-:Y:S04]  /*1a640*/  LDGSTS.E [R124+0x1800], desc[UR28][R126.64], P2 ;  /* 0x018000007e7c7fae */ /* 0x0003e800091a101c */
[----:B------:R-:W-:Y:S01]  /*1a650*/  STL [R1+0x38], R119 ;  /* 0x0000387701007387 */ /* 0x000fe20000100800 */
[----:B-1----:R-:W-:Y:S02]  /*1a660*/  IMAD.MOV.U32 R126, RZ, RZ, R251 ;  /* 0x000000ffff7e7224 */ /* 0x002fe400078e00fb */
[----:B------:R-:W-:Y:S01]  /*1a670*/  IMAD.MOV.U32 R127, RZ, RZ, R250 ;  /* 0x000000ffff7f7224 */ /* 0x000fe200078e00fa */
[----:B------:R1:W-:Y:S04]  /*1a680*/  STL [R1+0x34], R120 ;  /* 0x0000347801007387 */ /* 0x0003e80000100800 */
[----:B------:R3:W-:Y:S02]  /*1a690*/  LDGSTS.E [R124+0x1c00], desc[UR28][R126.64], P2 ;  /* 0x01c000007e7c7fae */ /* 0x0007e400091a101c */
[----:B---3--:R-:W-:-:S02]  /*1a6a0*/  IMAD.MOV.U32 R126, RZ, RZ, R119 ;  /* 0x000000ffff7e7224 */ /* 0x008fc400078e0077 */
[----:B------:R-:W-:-:S05]  /*1a6b0*/  IMAD.MOV.U32 R127, RZ, RZ, R120 ;  /* 0x000000ffff7f7224 */ /* 0x000fca00078e0078 */
[----:B------:R3:W-:Y:S01]  /*1a6c0*/  LDGSTS.E [R124+0x2000], desc[UR28][R126.64], P2 ;  /* 0x020000007e7c7fae */ /* 0x0007e200091a101c */
[----:B--2---:R-:W-:-:S04]  /*1a6d0*/  IADD3 R0, P5, PT, R0, UR11, RZ ;  /* 0x0000000b00007c10 */ /* 0x004fc8000ffbe0ff */
[----:B------:R-:W-:Y:S01]  /*1a6e0*/  IADD3.X R2, PT, PT, R2, UR12, RZ, P5, !PT ;  /* 0x0000000c02027c10 */ /* 0x000fe2000affe4ff */
[----:B------:R-:W-:Y:S01]  /*1a6f0*/  STL [R1+0x78], R0 ;  /* 0x0000780001007387 */ /* 0x000fe20000100800 */
[----:B---3--:R-:W-:-:S03]  /*1a700*/  IMAD.MOV.U32 R126, RZ, RZ, R0 ;  /* 0x000000ffff7e7224 */ /* 0x008fc600078e0000 */
[----:B------:R-:W2:Y:S01]  /*1a710*/  LDL.LU R231, [R1+0x138] ;  /* 0x0001380001e77983 */ /* 0x000ea20000300800 */
[----:B------:R-:W-:-:S03]  /*1a720*/  IMAD.MOV.U32 R127, RZ, RZ, R2 ;  /* 0x000000ffff7f7224 */ /* 0x000fc600078e0002 */
[----:B------:R3:W-:Y:S04]  /*1a730*/  STL [R1+0x74], R2 ;  /* 0x0000740201007387 */ /* 0x0007e80000100800 */
[----:B------:R-:W4:Y:S04]  /*1a740*/  LDL.LU R122, [R1+0x178] ;  /* 0x00017800017a7983 */ /* 0x000f280000300800 */
[----:B------:R-:W2:Y:S04]  /*1a750*/  LDL.LU R238, [R1+0x134] ;  /* 0x0001340001ee7983 */ /* 0x000ea80000300800 */
[----:B------:R-:W2:Y:S04]  /*1a760*/  LDL.LU R123, [R1+0x174] ;  /* 0x00017400017b7983 */ /* 0x000ea80000300800 */
[----:B-1----:R-:W2:Y:S04]  /*1a770*/  LDL.LU R120, [R1+0x1b4] ;  /* 0x0001b40001787983 */ /* 0x002ea80000300800 */
[----:B------:R-:W2:Y:S04]  /*1a780*/  LDL.LU R119, [R1+0x1b8] ;  /* 0x0001b80001777983 */ /* 0x000ea80000300800 */
[----:B---3--:R-:W3:Y:S04]  /*1a790*/  LDL.LU R2, [R1+0x1f4] ;  /* 0x0001f40001027983 */ /* 0x008ee80000300800 */
[----:B------:R-:W3:Y:S04]  /*1a7a0*/  LDL.LU R0, [R1+0x1f8] ;  /* 0x0001f80001007983 */ /* 0x000ee80000300800 */
[----:B------:R1:W-:Y:S04]  /*1a7b0*/  LDGSTS.E [R124+0x2400], desc[UR28][R126.64], P2 ;  /* 0x024000007e7c7fae */ /* 0x0003e800091a101c */
[----:B------:R-:W3:Y:S04]  /*1a7c0*/  LDL.LU R126, [R1+0xb4] ;  /* 0x0000b400017e7983 */ /* 0x000ee80000300800 */
[----:B------:R-:W1:Y:S01]  /*1a7d0*/  LDL.LU R127, [R1+0xb8] ;  /* 0x0000b800017f7983 */ /* 0x000e620000300800 */
[----:B------:R-:W-:-:S04]  /*1a7e0*/  IADD3 R248, P5, PT, R248, UR11, RZ ;  /* 0x0000000bf8f87c10 */ /* 0x000fc8000ffbe0ff */
[----:B------:R-:W-:Y:S02]  /*1a7f0*/  IADD3.X R249, PT, PT, R249, UR12, RZ, P5, !PT ;  /* 0x0000000cf9f97c10 */ /* 0x000fe4000affe4ff */
[----:B----4-:R-:W-:-:S04]  /*1a800*/  IADD3 R122, P5, PT, R122, UR11, RZ ;  /* 0x0000000b7a7a7c10 */ /* 0x010fc8000ffbe0ff */
[----:B--2---:R-:W-:Y:S02]  /*1a810*/  IADD3.X R123, PT, PT, R123, UR12, RZ, P5, !PT ;  /* 0x0000000c7b7b7c10 */ /* 0x004fe4000affe4ff */
[----:B-1----:R-:W-:-:S04]  /*1a820*/  IADD3 R127, P4, PT, R127, UR11, RZ ;  /* 0x0000000b7f7f7c10 */ /* 0x002fc8000ff9e0ff */
[----:B---3--:R-:W-:Y:S01]  /*1a830*/  IADD3.X R126, PT, PT, R126, UR12, RZ, P4, !PT ;  /* 0x0000000c7e7e7c10 */ /* 0x008fe2000a7fe4ff */
[----:B------:R1:W-:Y:S04]  /*1a840*/  STL [R1+0xb8], R127 ;  /* 0x0000b87f01007387 */ /* 0x0003e80000100800 */
[----:B------:R2:W-:Y:S01]  /*1a850*/  STL [R1+0xb4], R126 ;  /* 0x0000b47e01007387 */ /* 0x0005e20000100800 */
[----:B-1----:R-:W-:-:S04]  /*1a860*/  LOP3.LUT R127, R127, R126, RZ, 0x3c, !PT ;  /* 0x0000007e7f7f7212 */ /* 0x002fc800078e3cff */
[----:B--2---:R-:W-:-:S04]  /*1a870*/  LOP3.LUT R126, R127, R126, RZ, 0x3c, !PT ;  /* 0x0000007e7f7e7212 */ /* 0x004fc800078e3cff */
[----:B------:R-:W-:Y:S02]  /*1a880*/  LOP3.LUT R127, R127, R126, RZ, 0x3c, !PT ;  /* 0x0000007e7f7f7212 */ /* 0x000fe400078e3cff */
[----:B------:R-:W-:-:S03]  /*1a890*/  IADD3 R231, P4, PT, R231, UR11, RZ ;  /* 0x0000000be7e77c10 */ /* 0x000fc6000ff9e0ff */
[----:B------:R1:W-:Y:S01]  /*1a8a0*/  LDGSTS.E [R124+0x2800], desc[UR28][R126.64], P2 ;  /* 0x028000007e7c7fae */ /* 0x0003e200091a101c */
[----:B------:R-:W-:Y:S02]  /*1a8b0*/  IADD3.X R238, PT, PT, R238, UR12, RZ, P4, !PT ;  /* 0x0000000ceeee7c10 */ /* 0x000fe4000a7fe4ff */
[----:B------:R-:W-:Y:S01]  /*1a8c0*/  IADD3 R119, P4, PT, R119, UR11, RZ ;  /* 0x0000000b77777c10 */ /* 0x000fe2000ff9e0ff */
[----:B-1----:R-:W-:Y:S02]  /*1a8d0*/  IMAD.MOV.U32 R126, RZ, RZ, R248 ;  /* 0x000000ffff7e7224 */ /* 0x002fe400078e00f8 */
[----:B------:R-:W-:-:S05]  /*1a8e0*/  IMAD.MOV.U32 R127, RZ, RZ, R249 ;  /* 0x000000ffff7f7224 */ /* 0x000fca00078e00f9 */
[----:B------:R1:W-:Y:S01]  /*1a8f0*/  LDGSTS.E [R124+0x2c00], desc[UR28][R126.64], P2 ;  /* 0x02c000007e7c7fae */ /* 0x0003e200091a101c */
[----:B------:R-:W-:-:S03]  /*1a900*/  IADD3 R0, P5, PT, R0, UR11, RZ ;  /* 0x0000000b00007c10 */ /* 0x000fc6000ffbe0ff */
[----:B------:R-:W-:Y:S01]  /*1a910*/  STL [R1+0xf8], R248 ;  /* 0x0000f8f801007387 */ /* 0x000fe20000100800 */
[----:B------:R-:W-:Y:S01]  /*1a920*/  IADD3.X R120, PT, PT, R120, UR12, RZ, P4, !PT ;  /* 0x0000000c78787c10 */ /* 0x000fe2000a7fe4ff */
[----:B-1----:R-:W-:Y:S02]  /*1a930*/  IMAD.MOV.U32 R126, RZ, RZ, R231 ;  /* 0x000000ffff7e7224 */ /* 0x002fe400078e00e7 */
[----:B------:R-:W-:Y:S01]  /*1a940*/  IMAD.MOV.U32 R127, RZ, RZ, R238 ;  /* 0x000000ffff7f7224 */ /* 0x000fe200078e00ee */
[----:B------:R-:W-:Y:S04]  /*1a950*/  STL [R1+0xf4], R249 ;  /* 0x0000f4f901007387 */ /* 0x000fe80000100800 */
[----:B------:R1:W-:Y:S01]  /*1a960*/  LDGSTS.E [R124+0x3000], desc[UR28][R126.64], P2 ;  /* 0x030000007e7c7fae */ /* 0x0003e200091a101c */
[----:B------:R-:W-:-:S03]  /*1a970*/  IADD3.X R2, PT, PT, R2, UR12, RZ, P5, !PT ;  /* 0x0000000c02027c10 */ /* 0x000fc6000affe4ff */
[----:B------:R-:W-:Y:S04]  /*1a980*/  STL [R1+0x138], R231 ;  /* 0x000138e701007387 */ /* 0x000fe80000100800 */
[----:B------:R-:W-:Y:S01]  /*1a990*/  STL [R1+0x134], R238 ;  /* 0x000134ee01007387 */ /* 0x000fe20000100800 */
[----:B-1----:R-:W-:Y:S02]  /*1a9a0*/  IMAD.MOV.U32 R126, RZ, RZ, R122 ;  /* 0x000000ffff7e7224 */ /* 0x002fe400078e007a */
[----:B------:R-:W-:Y:S01]  /*1a9b0*/  IMAD.MOV.U32 R127, RZ, RZ, R123 ;  /* 0x000000ffff7f7224 */ /* 0x000fe200078e007b */
[----:B------:R1:W-:Y:S04]  /*1a9c0*/  STL [R1+0x178], R122 ;  /* 0x0001787a01007387 */ /* 0x0003e80000100800 */
[----:B------:R-:W-:Y:S04]  /*1a9d0*/  STL [R1+0x174], R123 ;  /* 0x0001747b01007387 */ /* 0x000fe80000100800 */
[----:B------:R2:W-:Y:S04]  /*1a9e0*/  LDGSTS.E [R124+0x3400], desc[UR28][R126.64], P2 ;  /* 0x034000007e7c7fae */ /* 0x0005e800091a101c */
[----:B------:R-:W-:Y:S04]  /*1a9f0*/  STL [R1+0x1b8], R119 ;  /* 0x0001b87701007387 */ /* 0x000fe80000100800 */
[----:B------:R3:W-:Y:S01]  /*1aa00*/  STL [R1+0x1b4], R120 ;  /* 0x0001b47801007387 */ /* 0x0007e20000100800 */
[----:B--2---:R-:W-:-:S03]  /*1aa10*/  IMAD.MOV.U32 R126, RZ, RZ, R119 ;  /* 0x000000ffff7e7224 */ /* 0x004fc600078e0077 */
[----:B------:R2:W-:Y:S01]  /*1aa20*/  STL [R1+0x1f8], R0 ;  /* 0x0001f80001007387 */ /* 0x0005e20000100800 */
[----:B------:R-:W-:-:S03]  /*1aa30*/  IMAD.MOV.U32 R127, RZ, RZ, R120 ;  /* 0x000000ffff7f7224 */ /* 0x000fc600078e0078 */
[----:B------:R4:W-:Y:S04]  /*1aa40*/  STL [R1+0x1f4], R2 ;  /* 0x0001f40201007387 */ /* 0x0009e80000100800 */
[----:B-1----:R-:W4:Y:S04]  /*1aa50*/  LDL.LU R122, [R1] ;  /* 0x00000000017a7983 */ /* 0x002f280000300800 */
[----:B------:R1:W-:Y:S04]  /*1aa60*/  LDGSTS.E [R124+0x3800], desc[UR28][R126.64], P2 ;  /* 0x038000007e7c7fae */ /* 0x0003e800091a101c */
[----:B---3--:R-:W3:Y:S04]  /*1aa70*/  LDL.LU R120, [R1+0x3c] ;  /* 0x00003c0001787983 */ /* 0x008ee80000300800 */
[----:B------:R-:W3:Y:S01]  /*1aa80*/  LDL.LU R119, [R1+0x40] ;  /* 0x0000400001777983 */ /* 0x000ee20000300800 */
[----:B-1----:R-:W-:Y:S01]  /*1aa90*/  IMAD.MOV.U32 R126, RZ, RZ, R0 ;  /* 0x000000ffff7e7224 */ /* 0x002fe200078e0000 */
[----:B--2---:R-:W-:Y:S01]  /*1aaa0*/  LOP3.LUT R0, R121, 0x10, RZ, 0x3c, !PT ;  /* 0x0000001079007812 */ /* 0x004fe200078e3cff */
[----:B------:R-:W-:-:S02]  /*1aab0*/  IMAD.MOV.U32 R127, RZ, RZ, R2 ;  /* 0x000000ffff7f7224 */ /* 0x000fc400078e0002 */
[----:B----4-:R-:W2:Y:S04]  /*1aac0*/  LDL.LU R2, [R1+0x7c] ;  /* 0x00007c0001027983 */ /* 0x010ea80000300800 */
[----:B------:R1:W-:Y:S02]  /*1aad0*/  LDGSTS.E [R124+0x3c00], desc[UR28][R126.64], P2 ;  /* 0x03c000007e7c7fae */ /* 0x0003e400091a101c */
[----:B-1----:R-:W-:Y:S02]  /*1aae0*/  VIADD R124, R0, UR5 ;  /* 0x00000005007c7c36 */ /* 0x002fe40008000000 */
[----:B------:R-:W4:Y:S01]  /*1aaf0*/  LDL.LU R0, [R1+0x80] ;  /* 0x0000800001007983 */ /* 0x000f220000300800 */
[----:B------:R-:W-:Y:S02]  /*1ab00*/  IADD3 R140, P4, PT, R140, UR11, RZ ;  /* 0x0000000b8c8c7c10 */ /* 0x000fe4000ff9e0ff */
[----:B------:R-:W-:-:S02]  /*1ab10*/  IADD3 R156, P5, PT, R156, UR11, RZ ;  /* 0x0000000b9c9c7c10 */ /* 0x000fc4000ffbe0ff */
[----:B------:R-:W-:Y:S01]  /*1ab20*/  IADD3.X R139, PT, PT, R139, UR12, RZ, P4, !PT ;  /* 0x0000000c8b8b7c10 */ /* 0x000fe2000a7fe4ff */
[----:B------:R-:W-:Y:S01]  /*1ab30*/  IMAD.MOV.U32 R126, RZ, RZ, R140 ;  /* 0x000000ffff7e7224 */ /* 0x000fe200078e008c */
[----:B------:R-:W-:-:S03]  /*1ab40*/  IADD3.X R155, PT, PT, R155, UR12, RZ, P5, !PT ;  /* 0x0000000c9b9b7c10 */ /* 0x000fc6000affe4ff */
[----:B------:R-:W-:Y:S01]  /*1ab50*/  IMAD.MOV.U32 R127, RZ, RZ, R139 ;  /* 0x000000ffff7f7224 */ /* 0x000fe200078e008b */
[----:B------:R-:W-:-:S04]  /*1ab60*/  IADD3 R172, P4, PT, R172, UR11, RZ ;  /* 0x0000000bacac7c10 */ /* 0x000fc8000ff9e0ff */
[----:B------:R1:W-:Y:S01]  /*1ab70*/  LDGSTS.E [R124+0x80], desc[UR28][R126.64], P2 ;  /* 0x000800007e7c7fae */ /* 0x0003e200091a101c */
        /* <DEDUP_REMOVED lines=17> */
[----:B------:R-:W-:Y:S01]  /*1ac90*/  IADD3.X R235, PT, PT, R235, UR12, RZ, P4, !PT ;  /* 0x0000000cebeb7c10 */ /* 0x000fe2000a7fe4ff */
[----:B-1----:R-:W-:Y:S02]  /*1aca0*/  IMAD.MOV.U32 R126, RZ, RZ, R204 ;  /* 0x000000ffff7e7224 */ /* 0x002fe400078e00cc */
[----:B------:R-:W-:-:S05]  /*1acb0*/  IMAD.MOV.U32 R127, RZ, RZ, R203 ;  /* 0x000000ffff7f7224 */ /* 0x000fca00078e00cb */
[----:B------:R1:W-:Y:S02]  /*1acc0*/  LDGSTS.E [R124+0x1080], desc[UR28][R126.64], P2 ;  /* 0x010800007e7c7fae */ /* 0x0003e400091a101c */
[----:B-1----:R-:W-:Y:S02]  /*1acd0*/  IMAD.MOV.U32 R126, RZ, RZ, R220 ;  /* 0x000000ffff7e7224 */ /* 0x002fe400078e00dc */
[----:B------:R-:W-:-:S05]  /*1ace0*/  IMAD.MOV.U32 R127, RZ, RZ, R219 ;  /* 0x000000ffff7f7224 */ /* 0x000fca00078e00db */
[----:B------:R1:W-:Y:S02]  /*1acf0*/  LDGSTS.E [R124+0x1480], desc[UR28][R126.64], P2 ;  /* 0x014800007e7c7fae */ /* 0x0003e400091a101c */
[----:B-1----:R-:W-:Y:S02]  /*1ad00*/  IMAD.MOV.U32 R126, RZ, RZ, R236 ;  /* 0x000000ffff7e7224 */ /* 0x002fe400078e00ec */
[----:B------:R-:W-:-:S05]  /*1ad10*/  IMAD.MOV.U32 R127, RZ, RZ, R235 ;  /* 0x000000ffff7f7224 */ /* 0x000fca00078e00eb */
[----:B------:R1:W-:Y:S01]  /*1ad20*/  LDGSTS.E [R124+0x1880], desc[UR28][R126.64], P2 ;  /* 0x018800007e7c7fae */ /* 0x0003e200091a101c */
[----:B------:R-:W-:-:S04]  /*1ad30*/  IADD3 R122, P5, PT, R122, UR11, RZ ;  /* 0x0000000b7a7a7c10 */ /* 0x000fc8000ffbe0ff */
[----:B------:R-:W-:Y:S01]  /*1ad40*/  IADD3.X R252, PT, PT, R252, UR12, RZ, P5, !PT ;  /* 0x0000000cfcfc7c10 */ /* 0x000fe2000affe4ff */
[----:B-1----:R-:W-:Y:S01]  /*1ad50*/  IMAD.MOV.U32 R126, RZ, RZ, R122 ;  /* 0x000000ffff7e7224 */ /* 0x002fe200078e007a */
[----:B------:R1:W-:Y:S03]  /*1ad60*/  STL [R1], R122 ;  /* 0x0000007a01007387 */ /* 0x0003e60000100800 */
[----:B------:R-:W-:Y:S01]  /*1ad70*/  IMAD.MOV.U32 R127, RZ, RZ, R252 ;  /* 0x000000ffff7f7224 */ /* 0x000fe200078e00fc */
[----:B------:R-:W2:Y:S01]  /*1ad80*/  LDL.LU R249, [R1+0xfc] ;  /* 0x0000fc0001f97983 */ /* 0x000ea20000300800 */
[----:B---3--:R-:W-:-:S03]  /*1ad90*/  IADD3 R119, P4, PT, R119, UR11, RZ ;  /* 0x0000000b77777c10 */ /* 0x008fc6000ff9e0ff */
[----:B------:R-:W3:Y:S01]  /*1ada0*/  LDL.LU R248, [R1+0x100] ;  /* 0x0001000001f87983 */ /* 0x000ee20000300800 */
[----:B------:R-:W-:-:S03]  /*1adb0*/  IADD3.X R120, PT, PT, R120, UR12, RZ, P4, !PT ;  /* 0x0000000c78787c10 */ /* 0x000fc6000a7fe4ff */
[----:B------:R1:W-:Y:S04]  /*1adc0*/  LDGSTS.E [R124+0x1c80], desc[UR28][R126.64], P2 ;  /* 0x01c800007e7c7fae */ /* 0x0003e800091a101c */
[----:B------:R-:W-:Y:S04]  /*1add0*/  STL [R1+0x40], R119 ;  /* 0x0000407701007387 */ /* 0x000fe80000100800 */
[----:B------:R2:W-:Y:S01]  /*1ade0*/  STL [R1+0x3c], R120 ;  /* 0x00003c7801007387 */ /* 0x0005e20000100800 */
[----:B-1----:R-:W-:Y:S02]  /*1adf0*/  IMAD.MOV.U32 R126, RZ, RZ, R119 ;  /* 0x000000ffff7e7224 */ /* 0x002fe400078e0077 */
[----:B------:R-:W-:-:S05]  /*1ae00*/  IMAD.MOV.U32 R127, RZ, RZ, R120 ;  /* 0x000000ffff7f7224 */ /* 0x000fca00078e0078 */
[----:B------:R1:W-:Y:S01]  /*1ae10*/  LDGSTS.E [R124+0x2080], desc[UR28][R126.64], P2 ;  /* 0x020800007e7c7fae */ /* 0x0003e200091a101c */
[----:B----4-:R-:W-:-:S04]  /*1ae20*/  IADD3 R0, P5, PT, R0, UR11, RZ ;  /* 0x0000000b00007c10 */ /* 0x010fc8000ffbe0ff */
[----:B--2---:R-:W-:Y:S01]  /*1ae30*/  IADD3.X R2, PT, PT, R2, UR12, RZ, P5, !PT ;  /* 0x0000000c02027c10 */ /* 0x004fe2000affe4ff */
[----:B------:R-:W-:Y:S04]  /*1ae40*/  STL [R1+0x80], R0 ;  /* 0x0000800001007387 */ /* 0x000fe80000100800 */
[----:B------:R-:W2:Y:S01]  /*1ae50*/  LDL.LU R231, [R1+0x140] ;  /* 0x0001400001e77983 */ /* 0x000ea20000300800 */
[----:B-1----:R-:W-:-:S03]  /*1ae60*/  IMAD.MOV.U32 R126, RZ, RZ, R0 ;  /* 0x000000ffff7e7224 */ /* 0x002fc600078e0000 */
[----:B------:R1:W-:Y:S01]  /*1ae70*/  STL [R1+0x7c], R2 ;  /* 0x00007c0201007387 */ /* 0x0003e20000100800 */
[----:B------:R-:W-:-:S03]  /*1ae80*/  IMAD.MOV.U32 R127, RZ, RZ, R2 ;  /* 0x000000ffff7f7224 */ /* 0x000fc600078e0002 */
[----:B------:R-:W4:Y:S04]  /*1ae90*/  LDL.LU R122, [R1+0x180] ;  /* 0x00018000017a7983 */ /* 0x000f280000300800 */
[----:B------:R-:W2:Y:S04]  /*1aea0*/  LDL.LU R238, [R1+0x13c] ;  /* 0x00013c0001ee7983 */ /* 0x000ea80000300800 */
[----:B------:R-:W2:Y:S04]  /*1aeb0*/  LDL.LU R123, [R1+0x17c] ;  /* 0x00017c00017b7983 */ /* 0x000ea80000300800 */
[----:B------:R-:W2:Y:S04]  /*1aec0*/  LDL.LU R120, [R1+0x1bc] ;  /* 0x0001bc0001787983 */ /* 0x000ea80000300800 */
[----:B------:R-:W2:Y:S04]  /*1aed0*/  LDL.LU R119, [R1+0x1c0] ;  /* 0x0001c00001777983 */ /* 0x000ea80000300800 */
[----:B-1----:R-:W2:Y:S04]  /*1aee0*/  LDL.LU R2, [R1+0x1fc] ;  /* 0x0001fc0001027983 */ /* 0x002ea80000300800 */
[----:B------:R-:W2:Y:S04]  /*1aef0*/  LDL.LU R0, [R1+0x200] ;  /* 0x0002000001007983 */ /* 0x000ea80000300800 */
[----:B------:R1:W-:Y:S04]  /*1af00*/  LDGSTS.E [R124+0x2480], desc[UR28][R126.64], P2 ;  /* 0x024800007e7c7fae */ /* 0x0003e800091a101c */
[----:B------:R-:W2:Y:S04]  /*1af10*/  LDL.LU R126, [R1+0xbc] ;  /* 0x0000bc00017e7983 */ /* 0x000ea80000300800 */
[----:B------:R-:W1:Y:S01]  /*1af20*/  LDL.LU R127, [R1+0xc0] ;  /* 0x0000c000017f7983 */ /* 0x000e620000300800 */
[----:B---3--:R-:W-:-:S04]  /*1af30*/  IADD3 R248, P5, PT, R248, UR11, RZ ;  /* 0x0000000bf8f87c10 */ /* 0x008fc8000ffbe0ff */
[----:B------:R-:W-:Y:S02]  /*1af40*/  IADD3.X R249, PT, PT, R249, UR12, RZ, P5, !PT ;  /* 0x0000000cf9f97c10 */ /* 0x000fe4000affe4ff */
[----:B----4-:R-:W-:-:S04]  /*1af50*/  IADD3 R122, P5, PT, R122, UR11, RZ ;  /* 0x0000000b7a7a7c10 */ /* 0x010fc8000ffbe0ff */
[----:B--2---:R-:W-:Y:S02]  /*1af60*/  IADD3.X R123, PT, PT, R123, UR12, RZ, P5, !PT ;  /* 0x0000000c7b7b7c10 */ /* 0x004fe4000affe4ff */
[----:B-1----:R-:W-:-:S04]  /*1af70*/  IADD3 R127, P4, PT, R127, UR11, RZ ;  /* 0x0000000b7f7f7c10 */ /* 0x002fc8000ff9e0ff */
[----:B------:R-:W-:Y:S01]  /*1af80*/  IADD3.X R126, PT, PT, R126, UR12, RZ, P4, !PT ;  /* 0x0000000c7e7e7c10 */ /* 0x000fe2000a7fe4ff */
        /* <DEDUP_REMOVED lines=17> */
[----:B------:R-:W-:Y:S01]  /*1b0a0*/  STL [R1+0xfc], R249 ;  /* 0x0000fcf901007387 */ /* 0x000fe20000100800 */
[----:B------:R-:W-:-:S03]  /*1b0b0*/  IADD3.X R2, PT, PT, R2, UR12, RZ, P5, !PT ;  /* 0x0000000c02027c10 */ /* 0x000fc6000affe4ff */
[----:B------:R1:W-:Y:S04]  /*1b0c0*/  LDGSTS.E [R124+0x3080], desc[UR28][R126.64], P2 ;  /* 0x030800007e7c7fae */ /* 0x0003e800091a101c */
[----:B------:R-:W-:Y:S04]  /*1b0d0*/  STL [R1+0x140], R231 ;  /* 0x000140e701007387 */ /* 0x000fe80000100800 */
[----:B------:R-:W-:Y:S01]  /*1b0e0*/  STL [R1+0x13c], R238 ;  /* 0x00013cee01007387 */ /* 0x000fe20000100800 */
[----:B-1----:R-:W-:Y:S02]  /*1b0f0*/  IMAD.MOV.U32 R126, RZ, RZ, R122 ;  /* 0x000000ffff7e7224 */ /* 0x002fe400078e007a */
[----:B------:R-:W-:Y:S01]  /*1b100*/  IMAD.MOV.U32 R127, RZ, RZ, R123 ;  /* 0x000000ffff7f7224 */ /* 0x000fe200078e007b */
[----:B------:R-:W-:Y:S04]  /*1b110*/  STL [R1+0x180], R122 ;  /* 0x0001807a01007387 */ /* 0x000fe80000100800 */
[----:B------:R1:W-:Y:S04]  /*1b120*/  STL [R1+0x17c], R123 ;  /* 0x00017c7b01007387 */ /* 0x0003e80000100800 */
[----:B------:R-:W-:Y:S04]  /*1b130*/  STL [R1+0x1c0], R119 ;  /* 0x0001c07701007387 */ /* 0x000fe80000100800 */
[----:B------:R2:W-:Y:S04]  /*1b140*/  LDGSTS.E [R124+0x3480], desc[UR28][R126.64], P2 ;  /* 0x034800007e7c7fae */ /* 0x0005e800091a101c */
[----:B------:R3:W-:Y:S04]  /*1b150*/  STL [R1+0x1bc], R120 ;  /* 0x0001bc7801007387 */ /* 0x0007e80000100800 */
[----:B------:R4:W-:Y:S01]  /*1b160*/  STL [R1+0x200], R0 ;  /* 0x0002000001007387 */ /* 0x0009e20000100800 */
[----:B--2---:R-:W-:-:S03]  /*1b170*/  IMAD.MOV.U32 R126, RZ, RZ, R119 ;  /* 0x000000ffff7e7224 */ /* 0x004fc600078e0077 */
[----:B------:R2:W-:Y:S01]  /*1b180*/  STL [R1+0x1fc], R2 ;  /* 0x0001fc0201007387 */ /* 0x0005e20000100800 */
[----:B------:R-:W-:-:S03]  /*1b190*/  IMAD.MOV.U32 R127, RZ, RZ, R120 ;  /* 0x000000ffff7f7224 */ /* 0x000fc600078e0078 */
[----:B-1----:R-:W2:Y:S04]  /*1b1a0*/  LDL.LU R123, [R1+0x4] ;  /* 0x00000400017b7983 */ /* 0x002ea80000300800 */
[----:B------:R-:W2:Y:S04]  /*1b1b0*/  LDL.LU R122, [R1+0x8] ;  /* 0x00000800017a7983 */ /* 0x000ea80000300800 */
[----:B------:R1:W-:Y:S04]  /*1b1c0*/  LDGSTS.E [R124+0x3880], desc[UR28][R126.64], P2 ;  /* 0x038800007e7c7fae */ /* 0x0003e800091a101c */
[----:B---3--:R-:W3:Y:S04]  /*1b1d0*/  LDL.LU R120, [R1+0x44] ;  /* 0x0000440001787983 */ /* 0x008ee80000300800 */
[----:B------:R-:W3:Y:S01]  /*1b1e0*/  LDL.LU R119, [R1+0x48] ;  /* 0x0000480001777983 */ /* 0x000ee20000300800 */
[----:B-1----:R-:W-:Y:S01]  /*1b1f0*/  IMAD.MOV.U32 R126, RZ, RZ, R0 ;  /* 0x000000ffff7e7224 */ /* 0x002fe200078e0000 */
[----:B----4-:R-:W-:Y:S01]  /*1b200*/  LOP3.LUT R0, R121, 0x20, RZ, 0x3c, !PT ;  /* 0x0000002079007812 */ /* 0x010fe200078e3cff */
[----:B------:R-:W-:-:S02]  /*1b210*/  IMAD.MOV.U32 R127, RZ, RZ, R2 ;  /* 0x000000ffff7f7224 */ /* 0x000fc400078e0002 */
[----:B--2---:R-:W2:Y:S04]  /*1b220*/  LDL.LU R2, [R1+0x84] ;  /* 0x0000840001027983 */ /* 0x004ea80000300800 */
        /* <DEDUP_REMOVED lines=41> */
[----:B------:R1:W-:Y:S03]  /*1b4c0*/  STL [R1+0x8], R122 ;  /* 0x0000087a01007387 */ /* 0x0003e60000100800 */
[----:B------:R-:W-:Y:S01]  /*1b4d0*/  IMAD.MOV.U32 R127, RZ, RZ, R123 ;  /* 0x000000ffff7f7224 */ /* 0x000fe200078e007b */
[----:B---3--:R-:W-:Y:S01]  /*1b4e0*/  IADD3 R119, P4, PT, R119, UR11, RZ ;  /* 0x0000000b77777c10 */ /* 0x008fe2000ff9e0ff */
[----:B------:R3:W-:Y:S03]  /*1b4f0*/  STL [R1+0x4], R123 ;  /* 0x0000047b01007387 */ /* 0x0007e60000100800 */
[----:B------:R-:W-:Y:S01]  /*1b500*/  IADD3.X R120, PT, PT, R120, UR12, RZ, P4, !PT ;  /* 0x0000000c78787c10 */ /* 0x000fe2000a7fe4ff */
[----:B------:R-:W3:Y:S04]  /*1b510*/  LDL.LU R249, [R1+0x104] ;  /* 0x0001040001f97983 */ /* 0x000ee80000300800 */
[----:B------:R-:W3:Y:S04]  /*1b520*/  LDL.LU R248, [R1+0x108] ;  /* 0x0001080001f87983 */ /* 0x000ee80000300800 */
[----:B------:R1:W-:Y:S04]  /*1b530*/  LDGSTS.E [R124+0x1d00], desc[UR28][R126.64], P2 ;  /* 0x01d000007e7c7fae */ /* 0x0003e800091a101c */
[----:B------:R-:W-:Y:S01]  /*1b540*/  STL [R1+0x48], R119 ;  /* 0x0000487701007387 */ /* 0x000fe20000100800 */
[----:B----4-:R-:W-:Y:S01]  /*1b550*/  IADD3 R0, P5, PT, R0, UR11, RZ ;  /* 0x0000000b00007c10 */ /* 0x010fe2000ffbe0ff */
[----:B-1----:R-:W-:-:S02]  /*1b560*/  IMAD.MOV.U32 R126, RZ, RZ, R119 ;  /* 0x000000ffff7e7224 */ /* 0x002fc400078e0077 */
[----:B------:R1:W-:Y:S01]  /*1b570*/  STL [R1+0x44], R120 ;  /* 0x0000447801007387 */ /* 0x0003e20000100800 */
[----:B------:R-:W-:Y:S01]  /*1b580*/  IMAD.MOV.U32 R127, RZ, RZ, R120 ;  /* 0x000000ffff7f7224 */ /* 0x000fe200078e0078 */
[----:B--2---:R-:W-:Y:S02]  /*1b590*/  IADD3.X R2, PT, PT, R2, UR12, RZ, P5, !PT ;  /* 0x0000000c02027c10 */ /* 0x004fe4000affe4ff */
[----:B------:R-:W-:Y:S04]  /*1b5a0*/  STL [R1+0x88], R0 ;  /* 0x0000880001007387 */ /* 0x000fe80000100800 */
[----:B------:R-:W2:Y:S04]  /*1b5b0*/  LDL.LU R231, [R1+0x148] ;  /* 0x0001480001e77983 */ /* 0x000ea80000300800 */
[----:B------:R4:W-:Y:S04]  /*1b5c0*/  STL [R1+0x84], R2 ;  /* 0x0000840201007387 */ /* 0x0009e80000100800 */
[----:B------:R-:W2:Y:S04]  /*1b5d0*/  LDL.LU R122, [R1+0x188] ;  /* 0x00018800017a7983 */ /* 0x000ea80000300800 */
[----:B------:R1:W-:Y:S04]  /*1b5e0*/  LDGSTS.E [R124+0x2100], desc[UR28][R126.64], P2 ;  /* 0x021000007e7c7fae */ /* 0x0003e800091a101c */
[----:B------:R-:W2:Y:S04]  /*1b5f0*/  LDL.LU R238, [R1+0x144] ;  /* 0x0001440001ee7983 */ /* 0x000ea80000300800 */
[----:B---3--:R-:W3:Y:S01]  /*1b600*/  LDL.LU R123, [R1+0x184] ;  /* 0x00018400017b7983 */ /* 0x008ee20000300800 */
[----:B-1----:R-:W-:-:S03]  /*1b610*/  IMAD.MOV.U32 R126, RZ, RZ, R0 ;  /* 0x000000ffff7e7224 */ /* 0x002fc600078e0000 */
[----:B------:R-:W3:Y:S01]  /*1b620*/  LDL.LU R120, [R1+0x1c4] ;  /* 0x0001c40001787983 */ /* 0x000ee20000300800 */
[----:B------:R-:W-:-:S03]  /*1b630*/  IMAD.MOV.U32 R127, RZ, RZ, R2 ;  /* 0x000000ffff7f7224 */ /* 0x000fc600078e0002 */
[----:B------:R-:W3:Y:S04]  /*1b640*/  LDL.LU R119, [R1+0x1c8] ;  /* 0x0001c80001777983 */ /* 0x000ee80000300800 */
[----:B----4-:R-:W4:Y:S04]  /*1b650*/  LDL.LU R2, [R1+0x204] ;  /* 0x0002040001027983 */ /* 0x010f280000300800 */
[----:B------:R-:W4:Y:S04]  /*1b660*/  LDL.LU R0, [R1+0x208] ;  /* 0x0002080001007983 */ /* 0x000f280000300800 */
[----:B------:R1:W-:Y:S04]  /*1b670*/  LDGSTS.E [R124+0x2500], desc[UR28][R126.64], P2 ;  /* 0x025000007e7c7fae */ /* 0x0003e800091a101c */
[----:B------:R-:W4:Y:S04]  /*1b680*/  LDL.LU R126, [R1+0xc4] ;  /* 0x0000c400017e7983 */ /* 0x000f280000300800 */
[----:B------:R-:W1:Y:S01]  /*1b690*/  LDL.LU R127, [R1+0xc8] ;  /* 0x0000c800017f7983 */ /* 0x000e620000300800 */
[----:B------:R-:W-:-:S04]  /*1b6a0*/  IADD3 R248, P5, PT, R248, UR11, RZ ;  /* 0x0000000bf8f87c10 */ /* 0x000fc8000ffbe0ff */
[----:B------:R-:W-:Y:S02]  /*1b6b0*/  IADD3.X R249, PT, PT, R249, UR12, RZ, P5, !PT ;  /* 0x0000000cf9f97c10 */ /* 0x000fe4000affe4ff */
[----:B--2---:R-:W-:-:S04]  /*1b6c0*/  IADD3 R122, P5, PT, R122, UR11, RZ ;  /* 0x0000000b7a7a7c10 */ /* 0x004fc8000ffbe0ff */
[----:B---3--:R-:W-:Y:S02]  /*1b6d0*/  IADD3.X R123, PT, PT, R123, UR12, RZ, P5, !PT ;  /* 0x0000000c7b7b7c10 */ /* 0x008fe4000affe4ff */
[----:B-1----:R-:W-:-:S04]  /*1b6e0*/  IADD3 R127, P4, PT, R127, UR11, RZ ;  /* 0x0000000b7f7f7c10 */ /* 0x002fc8000ff9e0ff */
[----:B----4-:R-:W-:Y:S01]  /*1b6f0*/  IADD3.X R126, PT, PT, R126, UR12, RZ, P4, !PT ;  /* 0x0000000c7e7e7c10 */ /* 0x010fe2000a7fe4ff */
        /* <DEDUP_REMOVED lines=366> */
[----:B------:R-:W-:Y:S01]  /*1cde0*/  STL [R1+0x120], R249 ;  /* 0x000120f901007387 */ /* 0x000fe20000100800 */
[----:B-1----:R-:W-:Y:S02]  /*1cdf0*/  IMAD.MOV.U32 R126, RZ, RZ, R249 ;  /* 0x000000ffff7e7224 */ /* 0x002fe400078e00f9 */
[----:B------:R-:W-:Y:S01]  /*1ce00*/  IMAD.MOV.U32 R127, RZ, RZ, R231 ;  /* 0x000000ffff7f7224 */ /* 0x000fe200078e00e7 */
[----:B------:R1:W-:Y:S04]  /*1ce10*/  STL [R1+0x11c], R231 ;  /* 0x00011ce701007387 */ /* 0x0003e80000100800 */
[----:B------:R2:W-:Y:S01]  /*1ce20*/  LDGSTS.E [R124+0x2e80], desc[UR28][R126.64], P2 ;  /* 0x02e800007e7c7fae */ /* 0x0005e200091a101c */
[----:B------:R-:W-:-:S02]  /*1ce30*/  IADD3 R0, P5, PT, R0, UR11, RZ ;  /* 0x0000000b00007c10 */ /* 0x000fc4000ffbe0ff */
[----:B------:R-:W-:Y:S01]  /*1ce40*/  IADD3.X R120, PT, PT, R120, UR12, RZ, P4, !PT ;  /* 0x0000000c78787c10 */ /* 0x000fe2000a7fe4ff */
[----:B-1----:R-:W3:Y:S01]  /*1ce50*/  LDL.LU R231, [R1+0x658] ;  /* 0x0006580001e77983 */ /* 0x002ee20000300800 */
[----:B--2---:R-:W-:Y:S02]  /*1ce60*/  IMAD.MOV.U32 R126, RZ, RZ, R238 ;  /* 0x000000ffff7e7224 */ /* 0x004fe400078e00ee */
        /* <DEDUP_REMOVED lines=8> */
[----:B------:R1:W-:Y:S04]  /*1cef0*/  STL [R1+0x19c], R123 ;  /* 0x00019c7b01007387 */ /* 0x0003e80000100800 */
[----:B------:R-:W-:Y:S04]  /*1cf00*/  STL [R1+0x1e0], R119 ;  /* 0x0001e07701007387 */ /* 0x000fe80000100800 */
[----:B------:R2:W-:Y:S04]  /*1cf10*/  STL [R1+0x1dc], R120 ;  /* 0x0001dc7801007387 */ /* 0x0005e80000100800 */
[----:B------:R4:W-:Y:S04]  /*1cf20*/  LDGSTS.E [R124+0x3680], desc[UR28][R126.64], P2 ;  /* 0x036800007e7c7fae */ /* 0x0009e800091a101c */
[----:B------:R1:W-:Y:S04]  /*1cf30*/  STL [R1+0x220], R0 ;  /* 0x0002200001007387 */ /* 0x0003e80000100800 */
[----:B------:R2:W-:Y:S01]  /*1cf40*/  STL [R1+0x21c], R2 ;  /* 0x00021c0201007387 */ /* 0x0005e20000100800 */
[----:B----4-:R-:W-:-:S03]  /*1cf50*/  IMAD.MOV.U32 R126, RZ, RZ, R119 ;  /* 0x000000ffff7e7224 */ /* 0x010fc600078e0077 */
[----:B-1----:R-:W4:Y:S01]  /*1cf60*/  LDL.LU R123, [R1+0x24] ;  /* 0x00002400017b7983 */ /* 0x002f220000300800 */
[----:B------:R-:W-:-:S03]  /*1cf70*/  IMAD.MOV.U32 R127, RZ, RZ, R120 ;  /* 0x000000ffff7f7224 */ /* 0x000fc600078e0078 */
[----:B------:R-:W3:Y:S04]  /*1cf80*/  LDL.LU R122, [R1+0x28] ;  /* 0x00002800017a7983 */ /* 0x000ee80000300800 */
[----:B------:R1:W-:Y:S04]  /*1cf90*/  LDGSTS.E [R124+0x3a80], desc[UR28][R126.64], P2 ;  /* 0x03a800007e7c7fae */ /* 0x0003e800091a101c */
[----:B--2---:R-:W2:Y:S04]  /*1cfa0*/  LDL.LU R120, [R1+0x64] ;  /* 0x0000640001787983 */ /* 0x004ea80000300800 */
[----:B------:R-:W2:Y:S01]  /*1cfb0*/  LDL.LU R119, [R1+0x68] ;  /* 0x0000680001777983 */ /* 0x000ea20000300800 */
[----:B-1----:R-:W-:Y:S01]  /*1cfc0*/  IMAD.MOV.U32 R126, RZ, RZ, R0 ;  /* 0x000000ffff7e7224 */ /* 0x002fe200078e0000 */
[----:B------:R-:W-:Y:S01]  /*1cfd0*/  LOP3.LUT R0, R121, 0x60, RZ, 0x3c, !PT ;  /* 0x0000006079007812 */ /* 0x000fe200078e3cff */
[----:B------:R-:W-:-:S02]  /*1cfe0*/  IMAD.MOV.U32 R127, RZ, RZ, R2 ;  /* 0x000000ffff7f7224 */ /* 0x000fc400078e0002 */
[----:B------:R-:W2:Y:S04]  /*1cff0*/  LDL.LU R2, [R1+0xa4] ;  /* 0x0000a40001027983 */ /* 0x000ea80000300800 */
[----:B------:R1:W-:Y:S02]  /*1d000*/  LDGSTS.E [R124+0x3e80], desc[UR28][R126.64], P2 ;  /* 0x03e800007e7c7fae */ /* 0x0003e400091a101c */
[----:B-1----:R-:W-:Y:S02]  /*1d010*/  VIADD R124, R0, UR5 ;  /* 0x00000005007c7c36 */ /* 0x002fe40008000000 */
[----:B------:R-:W2:Y:S01]  /*1d020*/  LDL.LU R0, [R1+0xa8] ;  /* 0x0000a80001007983 */ /* 0x000ea20000300800 */
        /* <DEDUP_REMOVED lines=35> */
[----:B---3--:R-:W-:-:S04]  /*1d260*/  IADD3 R122, P5, PT, R122, UR11, RZ ;  /* 0x0000000b7a7a7c10 */ /* 0x008fc8000ffbe0ff */
[----:B----4-:R-:W-:Y:S01]  /*1d270*/  IADD3.X R123, PT, PT, R123, UR12, RZ, P5, !PT ;  /* 0x0000000c7b7b7c10 */ /* 0x010fe2000affe4ff */
[----:B-1----:R-:W-:Y:S01]  /*1d280*/  IMAD.MOV.U32 R126, RZ, RZ, R122 ;  /* 0x000000ffff7e7224 */ /* 0x002fe200078e007a */
[----:B------:R1:W-:Y:S03]  /*1d290*/  STL [R1+0x28], R122 ;  /* 0x0000287a01007387 */ /* 0x0003e60000100800 */
[----:B------:R-:W-:Y:S01]  /*1d2a0*/  IMAD.MOV.U32 R127, RZ, RZ, R123 ;  /* 0x000000ffff7f7224 */ /* 0x000fe200078e007b */
[----:B--2---:R-:W-:Y:S01]  /*1d2b0*/  IADD3 R119, P4, PT, R119, UR11, RZ ;  /* 0x0000000b77777c10 */ /* 0x004fe2000ff9e0ff */
[----:B------:R2:W-:Y:S03]  /*1d2c0*/  STL [R1+0x24], R123 ;  /* 0x0000247b01007387 */ /* 0x0005e60000100800 */
[----:B------:R-:W-:Y:S01]  /*1d2d0*/  IADD3.X R120, PT, PT, R120, UR12, RZ, P4, !PT ;  /* 0x0000000c78787c10 */ /* 0x000fe2000a7fe4ff */
[----:B------:R-:W3:Y:S04]  /*1d2e0*/  LDL.LU R249, [R1+0x124] ;  /* 0x0001240001f97983 */ /* 0x000ee80000300800 */
[----:B------:R4:W-:Y:S04]  /*1d2f0*/  LDGSTS.E [R124+0x1f00], desc[UR28][R126.64], P2 ;  /* 0x01f000007e7c7fae */ /* 0x0009e800091a101c */
[----:B------:R-:W3:Y:S04]  /*1d300*/  LDL.LU R248, [R1+0x128] ;  /* 0x0001280001f87983 */ /* 0x000ee80000300800 */
[----:B------:R-:W-:Y:S01]  /*1d310*/  STL [R1+0x68], R119 ;  /* 0x0000687701007387 */ /* 0x000fe20000100800 */
[----:B----4-:R-:W-:Y:S01]  /*1d320*/  IMAD.MOV.U32 R126, RZ, RZ, R119 ;  /* 0x000000ffff7e7224 */ /* 0x010fe200078e0077 */
[----:B------:R-:W-:Y:S01]  /*1d330*/  IADD3 R0, P5, PT, R0, UR11, RZ ;  /* 0x0000000b00007c10 */ /* 0x000fe2000ffbe0ff */
[----:B------:R-:W-:Y:S01]  /*1d340*/  IMAD.MOV.U32 R127, RZ, RZ, R120 ;  /* 0x000000ffff7f7224 */ /* 0x000fe200078e0078 */
[----:B------:R4:W-:Y:S02]  /*1d350*/  STL [R1+0x64], R120 ;  /* 0x0000647801007387 */ /* 0x0009e40000100800 */
[----:B------:R-:W-:-:S02]  /*1d360*/  IADD3.X R2, PT, PT, R2, UR12, RZ, P5, !PT ;  /* 0x0000000c02027c10 */ /* 0x000fc4000affe4ff */
[----:B------:R-:W-:Y:S04]  /*1d370*/  STL [R1+0xa8], R0 ;  /* 0x0000a80001007387 */ /* 0x000fe80000100800 */
[----:B------:R-:W3:Y:S04]  /*1d380*/  LDL.LU R238, [R1+0x168] ;  /* 0x0001680001ee7983 */ /* 0x000ee80000300800 */
[----:B------:R2:W-:Y:S04]  /*1d390*/  STL [R1+0xa4], R2 ;  /* 0x0000a40201007387 */ /* 0x0005e80000100800 */
[----:B------:R4:W-:Y:S04]  /*1d3a0*/  LDGSTS.E [R124+0x2300], desc[UR28][R126.64], P2 ;  /* 0x023000007e7c7fae */ /* 0x0009e800091a101c */
[----:B-1----:R-:W3:Y:S04]  /*1d3b0*/  LDL.LU R122, [R1+0x1a8] ;  /* 0x0001a800017a7983 */ /* 0x002ee80000300800 */
[----:B--2---:R-:W2:Y:S01]  /*1d3c0*/  LDL.LU R123, [R1+0x1a4] ;  /* 0x0001a400017b7983 */ /* 0x004ea20000300800 */
[----:B----4-:R-:W-:-:S03]  /*1d3d0*/  IMAD.MOV.U32 R126, RZ, RZ, R0 ;  /* 0x000000ffff7e7224 */ /* 0x010fc600078e0000 */
[----:B------:R-:W4:Y:S01]  /*1d3e0*/  LDL.LU R120, [R1+0x1e4] ;  /* 0x0001e40001787983 */ /* 0x000f220000300800 */
[----:B------:R-:W-:-:S03]  /*1d3f0*/  IMAD.MOV.U32 R127, RZ, RZ, R2 ;  /* 0x000000ffff7f7224 */ /* 0x000fc600078e0002 */
[----:B------:R-:W2:Y:S04]  /*1d400*/  LDL.LU R119, [R1+0x1e8] ;  /* 0x0001e80001777983 */ /* 0x000ea80000300800 */
[----:B------:R-:W2:Y:S04]  /*1d410*/  LDL.LU R2, [R1+0x224] ;  /* 0x0002240001027983 */ /* 0x000ea80000300800 */
[----:B------:R-:W2:Y:S04]  /*1d420*/  LDL.LU R0, [R1+0x228] ;  /* 0x0002280001007983 */ /* 0x000ea80000300800 */
[----:B------:R1:W-:Y:S04]  /*1d430*/  LDGSTS.E [R124+0x2700], desc[UR28][R126.64], P2 ;  /* 0x027000007e7c7fae */ /* 0x0003e800091a101c */
[----:B------:R-:W2:Y:S04]  /*1d440*/  LDL.LU R126, [R1+0xe4] ;  /* 0x0000e400017e7983 */ /* 0x000ea80000300800 */
[----:B------:R-:W1:Y:S01]  /*1d450*/  LDL.LU R127, [R1+0xe8] ;  /* 0x0000e800017f7983 */ /* 0x000e620000300800 */
[----:B---3--:R-:W-:-:S04]  /*1d460*/  IADD3 R248, P5, PT, R248, UR11, RZ ;  /* 0x0000000bf8f87c10 */ /* 0x008fc8000ffbe0ff */
[----:B------:R-:W-:Y:S02]  /*1d470*/  IADD3.X R249, PT, PT, R249, UR12, RZ, P5, !PT ;  /* 0x0000000cf9f97c10 */ /* 0x000fe4000affe4ff */
[----:B-1----:R-:W-:-:S04]  /*1d480*/  IADD3 R127, P4, PT, R127, UR11, RZ ;  /* 0x0000000b7f7f7c10 */ /* 0x002fc8000ff9e0ff */
[----:B--2---:R-:W-:Y:S01]  /*1d490*/  IADD3.X R126, PT, PT, R126, UR12, RZ, P4, !PT ;  /* 0x0000000c7e7e7c10 */ /* 0x004fe2000a7fe4ff */
[----:B------:R1:W-:Y:S04]  /*1d4a0*/  STL [R1+0xe8], R127 ;  /* 0x0000e87f01007387 */ /* 0x0003e80000100800 */
[----:B------:R2:W-:Y:S01]  /*1d4b0*/  STL [R1+0xe4], R126 ;  /* 0x0000e47e01007387 */ /* 0x0005e20000100800 */
[----:B-1----:R-:W-:-:S04]  /*1d4c0*/  LOP3.LUT R127, R127, R126, RZ, 0x3c, !PT ;  /* 0x0000007e7f7f7212 */ /* 0x002fc800078e3cff */
[----:B--2---:R-:W-:-:S04]  /*1d4d0*/  LOP3.LUT R126, R127, R126, RZ, 0x3c, !PT ;  /* 0x0000007e7f7e7212 */ /* 0x004fc800078e3cff */
[----:B------:R-:W-:Y:S01]  /*1d4e0*/  LOP3.LUT R127, R127, R126, RZ, 0x3c, !PT ;  /* 0x0000007e7f7f7212 */ /* 0x000fe200078e3cff */
[----:B------:R-:W-:Y:S04]  /*1d4f0*/  STL [R1+0x128], R248 ;  /* 0x000128f801007387 */ /* 0x000fe80000100800 */
[----:B------:R1:W-:Y:S04]  /*1d500*/  LDGSTS.E [R124+0x2b00], desc[UR28][R126.64], P2 ;  /* 0x02b000007e7c7fae */ /* 0x0003e800091a101c */
[----:B------:R2:W-:Y:S01]  /*1d510*/  STL [R1+0x124], R249 ;  /* 0x000124f901007387 */ /* 0x0005e20000100800 */
[----:B-1----:R-:W-:-:S02]  /*1d520*/  IMAD.MOV.U32 R126, RZ, RZ, R248 ;  /* 0x000000ffff7e7224 */ /* 0x002fc400078e00f8 */
[----:B------:R-:W-:Y:S02]  /*1d530*/  IMAD.MOV.U32 R127, RZ, RZ, R249 ;  /* 0x000000ffff7f7224 */ /* 0x000fe400078e00f9 */
[----:B--2---:R-:W2:Y:S04]  /*1d540*/  LDL.LU R249, [R1+0x654] ;  /* 0x0006540001f97983 */ /* 0x004ea80000300800 */
[----:B------:R-:W3:Y:S04]  /*1d550*/  LDL.LU R248, [R1+0x650] ;  /* 0x0006500001f87983 */ /* 0x000ee80000300800 */
[----:B------:R1:W-:Y:S04]  /*1d560*/  LDGSTS.E [R124+0x2f00], desc[UR28][R126.64], P2 ;  /* 0x02f000007e7c7fae */ /* 0x0003e800091a101c */
[----:B------:R-:W2:Y:S01]  /*1d570*/  LDL.LU R127, [R1+0x164] ;  /* 0x00016400017f7983 */ /* 0x000ea20000300800 */
[----:B------:R-:W-:-:S02]  /*1d580*/  IADD3 R238, P4, PT, R238, UR11, RZ ;  /* 0x0000000beeee7c10 */ /* 0x000fc4000ff9e0ff */
[----:B------:R-:W-:-:S03]  /*1d590*/  IADD3 R122, P5, PT, R122, UR11, RZ ;  /* 0x0000000b7a7a7c10 */ /* 0x000fc6000ffbe0ff */
[----:B-1----:R-:W-:Y:S01]  /*1d5a0*/  IMAD.MOV.U32 R126, RZ, RZ, R238 ;  /* 0x000000ffff7e7224 */ /* 0x002fe200078e00ee */
[----:B------:R-:W-:Y:S01]  /*1d5b0*/  IADD3.X R123, PT, PT, R123, UR12, RZ, P5, !PT ;  /* 0x0000000c7b7b7c10 */ /* 0x000fe2000affe4ff */
[----:B------:R-:W-:Y:S01]  /*1d5c0*/  STL [R1+0x168], R238 ;  /* 0x000168ee01007387 */ /* 0x000fe20000100800 */
[----:B------:R-:W-:-:S04]  /*1d5d0*/  IADD3 R0, P5, PT, R0, UR11, RZ ;  /* 0x0000000b00007c10 */ /* 0x000fc8000ffbe0ff */
[----:B------:R-:W-:Y:S02]  /*1d5e0*/  IADD3.X R2, PT, PT, R2, UR12, RZ, P5, !PT ;  /* 0x0000000c02027c10 */ /* 0x000fe4000affe4ff */
[----:B------:R-:W-:Y:S02]  /*1d5f0*/  IADD3 R168, P5, PT, R168, UR11, RZ ;  /* 0x0000000ba8a87c10 */ /* 0x000fe4000ffbe0ff */
[----:B--2---:R-:W-:Y:S02]  /*1d600*/  IADD3.X R127, PT, PT, R127, UR12, RZ, P4, !PT ;  /* 0x0000000c7f7f7c10 */ /* 0x004fe4000a7fe4ff */
[----:B------:R-:W-:-:S03]  /*1d610*/  IADD3 R119, P4, PT, R119, UR11, RZ ;  /* 0x0000000b77777c10 */ /* 0x000fc6000ff9e0ff */
[----:B------:R1:W-:Y:S01]  /*1d620*/  STL [R1+0x164], R127 ;  /* 0x0001647f01007387 */ /* 0x0003e20000100800 */
[----:B----4-:R-:W-:-:S03]  /*1d630*/  IADD3.X R120, PT, PT, R120, UR12, RZ, P4, !PT ;  /* 0x0000000c78787c10 */ /* 0x010fc6000a7fe4ff */
[----:B------:R2:W-:Y:S04]  /*1d640*/  LDGSTS.E [R124+0x3300], desc[UR28][R126.64], P2 ;  /* 0x033000007e7c7fae */ /* 0x0005e800091a101c */
[----:B------:R-:W-:Y:S04]  /*1d650*/  STL [R1+0x1a8], R122 ;  /* 0x0001a87a01007387 */ /* 0x000fe80000100800 */
[----:B------:R-:W-:Y:S01]  /*1d660*/  STL [R1+0x1a4], R123 ;  /* 0x0001a47b01007387 */ /* 0x000fe20000100800 */
[----:B--2---:R-:W-:Y:S02]  /*1d670*/  IMAD.MOV.U32 R126, RZ, RZ, R122 ;  /* 0x000000ffff7e7224 */ /* 0x004fe400078e007a */
[----:B-1----:R-:W-:Y:S01]  /*1d680*/  IMAD.MOV.U32 R127, RZ, RZ, R123 ;  /* 0x000000ffff7f7224 */ /* 0x002fe200078e007b */
[----:B------:R-:W-:Y:S04]  /*1d690*/  STL [R1+0x1e8], R119 ;  /* 0x0001e87701007387 */ /* 0x000fe80000100800 */
[----:B------:R1:W-:Y:S04]  /*1d6a0*/  STL [R1+0x1e4], R120 ;  /* 0x0001e47801007387 */ /* 0x0003e80000100800 */
[----:B------:R2:W-:Y:S04]  /*1d6b0*/  LDGSTS.E [R124+0x3700], desc[UR28][R126.64], P2 ;  /* 0x037000007e7c7fae */ /* 0x0005e800091a101c */
[----:B------:R4:W-:Y:S04]  /*1d6c0*/  STL [R1+0x228], R0 ;  /* 0x0002280001007387 */ /* 0x0009e80000100800 */
[----:B------:R3:W-:Y:S01]  /*1d6d0*/  STL [R1+0x224], R2 ;  /* 0x0002240201007387 */ /* 0x0007e20000100800 */
[----:B--2---:R-:W-:-:S02]  /*1d6e0*/  IMAD.MOV.U32 R127, RZ, RZ, R120 ;  /* 0x000000ffff7f7224 */ /* 0x004fc400078e0078 */
[----:B------:R-:W-:Y:S01]  /*1d6f0*/  IMAD.MOV.U32 R126, RZ, RZ, R119 ;  /* 0x000000ffff7e7224 */ /* 0x000fe200078e0077 */
[----:B-1----:R-:W2:Y:S04]  /*1d700*/  LDL.LU R120, [R1+0x2c] ;  /* 0x00002c0001787983 */ /* 0x002ea80000300800 */
[----:B------:R-:W2:Y:S01]  /*1d710*/  LDL.LU R119, [R1+0x30] ;  /* 0x0000300001777983 */ /* 0x000ea20000300800 */
[----:B------:R-:W-:-:S03]  /*1d720*/  IADD3 R152, P4, PT, R152, UR11, RZ ;  /* 0x0000000b98987c10 */ /* 0x000fc6000ff9e0ff */
[----:B------:R1:W-:Y:S01]  /*1d730*/  LDGSTS.E [R124+0x3b00], desc[UR28][R126.64], P2 ;  /* 0x03b000007e7c7fae */ /* 0x0003e200091a101c */
[----:B------:R-:W-:Y:S02]  /*1d740*/  IADD3.X R151, PT, PT, R151, UR12, RZ, P4, !PT ;  /* 0x0000000c97977c10 */ /* 0x000fe4000a7fe4ff */
[----:B------:R-:W-:Y:S01]  /*1d750*/  IADD3.X R167, PT, PT, R167, UR12, RZ, P5, !PT ;  /* 0x0000000ca7a77c10 */ /* 0x000fe2000affe4ff */
[----:B------:R-:W2:Y:S01]  /*1d760*/  LDL.LU R123, [R1+0x70] ;  /* 0x00007000017b7983 */ /* 0x000ea20000300800 */
[----:B-1----:R-:W-:Y:S01]  /*1d770*/  IMAD.MOV.U32 R126, RZ, RZ, R0 ;  /* 0x000000ffff7e7224 */ /* 0x002fe200078e0000 */
[----:B----4-:R-:W-:Y:S01]  /*1d780*/  LOP3.LUT R0, R121, 0x70, RZ, 0x3c, !PT ;  /* 0x0000007079007812 */ /* 0x010fe200078e3cff */
[----:B------:R-:W-:Y:S01]  /*1d790*/  IMAD.MOV.U32 R127, RZ, RZ, R2 ;  /* 0x000000ffff7f7224 */ /* 0x000fe200078e0002 */
[----:B------:R-:W-:Y:S01]  /*1d7a0*/  IADD3 R184, P4, PT, R184, UR11, RZ ;  /* 0x0000000bb8b87c10 */ /* 0x000fe2000ff9e0ff */
[----:B------:R-:W4:Y:S04]  /*1d7b0*/  LDL.LU R122, [R1+0xac] ;  /* 0x0000ac00017a7983 */ /* 0x000f280000300800 */
[----:B------:R1:W-:Y:S01]  /*1d7c0*/  LDGSTS.E [R124+0x3f00], desc[UR28][R126.64], P2 ;  /* 0x03f000007e7c7fae */ /* 0x0003e200091a101c */
[----:B------:R-:W-:-:S02]  /*1d7d0*/  IADD3.X R183, PT, PT, R183, UR12, RZ, P4, !PT ;  /* 0x0000000cb7b77c10 */ /* 0x000fc4000a7fe4ff */
[----:B------:R-:W-:Y:S01]  /*1d7e0*/  IADD3 R200, P5, PT, R200, UR11, RZ ;  /* 0x0000000bc8c87c10 */ /* 0x000fe2000ffbe0ff */
[----:B---3--:R-:W3:Y:S01]  /*1d7f0*/  LDL.LU R2, [R1+0xb0] ;  /* 0x0000b00001027983 */ /* 0x008ee20000300800 */
[----:B-1----:R-:W-:Y:S02]  /*1d800*/  VIADD R124, R0, UR5 ;  /* 0x00000005007c7c36 */ /* 0x002fe40008000000 */
[----:B------:R-:W-:Y:S02]  /*1d810*/  IMAD.MOV.U32 R126, RZ, RZ, R152 ;  /* 0x000000ffff7e7224 */ /* 0x000fe400078e0098 */
[----:B------:R-:W-:Y:S01]  /*1d820*/  IMAD.MOV.U32 R127, RZ, RZ, R151 ;  /* 0x000000ffff7f7224 */ /* 0x000fe200078e0097 */
[----:B------:R-:W-:Y:S01]  /*1d830*/  IADD3.X R199, PT, PT, R199, UR12, RZ, P5, !PT ;  /* 0x0000000cc7c77c10 */ /* 0x000fe2000affe4ff */
[----:B------:R-:W4:Y:S04]  /*1d840*/  LDL.LU R0, [R1+0xf0] ;  /* 0x0000f00001007983 */ /* 0x000f280000300800 */
[----:B------:R1:W-:Y:S01]  /*1d850*/  LDGSTS.E [R124+0x380], desc[UR28][R126.64], P2 ;  /* 0x003800007e7c7fae */ /* 0x0003e200091a101c */
[----:B------:R-:W-:-:S02]  /*1d860*/  IADD3 R216, P4, PT, R216, UR11, RZ ;  /* 0x0000000bd8d87c10 */ /* 0x000fc4000ff9e0ff */
[----:B------:R-:W-:Y:S01]  /*1d870*/  IADD3 R232, P5, PT, R232, UR11, RZ ;  /* 0x0000000be8e87c10 */ /* 0x000fe2000ffbe0ff */
[----:B------:R-:W4:Y:S01]  /*1d880*/  LDL.LU R238, [R1+0x130] ;  /* 0x0001300001ee7983 */ /* 0x000f220000300800 */
[----:B-1----:R-:W-:Y:S02]  /*1d890*/  IMAD.MOV.U32 R126, RZ, RZ, R168 ;  /* 0x000000ffff7e7224 */ /* 0x002fe400078e00a8 */
[----:B------:R-:W-:-:S05]  /*1d8a0*/  IMAD.MOV.U32 R127, RZ, RZ, R167 ;  /* 0x000000ffff7f7224 */ /* 0x000fca00078e00a7 */
[----:B------:R1:W-:Y:S01]  /*1d8b0*/  LDGSTS.E [R124+0x780], desc[UR28][R126.64], P2 ;  /* 0x007800007e7c7fae */ /* 0x0003e200091a101c */
        /* <DEDUP_REMOVED lines=19> */
[----:B--2---:R-:W-:-:S04]  /*1d9f0*/  IADD3 R119, P5, PT, R119, UR11, RZ ;  /* 0x0000000b77777c10 */ /* 0x004fc8000ffbe0ff */
[----:B------:R-:W-:Y:S01]  /*1da00*/  IADD3.X R120, PT, PT, R120, UR12, RZ, P5, !PT ;  /* 0x0000000c78787c10 */ /* 0x000fe2000affe4ff */
[----:B-1----:R-:W-:Y:S01]  /*1da10*/  IMAD.MOV.U32 R126, RZ, RZ, R119 ;  /* 0x000000ffff7e7224 */ /* 0x002fe200078e0077 */
[----:B------:R-:W-:Y:S03]  /*1da20*/  STL [R1+0x30], R119 ;  /* 0x0000307701007387 */ /* 0x000fe60000100800 */
[----:B------:R-:W-:Y:S01]  /*1da30*/  IMAD.MOV.U32 R127, RZ, RZ, R120 ;  /* 0x000000ffff7f7224 */ /* 0x000fe200078e0078 */
[----:B------:R1:W-:Y:S04]  /*1da40*/  STL [R1+0x2c], R120 ;  /* 0x00002c7801007387 */ /* 0x0003e80000100800 */
[----:B------:R2:W-:Y:S04]  /*1da50*/  LDGSTS.E [R124+0x1f80], desc[UR28][R126.64], P2 ;  /* 0x01f800007e7c7fae */ /* 0x0005e800091a101c */
[----:B-1----:R-:W5:Y:S04]  /*1da60*/  LDL.LU R120, [R1+0x64c] ;  /* 0x00064c0001787983 */ /* 0x002f680000300800 */
[----:B------:R-:W4:Y:S04]  /*1da70*/  LDL.LU R119, [R1+0x12c] ;  /* 0x00012c0001777983 */ /* 0x000f280000300800 */
[----:B------:R-:W4:Y:S01]  /*1da80*/  LDL.LU R127, [R1+0x6c] ;  /* 0x00006c00017f7983 */ /* 0x000f220000300800 */
[----:B------:R-:W-:-:S02]  /*1da90*/  IADD3 R123, P4, PT, R123, UR11, RZ ;  /* 0x0000000b7b7b7c10 */ /* 0x000fc4000ff9e0ff */
[----:B---3--:R-:W-:-:S03]  /*1daa0*/  IADD3 R2, P5, PT, R2, UR11, RZ ;  /* 0x0000000b02027c10 */ /* 0x008fc6000ffbe0ff */
[----:B--2---:R-:W-:Y:S01]  /*1dab0*/  IMAD.MOV.U32 R126, RZ, RZ, R123 ;  /* 0x000000ffff7e7224 */ /* 0x004fe200078e007b */
[----:B----4-:R-:W-:Y:S01]  /*1dac0*/  IADD3.X R122, PT, PT, R122, UR12, RZ, P5, !PT ;  /* 0x0000000c7a7a7c10 */ /* 0x010fe2000affe4ff */
[----:B------:R1:W-:Y:S01]  /*1dad0*/  STL [R1+0x70], R123 ;  /* 0x0000707b01007387 */ /* 0x0003e20000100800 */
[----:B------:R-:W-:-:S05]  /*1dae0*/  IADD3.X R127, PT, PT, R127, UR12, RZ, P4, !PT ;  /* 0x0000000c7f7f7c10 */ /* 0x000fca000a7fe4ff */
[----:B------:R2:W-:Y:S04]  /*1daf0*/  STL [R1+0x6c], R127 ;  /* 0x00006c7f01007387 */ /* 0x0005e80000100800 */
[----:B------:R3:W-:Y:S04]  /*1db00*/  LDGSTS.E [R124+0x2380], desc[UR28][R126.64], P2 ;  /* 0x023800007e7c7fae */ /* 0x0007e800091a101c */
[----:B------:R-:W-:Y:S04]  /*1db10*/  STL [R1+0xb0], R2 ;  /* 0x0000b00201007387 */ /* 0x000fe80000100800 */
[----:B-1----:R-:W4:Y:S01]  /*1db20*/  LDL.LU R123, [R1+0x1b0] ;  /* 0x0001b000017b7983 */ /* 0x002f220000300800 */
[----:B---3--:R-:W-:-:S02]  /*1db30*/  IMAD.MOV.U32 R126, RZ, RZ, R2 ;  /* 0x000000ffff7e7224 */ /* 0x008fc400078e0002 */
[----:B--2---:R-:W-:Y:S01]  /*1db40*/  IMAD.MOV.U32 R127, RZ, RZ, R122 ;  /* 0x000000ffff7f7224 */ /* 0x004fe200078e007a */
[----:B------:R1:W-:Y:S04]  /*1db50*/  STL [R1+0xac], R122 ;  /* 0x0000ac7a01007387 */ /* 0x0003e80000100800 */
[----:B------:R2:W-:Y:S04]  /*1db60*/  LDGSTS.E [R124+0x2780], desc[UR28][R126.64], P2 ;  /* 0x027800007e7c7fae */ /* 0x0005e800091a101c */
[----:B-1----:R-:W3:Y:S04]  /*1db70*/  LDL.LU R122, [R1+0x1ac] ;  /* 0x0001ac00017a7983 */ /* 0x002ee80000300800 */
[----:B------:R-:W3:Y:S04]  /*1db80*/  LDL.LU R2, [R1+0x230] ;  /* 0x0002300001027983 */ /* 0x000ee80000300800 */
[----:B------:R-:W3:Y:S01]  /*1db90*/  LDL.LU R127, [R1+0xec] ;  /* 0x0000ec00017f7983 */ /* 0x000ee20000300800 */
[----:B------:R-:W-:-:S02]  /*1dba0*/  IADD3 R0, P4, PT, R0, UR11, RZ ;  /* 0x0000000b00007c10 */ /* 0x000fc4000ff9e0ff */
[----:B------:R-:W-:-:S03]  /*1dbb0*/  IADD3 R238, P5, PT, R238, UR11, RZ ;  /* 0x0000000beeee7c10 */ /* 0x000fc6000ffbe0ff */
[----:B--2---:R-:W-:Y:S01]  /*1dbc0*/  IMAD.MOV.U32 R126, RZ, RZ, R0 ;  /* 0x000000ffff7e7224 */ /* 0x004fe200078e0000 */
[----:B------:R-:W-:Y:S01]  /*1dbd0*/  IADD3.X R119, PT, PT, R119, UR12, RZ, P5, !PT ;  /* 0x0000000c77777c10 */ /* 0x000fe2000affe4ff */
[----:B------:R1:W-:Y:S01]  /*1dbe0*/  STL [R1+0xf0], R0 ;  /* 0x0000f00001007387 */ /* 0x0003e20000100800 */
[----:B---3--:R-:W-:-:S05]  /*1dbf0*/  IADD3.X R127, PT, PT, R127, UR12, RZ, P4, !PT ;  /* 0x0000000c7f7f7c10 */ /* 0x008fca000a7fe4ff */
        /* <DEDUP_REMOVED lines=8> */
[----:B-1----:R-:W5:Y:S04]  /*1dc80*/  LDL.LU R119, [R1+0x648] ;  /* 0x0006480001777983 */ /* 0x002f680000300800 */
[----:B------:R-:W3:Y:S04]  /*1dc90*/  LDL R238, [R1+0x234] ;  /* 0x0002340001ee7983 */ /* 0x000ee80000100800 */
[----:B------:R-:W2:Y:S04]  /*1dca0*/  LDL.LU R126, [R1+0x16c] ;  /* 0x00016c00017e7983 */ /* 0x000ea80000300800 */
[----:B------:R-:W2:Y:S01]  /*1dcb0*/  LDL.LU R127, [R1+0x170] ;  /* 0x00017000017f7983 */ /* 0x000ea20000300800 */
[----:B----4-:R-:W-:-:S04]  /*1dcc0*/  IADD3 R123, P5, PT, R123, UR11, RZ ;  /* 0x0000000b7b7b7c10 */ /* 0x010fc8000ffbe0ff */
[----:B------:R-:W-:Y:S02]  /*1dcd0*/  IADD3.X R122, PT, PT, R122, UR12, RZ, P5, !PT ;  /* 0x0000000c7a7a7c10 */ /* 0x000fe4000affe4ff */
[----:B--2---:R-:W-:-:S04]  /*1dce0*/  IADD3 R127, P4, PT, R127, UR11, RZ ;  /* 0x0000000b7f7f7c10 */ /* 0x004fc8000ff9e0ff */
[----:B------:R-:W-:Y:S01]  /*1dcf0*/  IADD3.X R126, PT, PT, R126, UR12, RZ, P4, !PT ;  /* 0x0000000c7e7e7c10 */ /* 0x000fe2000a7fe4ff */
        /* <DEDUP_REMOVED lines=10> */
[----:B--2---:R-:W5:Y:S04]  /*1dda0*/  LDL.LU R122, [R1+0x644] ;  /* 0x00064400017a7983 */ /* 0x004f680000300800 */
[----:B------:R-:W3:Y:S04]  /*1ddb0*/  LDL.LU R123, [R1+0x640] ;  /* 0x00064000017b7983 */ /* 0x000ee80000300800 */
[----:B------:R1:W-:Y:S04]  /*1ddc0*/  LDGSTS.E [R124+0x3780], desc[UR28][R126.64], P2 ;  /* 0x037800007e7c7fae */ /* 0x0003e800091a101c */
[----:B------:R-:W2:Y:S04]  /*1ddd0*/  LDL.LU R126, [R1+0x1ec] ;  /* 0x0001ec00017e7983 */ /* 0x000ea80000300800 */
[----:B------:R-:W1:Y:S01]  /*1dde0*/  LDL.LU R127, [R1+0x1f0] ;  /* 0x0001f000017f7983 */ /* 0x000e620000300800 */
[----:B------:R-:W-:-:S04]  /*1ddf0*/  IADD3 R2, P5, PT, R2, UR11, RZ ;  /* 0x0000000b02027c10 */ /* 0x000fc8000ffbe0ff */
        /* <DEDUP_REMOVED lines=11> */
[----:B-1----:R-:W-:-:S03]  /*1deb0*/  IMAD.MOV.U32 R127, RZ, RZ, R0 ;  /* 0x000000ffff7f7224 */ /* 0x002fc600078e0000 */
[----:B--2---:R-:W5:Y:S01]  /*1dec0*/  LDL.LU R0, [R1+0x63c] ;  /* 0x00063c0001007983 */ /* 0x004f620000300800 */
[----:B------:R-:W-:Y:S02]  /*1ded0*/  IMAD.MOV.U32 R126, RZ, RZ, R2 ;  /* 0x000000ffff7e7224 */ /* 0x000fe400078e0002 */
[----:B------:R-:W1:Y:S01]  /*1dee0*/  S2R R2, SR_TID.X ;  /* 0x0000000000027919 */ /* 0x000e620000002100 */
[----:B------:R-:W-:Y:S02]  /*1def0*/  UIADD3 UR14, UPT, UPT, UR14, 0x1, URZ ;  /* 0x000000010e0e7890 */ /* 0x000fe4000fffe0ff */
[----:B------:R2:W-:Y:S01]  /*1df00*/  LDGSTS.E [R124+0x3f80], desc[UR28][R126.64], P2 ;  /* 0x03f800007e7c7fae */ /* 0x0005e200091a101c */
[----:B---3--:R-:W-:Y:S01]  /*1df10*/  ISETP.NE.U32.AND P2, PT, R123, R238, PT ;  /* 0x000000ee7b00720c */ /* 0x008fe20003f45070 */
[----:B------:R-:W-:Y:S02]  /*1df20*/  UISETP.GT.AND UP1, UPT, UR14, 0x1, UPT ;  /* 0x000000010e00788c */ /* 0x000fe4000bf24270 */
[----:B------:R-:W0:Y:S02]  /*1df30*/  LDGDEPBAR ;  /* 0x00000000000079af */ /* 0x000e240000000000 */
[----:B------:R-:W-:-:S02]  /*1df40*/  USEL UR5, URZ, 0x1, !UP1 ;  /* 0x00000001ff057887 */ /* 0x000fc4000c800000 */
[----:B------:R-:W-:Y:S02]  /*1df50*/  USEL UR14, UR14, URZ, !UP1 ;  /* 0x000000ff0e0e7287 */ /* 0x000fe4000c800000 */
[----:B------:R-:W-:Y:S01]  /*1df60*/  ULOP3.LUT UR5, UR16, UR5, URZ, 0x3c, !UPT ;  /* 0x0000000510057292 */ /* 0x000fe2000f8e3cff */
[----:B------:R-:W-:Y:S01]  /*1df70*/  UMOV UR13, UR8 ;  /* 0x00000008000d7c82 */ /* 0x000fe20008000000 */
[----:B--2---:R-:W-:Y:S02]  /*1df80*/  IMAD.U32 R124, RZ, RZ, UR16 ;  /* 0x00000010ff7c7e24 */ /* 0x004fe4000f8e00ff */
[----:B------:R-:W-:Y:S01]  /*1df90*/  VIADD R123, R123, 0x1 ;  /* 0x000000017b7b7836 */ /* 0x000fe20000000000 */
[----:B-1----:R-:W-:-:S04]  /*1dfa0*/  SHF.R.U32.HI R2, RZ, 0x6, R2 ;  /* 0x00000006ff027819 */ /* 0x002fc80000011602 */
[----:B------:R-:W-:Y:S01]  /*1dfb0*/  SGXT.U32 R2, R2, 0x1 ;  /* 0x000000010202781a */ /* 0x000fe20000000000 */
[----:B------:R-:W-:Y:S06]  /*1dfc0*/  @P2 BRA `(.L_x_10) ;  /* 0xffffff8800842947 */ /* 0x000fec000383ffff */
.L_x_7:
[----:B------:R-:W2:Y:S01]  /*1dfd0*/  S2R R127, SR_CgaCtaId ;  /* 0x00000000007f7919 */ /* 0x000ea20000008800 */
[----:B------:R-:W3:Y:S01]  /*1dfe0*/  LDCU.128 UR12, c[0x0][0x390] ;  /* 0x00007200ff0c77ac */ /* 0x000ee20008000c00 */
[----:B------:R-:W4:Y:S01]  /*1dff0*/  S2R R126, SR_TID.X ;  /* 0x00000000007e7919 */ /* 0x000f220000002100 */
[----:B--2---:R-:W-:Y:S02]  /*1e000*/  IMAD.SHL.U32 R3, R127, 0x80, RZ ;  /* 0x000000807f037824 */ /* 0x004fe400078e00ff */
[----:B----4-:R-:W-:-:S03]  /*1e010*/  IMAD.SHL.U32 R68, R126, 0x10, RZ ;  /* 0x000000107e447824 */ /* 0x010fc600078e00ff */
[----:B------:R-:W-:Y:S01]  /*1e020*/  LOP3.LUT R3, R3, 0x180, RZ, 0xc0, !PT ;  /* 0x0000018003037812 */ /* 0x000fe200078ec0ff */
[----:B------:R-:W-:Y:S01]  /*1e030*/  IMAD.SHL.U32 R69, R126, 0x80, RZ ;  /* 0x000000807e457824 */ /* 0x000fe200078e00ff */
[----:B------:R-:W-:Y:S01]  /*1e040*/  LOP3.LUT R68, R68, 0xf0, RZ, 0xc0, !PT ;  /* 0x000000f044447812 */ /* 0x000fe200078ec0ff */
[----:B---3--:R-:W-:Y:S06]  /*1e050*/  @!P0 BRA `(.L_x_11) ;  /* 0x0000000000108947 */ /* 0x008fec0003800000 */
[----:B------:R-:W-:-:S06]  /*1e060*/  USHF.L.U32 UR16, UR16, 0x1f, URZ ;  /* 0x0000001f10107899 */ /* 0x000fcc00080006ff */
[----:B------:R-:W-:-:S04]  /*1e070*/  IMAD.U32 R4, RZ, RZ, UR16 ;  /* 0x00000010ff047e24 */ /* 0x000fc8000f8e00ff */
[----:B------:R-:W2:Y:S02]  /*1e080*/  SYNCS.PHASECHK.TRANS64.TRYWAIT P0, [UR8], R4 ;  /* 0x00000004ff0075a7 */ /* 0x000ea40008001108 */
[----:B--2---:R-:W-:Y:S05]  /*1e090*/  @!P0 BRA `(.L_x_12) ;  /* 0x0000002000d08947 */ /* 0x004fea0003800000 */
.L_x_11:
[----:B------:R-:W2:Y:S01]  /*1e0a0*/  LDL.LU R72, [R1+0x520] ;  /* 0x0005200001487983 */ /* 0x000ea20000300800 */
[----:B------:R-:W-:-:S04]  /*1e0b0*/  DEPBAR.LE SB0, 0x0 ;  /* 0x000080000000791a */ /* 0x000fc80000000000 */
[----:B------:R-:W-:Y:S01]  /*1e0c0*/  BAR.SYNC.DEFER_BLOCKING 0x0 ;  /* 0x0000000000007b1d */ /* 0x000fe20000010000 */
[----:B------:R-:W-:Y:S02]  /*1e0d0*/  LOP3.LUT R69, R69, 0x800, RZ, 0xc0, !PT ;  /* 0x0000080045457812 */ /* 0x000fe400078ec0ff */
[----:B-----5:R-:W-:Y:S02]  /*1e0e0*/  LOP3.LUT R3, R0, R2, R3, 0xfe, !PT ;  /* 0x0000000200037212 */ /* 0x020fe400078efe03 */
[----:B------:R-:W-:-:S03]  /*1e0f0*/  IADD3 R68, PT, PT, R68, UR6, R69 ;  /* 0x0000000644447c10 */ /* 0x000fc6000fffe045 */
[----:B------:R-:W3:Y:S01]  /*1e100*/  LDC R0, c[0x0][0x3b8] ;  /* 0x0000ee00ff007b82 */ /* 0x000ee20000000800 */
[----:B------:R-:W4:Y:S01]  /*1e110*/  LDCU UR4, c[0x0][0x3b4] ;  /* 0x00007680ff0477ac */ /* 0x000f220008000800 */
[----:B------:R-:W1:Y:S01]  /*1e120*/  S2R R71, SR_TID.X ;  /* 0x0000000000477919 */ /* 0x000e620000002100 */
[C---:B------:R-:W-:Y:S02]  /*1e130*/  LOP3.LUT R2, R3.reuse, 0x2, RZ, 0xfc, !PT ;  /* 0x0000000203027812 */ /* 0x040fe400078efcff */
[----:B------:R-:W-:Y:S01]  /*1e140*/  LOP3.LUT R70, R3, 0x4, RZ, 0xfc, !PT ;  /* 0x0000000403467812 */ /* 0x000fe200078efcff */
[----:B------:R-:W4:Y:S02]  /*1e150*/  @!P3 SYNCS.CCTL.IV [UR6+0x48000] ;  /* 0x04800000ff00b9b1 */ /* 0x000f240008000006 */
[----:B----4-:R-:W-:Y:S06]  /*1e160*/  BAR.SYNC.DEFER_BLOCKING 0x0 ;  /* 0x0000000000007b1d */ /* 0x010fec0000010000 */
[----:B-1----:R-:W-:Y:S01]  /*1e170*/  LDTM.16dp32bit_t0_t15.x64 R4, tmem[UR17] ;  /* 0x00000011000479ee */ /* 0x002fe20008b00000 */
[----:B------:R-:W1:Y:S01]  /*1e180*/  LDTM.16dp32bit_t16_t31.x64 R4, tmem[UR17+0x40] ;  /* 0x00004011000479ee */ /* 0x000e620008b20000 */
[----:B------:R-:W-:-:S02]  /*1e190*/  LOP3.LUT R69, R71, 0x60, RZ, 0xc0, !PT ;  /* 0x0000006047457812 */ /* 0x000fc400078ec0ff */
[----:B------:R-:W-:-:S03]  /*1e1a0*/  LOP3.LUT R71, R71, 0x7f, RZ, 0xc0, !PT ;  /* 0x0000007f47477812 */ /* 0x000fc600078ec0ff */
[----:B------:R-:W-:Y:S01]  /*1e1b0*/  IMAD R98, R69, 0x8, R68 ;  /* 0x0000000845627824 */ /* 0x000fe200078e0244 */
[C---:B------:R-:W-:Y:S02]  /*1e1c0*/  LOP3.LUT R69, R3.reuse, 0x6, RZ, 0xfc, !PT ;  /* 0x0000000603457812 */ /* 0x040fe400078efcff */
[----:B------:R-:W-:Y:S01]  /*1e1d0*/  LOP3.LUT R68, R3, 0x8, RZ, 0xfc, !PT ;  /* 0x0000000803447812 */ /* 0x000fe200078efcff */
[----:B------:R-:W4:Y:S01]  /*1e1e0*/  @!P3 SYNCS.CCTL.IV [UR6+0x48008] ;  /* 0x04800800ff00b9b1 */ /* 0x000f220008000006 */
[----:B------:R-:W-:Y:S01]  /*1e1f0*/  NOP ;  /* 0x0000000000007918 */ /* 0x000fe20000000000 */
[----:B-1----:R-:W-:Y:S02]  /*1e200*/  IMAD.MOV.U32 R76, RZ, RZ, R4 ;  /* 0x000000ffff4c7224 */ /* 0x002fe400078e0004 */
[----:B------:R-:W-:Y:S02]  /*1e210*/  IMAD.MOV.U32 R4, RZ, RZ, R5 ;  /* 0x000000ffff047224 */ /* 0x000fe400078e0005 */
[----:B------:R-:W-:-:S02]  /*1e220*/  IMAD.MOV.U32 R77, RZ, RZ, R6 ;  /* 0x000000ffff4d7224 */ /* 0x000fc400078e0006 */
[----:B------:R-:W-:Y:S02]  /*1e230*/  IMAD.MOV.U32 R5, RZ, RZ, R7 ;  /* 0x000000ffff057224 */ /* 0x000fe400078e0007 */
[----:B------:R-:W-:Y:S02]  /*1e240*/  IMAD.MOV.U32 R78, RZ, RZ, R8 ;  /* 0x000000ffff4e7224 */ /* 0x000fe400078e0008 */
[----:B------:R-:W-:Y:S02]  /*1e250*/  IMAD.MOV.U32 R79, RZ, RZ, R10 ;  /* 0x000000ffff4f7224 */ /* 0x000fe400078e000a */
[----:B------:R-:W-:Y:S02]  /*1e260*/  IMAD.MOV.U32 R6, RZ, RZ, R9 ;  /* 0x000000ffff067224 */ /* 0x000fe400078e0009 */
[----:B------:R-:W-:Y:S01]  /*1e270*/  IMAD.MOV.U32 R7, RZ, RZ, R11 ;  /* 0x000000ffff077224 */ /* 0x000fe200078e000b */
[----:B----4-:R1:W-:Y:S01]  /*1e280*/  STS.128 [R98], R76 ;  /* 0x0000004c62007388 */ /* 0x0103e20000000c00 */
[----:B------:R-:W-:-:S02]  /*1e290*/  IMAD.MOV.U32 R80, RZ, RZ, R12 ;  /* 0x000000ffff507224 */ /* 0x000fc400078e000c */
[----:B------:R-:W-:Y:S01]  /*1e2a0*/  IMAD.MOV.U32 R12, RZ, RZ, R13 ;  /* 0x000000ffff0c7224 */ /* 0x000fe200078e000d */
[----:B------:R-:W-:Y:S01]  /*1e2b0*/  STS.128 [R98+0x400], R4 ;  /* 0x0004000462007388 */ /* 0x000fe20000000c00 */
[----:B------:R-:W-:Y:S02]  /*1e2c0*/  IMAD.MOV.U32 R81, RZ, RZ, R14 ;  /* 0x000000ffff517224 */ /* 0x000fe400078e000e */
[----:B------:R-:W-:Y:S02]  /*1e2d0*/  IMAD.MOV.U32 R13, RZ, RZ, R15 ;  /* 0x000000ffff0d7224 */ /* 0x000fe400078e000f */
[----:B------:R-:W-:Y:S02]  /*1e2e0*/  IMAD.MOV.U32 R82, RZ, RZ, R16 ;  /* 0x000000ffff527224 */ /* 0x000fe400078e0010 */
[----:B------:R-:W-:Y:S01]  /*1e2f0*/  IMAD.MOV.U32 R83, RZ, RZ, R18 ;  /* 0x000000ffff537224 */ /* 0x000fe200078e0012 */
[----:B------:R-:W-:Y:S01]  /*1e300*/  BAR.SYNC.DEFER_BLOCKING 0x0 ;  /* 0x0000000000007b1d */ /* 0x000fe20000010000 */
[----:B------:R-:W-:-:S02]  /*1e310*/  IMAD.MOV.U32 R14, RZ, RZ, R17 ;  /* 0x000000ffff0e7224 */ /* 0x000fc400078e0011 */
[----:B------:R-:W-:Y:S02]  /*1e320*/  IMAD.MOV.U32 R15, RZ, RZ, R19 ;  /* 0x000000ffff0f7224 */ /* 0x000fe400078e0013 */
[----:B---3--:R-:W-:Y:S02]  /*1e330*/  IMAD R9, R3, R0, RZ ;  /* 0x0000000003097224 */ /* 0x008fe400078e02ff */
[----:B-1----:R-:W-:Y:S02]  /*1e340*/  IMAD.MOV.U32 R76, RZ, RZ, R20 ;  /* 0x000000ffff4c7224 */ /* 0x002fe400078e0014 */
[----:B------:R-:W-:Y:S02]  /*1e350*/  IMAD R73, R0, 0x2, R9 ;  /* 0x0000000200497824 */ /* 0x000fe400078e0209 */
        /* <DEDUP_REMOVED lines=15> */
[C---:B------:R-:W-:Y:S02]  /*1e450*/  IMAD R17, R0.reuse, 0x2, R73 ;  /* 0x0000000200117824 */ /* 0x040fe400078e0249 */
[----:B------:R-:W-:Y:S02]  /*1e460*/  IMAD.MOV.U32 R32, RZ, RZ, R36 ;  /* 0x000000ffff207224 */ /* 0x000fe400078e0024 */
        /* <DEDUP_REMOVED lines=8> */
[----:B------:R-:W-:-:S02]  /*1e4f0*/  IMAD R23, R0, 0x2, R21 ;  /* 0x0000000200177824 */ /* 0x000fc400078e0215 */
[----:B------:R-:W-:Y:S02]  /*1e500*/  IMAD.MOV.U32 R100, RZ, RZ, R52 ;  /* 0x000000ffff647224 */ /* 0x000fe400078e0034 */
[----:B------:R-:W-:Y:S02]  /*1e510*/  IMAD.MOV.U32 R101, RZ, RZ, R54 ;  /* 0x000000ffff657224 */ /* 0x000fe400078e0036 */
[----:B------:R-:W-:Y:S02]  /*1e520*/  IMAD.MOV.U32 R102, RZ, RZ, R56 ;  /* 0x000000ffff667224 */ /* 0x000fe400078e0038 */
[----:B------:R-:W-:Y:S01]  /*1e530*/  IMAD.MOV.U32 R103, RZ, RZ, R58 ;  /* 0x000000ffff677224 */ /* 0x000fe200078e003a */
[----:B------:R-:W-:Y:S01]  /*1e540*/  LOP3.LUT R58, R3, 0xc, RZ, 0xfc, !PT ;  /* 0x0000000c033a7812 */ /* 0x000fe200078efcff */
[----:B------:R-:W-:Y:S02]  /*1e550*/  IMAD.MOV.U32 R104, RZ, RZ, R60 ;  /* 0x000000ffff687224 */ /* 0x000fe400078e003c */
[----:B------:R-:W-:-:S02]  /*1e560*/  IMAD.MOV.U32 R60, RZ, RZ, R61 ;  /* 0x000000ffff3c7224 */ /* 0x000fc400078e003d */
[----:B------:R-:W-:Y:S02]  /*1e570*/  IMAD.MOV.U32 R105, RZ, RZ, R62 ;  /* 0x000000ffff697224 */ /* 0x000fe400078e003e */
[----:B------:R-:W-:Y:S02]  /*1e580*/  IMAD.MOV.U32 R61, RZ, RZ, R63 ;  /* 0x000000ffff3d7224 */ /* 0x000fe400078e003f */
[----:B------:R-:W-:Y:S02]  /*1e590*/  IMAD.MOV.U32 R106, RZ, RZ, R64 ;  /* 0x000000ffff6a7224 */ /* 0x000fe400078e0040 */
[----:B------:R-:W-:Y:S02]  /*1e5a0*/  IMAD.MOV.U32 R107, RZ, RZ, R66 ;  /* 0x000000ffff6b7224 */ /* 0x000fe400078e0042 */
[----:B------:R-:W-:Y:S02]  /*1e5b0*/  IMAD.MOV.U32 R62, RZ, RZ, R65 ;  /* 0x000000ffff3e7224 */ /* 0x000fe400078e0041 */
[----:B------:R-:W-:Y:S01]  /*1e5c0*/  IMAD.MOV.U32 R63, RZ, RZ, R67 ;  /* 0x000000ffff3f7224 */ /* 0x000fe200078e0043 */
[----:B--2---:R-:W-:-:S04]  /*1e5d0*/  ISETP.GE.AND P0, PT, R72, UR14, PT ;  /* 0x0000000e48007c0c */ /* 0x004fc8000bf06270 */
[----:B------:R-:W-:Y:S02]  /*1e5e0*/  ISETP.LT.AND P4, PT, R69, UR15, !P0 ;  /* 0x0000000f45007c0c */ /* 0x000fe4000c781270 */
[----:B------:R-:W-:Y:S02]  /*1e5f0*/  LEA R69, R71, UR6, 0x4 ;  /* 0x0000000647457c11 */ /* 0x000fe4000f8e20ff */
[----:B------:R-:W-:Y:S02]  /*1e600*/  ISETP.LT.AND P5, PT, R2, UR15, !P0 ;  /* 0x0000000f02007c0c */ /* 0x000fe4000c7a1270 */
[----:B------:R-:W-:Y:S01]  /*1e610*/  LOP3.LUT R2, R3, 0xa, RZ, 0xfc, !PT ;  /* 0x0000000a03027812 */ /* 0x000fe200078efcff */
[----:B------:R-:W1:Y:S01]  /*1e620*/  LDS.128 R84, [R69] ;  /* 0x0000000045547984 */ /* 0x000e620000000c00 */
[----:B------:R-:W-:Y:S02]  /*1e630*/  ISETP.LT.AND P1, PT, R68, UR15, !P0 ;  /* 0x0000000f44007c0c */ /* 0x000fe4000c721270 */
[----:B------:R-:W-:Y:S01]  /*1e640*/  ISETP.LT.AND P6, PT, R2, UR15, !P0 ;  /* 0x0000000f02007c0c */ /* 0x000fe2000c7c1270 */
[----:B------:R-:W-:Y:S01]  /*1e650*/  LDS.128 R4, [R69+0x800] ;  /* 0x0008000045047984 */ /* 0x000fe20000000c00 */
[----:B------:R-:W-:Y:S01]  /*1e660*/  IMAD R2, R72, UR4, RZ ;  /* 0x0000000448027c24 */ /* 0x000fe2000f8e02ff */
[----:B------:R-:W-:Y:S01]  /*1e670*/  BAR.SYNC.DEFER_BLOCKING 0x0 ;  /* 0x0000000000007b1d */ /* 0x000fe20000010000 */
[----:B------:R-:W-:-:S03]  /*1e680*/  ISETP.LT.AND P2, PT, R70, UR15, !P0 ;  /* 0x0000000f46007c0c */ /* 0x000fc6000c741270 */
[----:B------:R-:W-:-:S04]  /*1e690*/  LEA R68, P3, R2, UR12, 0x2 ;  /* 0x0000000c02447c11 */ /* 0x000fc8000f8610ff */
[----:B------:R-:W-:Y:S02]  /*1e6a0*/  LEA.HI.X.SX32 R2, R2, UR13, 0x2, P3 ;  /* 0x0000000d02027c11 */ /* 0x000fe400098f16ff */
[----:B------:R-:W-:-:S04]  /*1e6b0*/  LEA R70, P3, R9, R68, 0x2 ;  /* 0x0000004409467211 */ /* 0x000fc800078610ff */
[----:B------:R-:W-:Y:S02]  /*1e6c0*/  LEA.HI.X.SX32 R71, R9, R2, 0x2, P3 ;  /* 0x0000000209477211 */ /* 0x000fe400018f16ff */
[----:B------:R-:W-:-:S04]  /*1e6d0*/  LEA R88, P3, R73, R68, 0x2 ;  /* 0x0000004449587211 */ /* 0x000fc800078610ff */
[----:B------:R-:W-:Y:S02]  /*1e6e0*/  LEA.HI.X.SX32 R89, R73, R2, 0x2, P3 ;  /* 0x0000000249597211 */ /* 0x000fe400018f16ff */
[C---:B------:R-:W-:Y:S01]  /*1e6f0*/  LEA R90, P3, R17.reuse, R68, 0x2 ;  /* 0x00000044115a7211 */ /* 0x040fe200078610ff */
[----:B------:R-:W-:Y:S03]  /*1e700*/  STS.128 [R98], R80 ;  /* 0x0000005062007388 */ /* 0x000fe60000000c00 */
[----:B------:R-:W-:Y:S01]  /*1e710*/  LEA.HI.X.SX32 R91, R17, R2, 0x2, P3 ;  /* 0x00000002115b7211 */ /* 0x000fe200018f16ff */
[----:B------:R-:W-:Y:S01]  /*1e720*/  STS.128 [R98+0x400], R12 ;  /* 0x0004000c62007388 */ /* 0x000fe20000000c00 */
[----:B------:R-:W-:Y:S06]  /*1e730*/  BAR.SYNC.DEFER_BLOCKING 0x0 ;  /* 0x0000000000007b1d */ /* 0x000fec0000010000 */
[----:B------:R-:W2:Y:S04]  /*1e740*/  LDS.128 R80, [R69] ;  /* 0x0000000045507984 */ /* 0x000ea80000000c00 */
[----:B------:R-:W-:Y:S01]  /*1e750*/  LDS.128 R8, [R69+0x800] ;  /* 0x0008000045087984 */ /* 0x000fe20000000c00 */
[----:B------:R-:W-:Y:S06]  /*1e760*/  BAR.SYNC.DEFER_BLOCKING 0x0 ;  /* 0x0000000000007b1d */ /* 0x000fec0000010000 */
[----:B------:R-:W-:Y:S04]  /*1e770*/  STS.128 [R98], R76 ;  /* 0x0000004c62007388 */ /* 0x000fe80000000c00 */
[----:B------:R3:W-:Y:S01]  /*1e780*/  STS.128 [R98+0x400], R92 ;  /* 0x0004005c62007388 */ /* 0x0007e20000000c00 */
[----:B------:R-:W-:Y:S01]  /*1e790*/  BAR.SYNC.DEFER_BLOCKING 0x0 ;  /* 0x0000000000007b1d */ /* 0x000fe20000010000 */
[----:B---3--:R-:W-:-:S04]  /*1e7a0*/  LEA R92, P3, R21, R68, 0x2 ;  /* 0x00000044155c7211 */ /* 0x008fc800078610ff */
[----:B------:R-:W-:Y:S01]  /*1e7b0*/  LEA.HI.X.SX32 R93, R21, R2, 0x2, P3 ;  /* 0x00000002155d7211 */ /* 0x000fe200018f16ff */
[----:B------:R-:W-:Y:S01]  /*1e7c0*/  IMAD R21, R0, 0x2, R23 ;  /* 0x0000000200157824 */ /* 0x000fe200078e0217 */
[----:B------:R-:W-:-:S04]  /*1e7d0*/  LEA R94, P3, R23, R68, 0x2 ;  /* 0x00000044175e7211 */ /* 0x000fc800078610ff */
[----:B------:R-:W-:Y:S01]  /*1e7e0*/  LEA.HI.X.SX32 R95, R23, R2, 0x2, P3 ;  /* 0x00000002175f7211 */ /* 0x000fe200018f16ff */
[C---:B------:R-:W-:Y:S01]  /*1e7f0*/  IMAD R23, R0.reuse, 0x2, R21 ;  /* 0x0000000200177824 */ /* 0x040fe200078e0215 */
[----:B------:R-:W3:Y:S04]  /*1e800*/  LDS.128 R76, [R69] ;  /* 0x00000000454c7984 */ /* 0x000ee80000000c00 */
[----:B------:R-:W-:Y:S01]  /*1e810*/  LDS.128 R12, [R69+0x800] ;  /* 0x00080000450c7984 */ /* 0x000fe20000000c00 */
[----:B------:R-:W-:Y:S06]  /*1e820*/  BAR.SYNC.DEFER_BLOCKING 0x0 ;  /* 0x0000000000007b1d */ /* 0x000fec0000010000 */
[----:B------:R4:W-:Y:S04]  /*1e830*/  STS.128 [R98], R24 ;  /* 0x0000001862007388 */ /* 0x0009e80000000c00 */
[----:B------:R1:W-:Y:S01]  /*1e840*/  STS.128 [R98+0x400], R28 ;  /* 0x0004001c62007388 */ /* 0x0003e20000000c00 */
[----:B------:R-:W-:Y:S01]  /*1e850*/  BAR.SYNC.DEFER_BLOCKING 0x0 ;  /* 0x0000000000007b1d */ /* 0x000fe20000010000 */
[----:B----4-:R-:W-:-:S02]  /*1e860*/  IMAD R25, R0, 0x2, R23 ;  /* 0x0000000200197824 */ /* 0x010fc400078e0217 */
[----:B-1----:R-:W-:Y:S01]  /*1e870*/  IMAD.MOV.U32 R28, RZ, RZ, R44 ;  /* 0x000000ffff1c7224 */ /* 0x002fe200078e002c */
[C---:B------:R-:W-:Y:S01]  /*1e880*/  LEA R44, P3, R21.reuse, R68, 0x2 ;  /* 0x00000044152c7211 */ /* 0x040fe200078610ff */
[----:B------:R-:W-:Y:S02]  /*1e890*/  IMAD.MOV.U32 R29, RZ, RZ, R46 ;  /* 0x000000ffff1d7224 */ /* 0x000fe400078e002e */
[----:B------:R-:W-:Y:S02]  /*1e8a0*/  IMAD.MOV.U32 R30, RZ, RZ, R48 ;  /* 0x000000ffff1e7224 */ /* 0x000fe400078e0030 */
[----:B------:R-:W-:Y:S02]  /*1e8b0*/  IMAD.MOV.U32 R31, RZ, RZ, R50 ;  /* 0x000000ffff1f7224 */ /* 0x000fe400078e0032 */
[----:B------:R-:W-:Y:S01]  /*1e8c0*/  IMAD R27, R0, 0x2, R25 ;  /* 0x00000002001b7824 */ /* 0x000fe200078e0219 */
[----:B------:R-:W1:Y:S04]  /*1e8d0*/  LDS.128 R72, [R69] ;  /* 0x0000000045487984 */ /* 0x000e680000000c00 */
[----:B------:R-:W-:Y:S01]  /*1e8e0*/  LDS.128 R16, [R69+0x800] ;  /* 0x0008000045107984 */ /* 0x000fe20000000c00 */
[----:B------:R-:W-:Y:S06]  /*1e8f0*/  BAR.SYNC.DEFER_BLOCKING 0x0 ;  /* 0x0000000000007b1d */ /* 0x000fec0000010000 */
[----:B------:R4:W-:Y:S04]  /*1e900*/  STS.128 [R98], R32 ;  /* 0x0000002062007388 */ /* 0x0009e80000000c00 */
[----:B------:R-:W-:Y:S01]  /*1e910*/  STS.128 [R98+0x400], R36 ;  /* 0x0004002462007388 */ /* 0x000fe20000000c00 */
[----:B------:R-:W-:Y:S01]  /*1e920*/  BAR.SYNC.DEFER_BLOCKING 0x0 ;  /* 0x0000000000007b1d */ /* 0x000fe20000010000 */
[----:B----4-:R-:W-:Y:S01]  /*1e930*/  IMAD.MOV.U32 R32, RZ, RZ, R45 ;  /* 0x000000ffff207224 */ /* 0x010fe200078e002d */
[----:B------:R-:W-:Y:S01]  /*1e940*/  LEA.HI.X.SX32 R45, R21, R2, 0x2, P3 ;  /* 0x00000002152d7211 */ /* 0x000fe200018f16ff */
[----:B------:R-:W-:Y:S01]  /*1e950*/  IMAD.MOV.U32 R33, RZ, RZ, R47 ;  /* 0x000000ffff217224 */ /* 0x000fe200078e002f */
[----:B------:R-:W-:Y:S01]  /*1e960*/  LEA R46, P3, R23, R68, 0x2 ;  /* 0x00000044172e7211 */ /* 0x000fe200078610ff */
[----:B------:R-:W-:-:S02]  /*1e970*/  IMAD.MOV.U32 R34, RZ, RZ, R49 ;  /* 0x000000ffff227224 */ /* 0x000fc400078e0031 */
[----:B------:R-:W-:Y:S01]  /*1e980*/  IMAD.MOV.U32 R35, RZ, RZ, R51 ;  /* 0x000000ffff237224 */ /* 0x000fe200078e0033 */
[----:B------:R-:W-:Y:S02]  /*1e990*/  LEA.HI.X.SX32 R47, R23, R2, 0x2, P3 ;  /* 0x00000002172f7211 */ /* 0x000fe400018f16ff */
[----:B------:R-:W-:-:S04]  /*1e9a0*/  LEA R48, P3, R25, R68, 0x2 ;  /* 0x0000004419307211 */ /* 0x000fc800078610ff */
[----:B------:R-:W-:Y:S01]  /*1e9b0*/  LEA.HI.X.SX32 R49, R25, R2, 0x2, P3 ;  /* 0x0000000219317211 */ /* 0x000fe200018f16ff */
[C---:B------:R-:W-:Y:S01]  /*1e9c0*/  IMAD R25, R0.reuse, 0x2, R27 ;  /* 0x0000000200197824 */ /* 0x040fe200078e021b */
[C---:B------:R-:W-:Y:S01]  /*1e9d0*/  LEA R50, P3, R27.reuse, R68, 0x2 ;  /* 0x000000441b327211 */ /* 0x040fe200078610ff */
[----:B------:R-:W4:Y:S03]  /*1e9e0*/  LDS.128 R40, [R69] ;  /* 0x0000000045287984 */ /* 0x000f260000000c00 */
[----:B------:R-:W-:Y:S01]  /*1e9f0*/  LEA.HI.X.SX32 R51, R27, R2, 0x2, P3 ;  /* 0x000000021b337211 */ /* 0x000fe200018f16ff */
[----:B------:R-:W-:Y:S01]  /*1ea00*/  LDS.128 R20, [R69+0x800] ;  /* 0x0008000045147984 */ /* 0x000fe20000000c00 */
[----:B------:R-:W-:Y:S01]  /*1ea10*/  BAR.SYNC.DEFER_BLOCKING 0x0 ;  /* 0x0000000000007b1d */ /* 0x000fe20000010000 */
[----:B------:R-:W-:Y:S01]  /*1ea20*/  LEA R96, P3, R25, R68, 0x2 ;  /* 0x0000004419607211 */ /* 0x000fe200078610ff */
[----:B------:R-:W-:-:S03]  /*1ea30*/  IMAD R27, R0, 0x2, R25 ;  /* 0x00000002001b7824 */ /* 0x000fc600078e0219 */
[----:B------:R-:W-:Y:S01]  /*1ea40*/  LEA.HI.X.SX32 R97, R25, R2, 0x2, P3 ;  /* 0x0000000219617211 */ /* 0x000fe200018f16ff */
[----:B------:R-:W-:Y:S01]  /*1ea50*/  IMAD R25, R0, 0x2, R27 ;  /* 0x0000000200197824 */ /* 0x000fe200078e021b */
[----:B------:R-:W-:-:S03]  /*1ea60*/  LEA R52, P3, R27, R68, 0x2 ;  /* 0x000000441b347211 */ /* 0x000fc600078610ff */
[----:B------:R-:W-:Y:S01]  /*1ea70*/  IMAD R99, R0, 0x2, R25 ;  /* 0x0000000200637824 */ /* 0x000fe200078e0219 */
[----:B------:R1:W-:Y:S04]  /*1ea80*/  STS.128 [R98], R28 ;  /* 0x0000001c62007388 */ /* 0x0003e80000000c00 */
[----:B------:R-:W-:Y:S01]  /*1ea90*/  STS.128 [R98+0x400], R32 ;  /* 0x0004002062007388 */ /* 0x000fe20000000c00 */
[----:B------:R-:W-:Y:S01]  /*1eaa0*/  BAR.SYNC.DEFER_BLOCKING 0x0 ;  /* 0x0000000000007b1d */ /* 0x000fe20000010000 */
[----:B-1----:R-:W-:Y:S01]  /*1eab0*/  IMAD.MOV.U32 R28, RZ, RZ, R53 ;  /* 0x000000ffff1c7224 */ /* 0x002fe200078e0035 */
[----:B------:R-:W-:Y:S01]  /*1eac0*/  LEA.HI.X.SX32 R53, R27, R2, 0x2, P3 ;  /* 0x000000021b357211 */ /* 0x000fe200018f16ff */
[----:B------:R-:W-:Y:S01]  /*1ead0*/  IMAD.MOV.U32 R29, RZ, RZ, R55 ;  /* 0x000000ffff1d7224 */ /* 0x000fe200078e0037 */
[----:B------:R-:W-:Y:S01]  /*1eae0*/  LEA R54, P3, R25, R68, 0x2 ;  /* 0x0000004419367211 */ /* 0x000fe200078610ff */
[----:B------:R-:W-:-:S02]  /*1eaf0*/  IMAD.MOV.U32 R30, RZ, RZ, R57 ;  /* 0x000000ffff1e7224 */ /* 0x000fc400078e0039 */
[----:B------:R-:W-:Y:S01]  /*1eb00*/  IMAD.MOV.U32 R31, RZ, RZ, R59 ;  /* 0x000000ffff1f7224 */ /* 0x000fe200078e003b */
[----:B------:R-:W-:Y:S02]  /*1eb10*/  LEA.HI.X.SX32 R55, R25, R2, 0x2, P3 ;  /* 0x0000000219377211 */ /* 0x000fe400018f16ff */
[----:B------:R-:W-:Y:S02]  /*1eb20*/  LEA R56, P3, R99, R68, 0x2 ;  /* 0x0000004463387211 */ /* 0x000fe400078610ff */
[----:B------:R-:W-:Y:S02]  /*1eb30*/  LOP3.LUT R59, R3, 0xe, RZ, 0xfc, !PT ;  /* 0x0000000e033b7812 */ /* 0x000fe400078efcff */
[----:B------:R-:W-:Y:S01]  /*1eb40*/  LEA.HI.X.SX32 R57, R99, R2, 0x2, P3 ;  /* 0x0000000263397211 */ /* 0x000fe200018f16ff */
[----:B------:R-:W-:Y:S01]  /*1eb50*/  IMAD R99, R0, 0x2, R99 ;  /* 0x0000000200637824 */ /* 0x000fe200078e0263 */
[----:B------:R-:W-:Y:S01]  /*1eb60*/  ISETP.LT.AND P3, PT, R3, UR15, !P0 ;  /* 0x0000000f03007c0c */ /* 0x000fe2000c761270 */
[----:B------:R-:W1:Y:S04]  /*1eb70*/  LDS.128 R36, [R69] ;  /* 0x0000000045247984 */ /* 0x000e680000000c00 */
[----:B------:R-:W-:Y:S01]  /*1eb80*/  LDS.128 R24, [R69+0x800] ;  /* 0x0008000045187984 */ /* 0x000fe20000000c00 */
[----:B------:R-:W-:Y:S06]  /*1eb90*/  BAR.SYNC.DEFER_BLOCKING 0x0 ;  /* 0x0000000000007b1d */ /* 0x000fec0000010000 */
[----:B------:R-:W-:Y:S04]  /*1eba0*/  STS.128 [R98], R100 ;  /* 0x0000006462007388 */ /* 0x000fe80000000c00 */
[----:B------:R-:W-:Y:S01]  /*1ebb0*/  STS.128 [R98+0x400], R28 ;  /* 0x0004001c62007388 */ /* 0x000fe20000000c00 */
[----:B------:R-:W-:Y:S06]  /*1ebc0*/  BAR.SYNC.DEFER_BLOCKING 0x0 ;  /* 0x0000000000007b1d */ /* 0x000fec0000010000 */
[----:B------:R-:W1:Y:S04]  /*1ebd0*/  LDS.128 R32, [R69] ;  /* 0x0000000045207984 */ /* 0x000e680000000c00 */
[----:B------:R-:W-:Y:S01]  /*1ebe0*/  LDS.128 R28, [R69+0x800] ;  /* 0x00080000451c7984 */ /* 0x000fe20000000c00 */
[----:B------:R-:W-:Y:S06]  /*1ebf0*/  BAR.SYNC.DEFER_BLOCKING 0x0 ;  /* 0x0000000000007b1d */ /* 0x000fec0000010000 */
[----:B------:R-:W-:Y:S04]  /*1ec00*/  STS.128 [R98], R104 ;  /* 0x0000006862007388 */ /* 0x000fe80000000c00 */
[----:B------:R-:W-:Y:S01]  /*1ec10*/  STS.128 [R98+0x400], R60 ;  /* 0x0004003c62007388 */ /* 0x000fe20000000c00 */
[----:B------:R-:W-:Y:S06]  /*1ec20*/  BAR.SYNC.DEFER_BLOCKING 0x0 ;  /* 0x0000000000007b1d */ /* 0x000fec0000010000 */
[----:B------:R-:W-:Y:S01]  /*1ec30*/  @P3 STG.E desc[UR28][R70.64], R84 ;  /* 0x0000005446003986 */ /* 0x000fe2000c10191c */
[----:B------:R-:W-:-:S02]  /*1ec40*/  ISETP.LT.AND P3, PT, R58, UR15, !P0 ;  /* 0x0000000f3a007c0c */ /* 0x000fc4000c761270 */
[----:B------:R-:W-:Y:S01]  /*1ec50*/  LOP3.LUT R58, R3, 0x10, RZ, 0xfc, !PT ;  /* 0x00000010033a7812 */ /* 0x000fe200078efcff */
[----:B------:R-:W-:Y:S01]  /*1ec60*/  @P5 STG.E desc[UR28][R88.64], R85 ;  /* 0x0000005558005986 */ /* 0x000fe2000c10191c */
[----:B------:R-:W-:Y:S02]  /*1ec70*/  ISETP.LT.AND P5, PT, R59, UR15, !P0 ;  /* 0x0000000f3b007c0c */ /* 0x000fe4000c7a1270 */
[C---:B------:R-:W-:Y:S01]  /*1ec80*/  LOP3.LUT R59, R3.reuse, 0x12, RZ, 0xfc, !PT ;  /* 0x00000012033b7812 */ /* 0x040fe200078efcff */
[----:B------:R-:W-:Y:S01]  /*1ec90*/  @P2 STG.E desc[UR28][R90.64], R86 ;  /* 0x000000565a002986 */ /* 0x000fe2000c10191c */
[----:B------:R-:W-:Y:S02]  /*1eca0*/  ISETP.LT.AND P2, PT, R58, UR15, !P0 ;  /* 0x0000000f3a007c0c */ /* 0x000fe4000c741270 */
[----:B------:R-:W-:Y:S01]  /*1ecb0*/  LOP3.LUT R58, R3, 0x14, RZ, 0xfc, !PT ;  /* 0x00000014033a7812 */ /* 0x000fe200078efcff */
[----:B------:R-:W-:Y:S01]  /*1ecc0*/  @P4 STG.E desc[UR28][R92.64], R87 ;  /* 0x000000575c004986 */ /* 0x000fe2000c10191c */
[----:B------:R-:W-:-:S02]  /*1ecd0*/  ISETP.LT.AND P4, PT, R59, UR15, !P0 ;  /* 0x0000000f3b007c0c */ /* 0x000fc4000c781270 */
[C---:B------:R-:W-:Y:S01]  /*1ece0*/  LOP3.LUT R59, R3.reuse, 0x16, RZ, 0xfc, !PT ;  /* 0x00000016033b7812 */ /* 0x040fe200078efcff */
[----:B--2---:R-:W-:Y:S01]  /*1ecf0*/  @P1 STG.E desc[UR28][R94.64], R80 ;  /* 0x000000505e001986 */ /* 0x004fe2000c10191c */
[----:B------:R-:W-:Y:S02]  /*1ed00*/  ISETP.LT.AND P1, PT, R58, UR15, !P0 ;  /* 0x0000000f3a007c0c */ /* 0x000fe4000c721270 */
[----:B------:R-:W-:Y:S01]  /*1ed10*/  LOP3.LUT R58, R3, 0x18, RZ, 0xfc, !PT ;  /* 0x00000018033a7812 */ /* 0x000fe200078efcff */
[----:B------:R2:W-:Y:S01]  /*1ed20*/  @P6 STG.E desc[UR28][R44.64], R81 ;  /* 0x000000512c006986 */ /* 0x0005e2000c10191c */
[----:B------:R-:W-:Y:S02]  /*1ed30*/  ISETP.LT.AND P6, PT, R59, UR15, !P0 ;  /* 0x0000000f3b007c0c */ /* 0x000fe4000c7c1270 */
[----:B------:R-:W-:Y:S01]  /*1ed40*/  LOP3.LUT R59, R3, 0x1a, RZ, 0xfc, !PT ;  /* 0x0000001a033b7812 */ /* 0x000fe200078efcff */
[----:B------:R1:W-:Y:S01]  /*1ed50*/  @P3 STG.E desc[UR28][R46.64], R82 ;  /* 0x000000522e003986 */ /* 0x0003e2000c10191c */
[----:B------:R-:W-:-:S02]  /*1ed60*/  ISETP.LT.AND P3, PT, R58, UR15, !P0 ;  /* 0x0000000f3a007c0c */ /* 0x000fc4000c761270 */
[----:B------:R-:W-:Y:S01]  /*1ed70*/  LOP3.LUT R58, R3, 0x1c, RZ, 0xfc, !PT ;  /* 0x0000001c033a7812 */ /* 0x000fe200078efcff */
[----:B------:R-:W-:Y:S01]  /*1ed80*/  @P5 STG.E desc[UR28][R48.64], R83 ;  /* 0x0000005330005986 */ /* 0x000fe2000c10191c */
[----:B------:R-:W-:Y:S02]  /*1ed90*/  ISETP.LT.AND P5, PT, R59, UR15, !P0 ;  /* 0x0000000f3b007c0c */ /* 0x000fe4000c7a1270 */
[C---:B--2---:R-:W-:Y:S01]  /*1eda0*/  LOP3.LUT R44, R3.reuse, 0x1e, RZ, 0xfc, !PT ;  /* 0x0000001e032c7812 */ /* 0x044fe200078efcff */
[----:B---3--:R2:W-:Y:S01]  /*1edb0*/  @P2 STG.E desc[UR28][R50.64], R76 ;  /* 0x0000004c32002986 */ /* 0x0085e2000c10191c */
[----:B------:R-:W-:Y:S02]  /*1edc0*/  ISETP.LT.AND P2, PT, R58, UR15, !P0 ;  /* 0x0000000f3a007c0c */ /* 0x000fe4000c741270 */
[----:B-1----:R-:W-:Y:S01]  /*1edd0*/  LOP3.LUT R46, R3, 0x20, RZ, 0xfc, !PT ;  /* 0x00000020032e7812 */ /* 0x002fe200078efcff */
[----:B------:R-:W-:Y:S01]  /*1ede0*/  @P4 STG.E desc[UR28][R96.64], R77 ;  /* 0x0000004d60004986 */ /* 0x000fe2000c10191c */
[----:B------:R-:W-:-:S03]  /*1edf0*/  ISETP.LT.AND P4, PT, R44, UR15, !P0 ;  /* 0x0000000f2c007c0c */ /* 0x000fc6000c781270 */
[----:B------:R1:W-:Y:S01]  /*1ee00*/  @P1 STG.E desc[UR28][R52.64], R78 ;  /* 0x0000004e34001986 */ /* 0x0003e2000c10191c */
[----:B------:R-:W-:Y:S02]  /*1ee10*/  LEA R44, P1, R99, R68, 0x2 ;  /* 0x00000044632c7211 */ /* 0x000fe400078210ff */
[----:B--2---:R-:W-:Y:S01]  /*1ee20*/  LOP3.LUT R51, R3, 0x22, RZ, 0xfc, !PT ;  /* 0x0000002203337812 */ /* 0x004fe200078efcff */
[----:B------:R-:W-:Y:S01]  /*1ee30*/  @P6 STG.E desc[UR28][R54.64], R79 ;  /* 0x0000004f36006986 */ /* 0x000fe2000c10191c */
[----:B------:R-:W-:Y:S01]  /*1ee40*/  LEA.HI.X.SX32 R45, R99, R2, 0x2, P1 ;  /* 0x00000002632d7211 */ /* 0x000fe200008f16ff */
[----:B------:R-:W-:Y:S01]  /*1ee50*/  IMAD R99, R0, 0x2, R99 ;  /* 0x0000000200637824 */ /* 0x000fe200078e0263 */
[----:B------:R-:W-:Y:S01]  /*1ee60*/  ISETP.LT.AND P1, PT, R46, UR15, !P0 ;  /* 0x0000000f2e007c0c */ /* 0x000fe2000c721270 */
[----:B------:R-:W-:Y:S01]  /*1ee70*/  @P3 STG.E desc[UR28][R56.64], R72 ;  /* 0x0000004838003986 */ /* 0x000fe2000c10191c */
[----:B------:R-:W-:Y:S01]  /*1ee80*/  LOP3.LUT R50, R3, 0x24, RZ, 0xfc, !PT ;  /* 0x0000002403327812 */ /* 0x000fe200078efcff */
[C---:B------:R-:W-:Y:S01]  /*1ee90*/  IMAD R49, R0.reuse, 0x2, R99 ;  /* 0x0000000200317824 */ /* 0x040fe200078e0263 */
[----:B------:R-:W-:Y:S01]  /*1eea0*/  LEA R46, P3, R99, R68, 0x2 ;  /* 0x00000044632e7211 */ /* 0x000fe200078610ff */
[----:B------:R2:W-:Y:S01]  /*1eeb0*/  @P5 STG.E desc[UR28][R44.64], R73 ;  /* 0x000000492c005986 */ /* 0x0005e2000c10191c */
[----:B------:R-:W-:Y:S01]  /*1eec0*/  ISETP.LT.AND P5, PT, R51, UR15, !P0 ;  /* 0x0000000f33007c0c */ /* 0x000fe2000c7a1270 */
[----:B------:R-:W-:Y:S01]  /*1eed0*/  IMAD R51, R0, 0x2, R49 ;  /* 0x0000000200337824 */ /* 0x000fe200078e0231 */
[----:B------:R-:W-:-:S02]  /*1eee0*/  LEA.HI.X.SX32 R47, R99, R2, 0x2, P3 ;  /* 0x00000002632f7211 */ /* 0x000fc400018f16ff */
[C---:B------:R-:W-:Y:S01]  /*1eef0*/  LEA R48, P6, R49.reuse, R68, 0x2 ;  /* 0x0000004431307211 */ /* 0x040fe200078c10ff */
[----:B-1----:R-:W-:Y:S01]  /*1ef00*/  IMAD R53, R0, 0x2, R51 ;  /* 0x0000000200357824 */ /* 0x002fe200078e0233 */
[----:B------:R-:W-:Y:S01]  /*1ef10*/  ISETP.LT.AND P3, PT, R50, UR15, !P0 ;  /* 0x0000000f32007c0c */ /* 0x000fe2000c761270 */
[----:B------:R1:W-:Y:S01]  /*1ef20*/  @P2 STG.E desc[UR28][R46.64], R74 ;  /* 0x0000004a2e002986 */ /* 0x0003e2000c10191c */
[----:B------:R-:W-:Y:S02]  /*1ef30*/  LEA.HI.X.SX32 R49, R49, R2, 0x2, P6 ;  /* 0x0000000231317211 */ /* 0x000fe400030f16ff */
[-C--:B------:R-:W-:Y:S02]  /*1ef40*/  LEA R50, P6, R53, R68.reuse, 0x2 ;  /* 0x0000004435327211 */ /* 0x080fe400078c10ff */
[----:B--2---:R-:W-:Y:S01]  /*1ef50*/  LEA R44, P2, R51, R68, 0x2 ;  /* 0x00000044332c7211 */ /* 0x004fe200078410ff */
[----:B------:R2:W-:Y:S01]  /*1ef60*/  @P4 STG.E desc[UR28][R48.64], R75 ;  /* 0x0000004b30004986 */ /* 0x0005e2000c10191c */
[----:B------:R-:W-:-:S02]  /*1ef70*/  LOP3.LUT R54, R3, 0x26, RZ, 0xfc, !PT ;  /* 0x0000002603367812 */ /* 0x000fc400078efcff */
[-C--:B------:R-:W-:Y:S02]  /*1ef80*/  LEA.HI.X.SX32 R45, R51, R2.reuse, 0x2, P2 ;  /* 0x00000002332d7211 */ /* 0x080fe400010f16ff */
[----:B------:R-:W-:Y:S01]  /*1ef90*/  LEA.HI.X.SX32 R51, R53, R2, 0x2, P6 ;  /* 0x0000000235337211 */ /* 0x000fe200030f16ff */
[----:B------:R-:W-:Y:S01]  /*1efa0*/  IMAD R53, R0, 0x2, R53 ;  /* 0x0000000200357824 */ /* 0x000fe200078e0235 */
[----:B------:R-:W-:Y:S01]  /*1efb0*/  ISETP.LT.AND P4, PT, R54, UR15, !P0 ;  /* 0x0000000f36007c0c */ /* 0x000fe2000c781270 */
[----:B----4-:R-:W-:Y:S01]  /*1efc0*/  @P1 STG.E desc[UR28][R44.64], R40 ;  /* 0x000000282c001986 */ /* 0x010fe2000c10191c */
[----:B------:R-:W-:Y:S02]  /*1efd0*/  LOP3.LUT R52, R3, 0x28, RZ, 0xfc, !PT ;  /* 0x0000002803347812 */ /* 0x000fe400078efcff */
[----:B-1----:R-:W-:Y:S01]  /*1efe0*/  LEA R46, P1, R53, R68, 0x2 ;  /* 0x00000044352e7211 */ /* 0x002fe200078210ff */
[----:B--2---:R-:W-:Y:S01]  /*1eff0*/  IMAD R49, R0, 0x2, R53 ;  /* 0x0000000200317824 */ /* 0x004fe200078e0235 */
[----:B------:R1:W-:Y:S01]  /*1f000*/  @P5 STG.E desc[UR28][R50.64], R41 ;  /* 0x0000002932005986 */ /* 0x0003e2000c10191c */
[----:B------:R-:W-:-:S02]  /*1f010*/  LOP3.LUT R54, R3, 0x2a, RZ, 0xfc, !PT ;  /* 0x0000002a03367812 */ /* 0x000fc400078efcff */
[----:B------:R-:W-:Y:S01]  /*1f020*/  LEA.HI.X.SX32 R47, R53, R2, 0x2, P1 ;  /* 0x00000002352f7211 */ /* 0x000fe200008f16ff */
[----:B------:R-:W-:Y:S01]  /*1f030*/  IMAD R53, R0, 0x2, R49 ;  /* 0x0000000200357824 */ /* 0x000fe200078e0231 */
[C---:B------:R-:W-:Y:S02]  /*1f040*/  LEA R48, P6, R49.reuse, R68, 0x2 ;  /* 0x0000004431307211 */ /* 0x040fe400078c10ff */
[----:B------:R-:W-:Y:S01]  /*1f050*/  ISETP.LT.AND P2, PT, R52, UR15, !P0 ;  /* 0x0000000f34007c0c */ /* 0x000fe2000c741270 */
[----:B------:R2:W-:Y:S01]  /*1f060*/  @P3 STG.E desc[UR28][R46.64], R42 ;  /* 0x0000002a2e003986 */ /* 0x0005e2000c10191c */
[----:B------:R-:W-:Y:S02]  /*1f070*/  LEA.HI.X.SX32 R49, R49, R2, 0x2, P6 ;  /* 0x0000000231317211 */ /* 0x000fe400030f16ff */
[----:B------:R-:W-:Y:S01]  /*1f080*/  ISETP.LT.AND P5, PT, R54, UR15, !P0 ;  /* 0x0000000f36007c0c */ /* 0x000fe2000c7a1270 */
[----:B-1----:R-:W-:Y:S01]  /*1f090*/  IMAD R51, R0, 0x2, R53 ;  /* 0x0000000200337824 */ /* 0x002fe200078e0235 */
[----:B------:R-:W-:Y:S01]  /*1f0a0*/  LOP3.LUT R45, R3, 0x2e, RZ, 0xfc, !PT ;  /* 0x0000002e032d7812 */ /* 0x000fe200078efcff */
[----:B------:R1:W-:Y:S01]  /*1f0b0*/  @P4 STG.E desc[UR28][R48.64], R43 ;  /* 0x0000002b30004986 */ /* 0x0003e2000c10191c */
[----:B------:R-:W-:-:S02]  /*1f0c0*/  LEA R40, P3, R53, R68, 0x2 ;  /* 0x0000004435287211 */ /* 0x000fc400078610ff */
[----:B------:R-:W-:Y:S02]  /*1f0d0*/  LEA R44, P6, R51, R68, 0x2 ;  /* 0x00000044332c7211 */ /* 0x000fe400078c10ff */
[----:B------:R-:W-:Y:S02]  /*1f0e0*/  ISETP.LT.AND P4, PT, R45, UR15, !P0 ;  /* 0x0000000f2d007c0c */ /* 0x000fe4000c781270 */
[----:B------:R-:W-:Y:S02]  /*1f0f0*/  LOP3.LUT R52, R3, 0x2c, RZ, 0xfc, !PT ;  /* 0x0000002c03347812 */ /* 0x000fe400078efcff */
[-C--:B------:R-:W-:Y:S01]  /*1f100*/  LEA.HI.X.SX32 R45, R51, R2.reuse, 0x2, P6 ;  /* 0x00000002332d7211 */ /* 0x080fe200030f16ff */
[----:B------:R-:W-:Y:S01]  /*1f110*/  IMAD R51, R0, 0x2, R51 ;  /* 0x0000000200337824 */ /* 0x000fe200078e0233 */
[----:B------:R-:W-:Y:S02]  /*1f120*/  LEA.HI.X.SX32 R41, R53, R2, 0x2, P3 ;  /* 0x0000000235297211 */ /* 0x000fe400018f16ff */
[----:B------:R-:W-:Y:S01]  /*1f130*/  ISETP.LT.AND P1, PT, R52, UR15, !P0 ;  /* 0x0000000f34007c0c */ /* 0x000fe2000c721270 */
[----:B--2---:R-:W-:Y:S01]  /*1f140*/  IMAD R47, R0, 0x2, R51 ;  /* 0x00000002002f7824 */ /* 0x004fe200078e0233 */
[----:B-1----:R-:W-:Y:S01]  /*1f150*/  LOP3.LUT R49, R3, 0x32, RZ, 0xfc, !PT ;  /* 0x0000003203317812 */ /* 0x002fe200078efcff */
[----:B------:R1:W-:Y:S01]  /*1f160*/  @P2 STG.E desc[UR28][R40.64], R36 ;  /* 0x0000002428002986 */ /* 0x0003e2000c10191c */
[----:B------:R-:W-:-:S02]  /*1f170*/  LEA R42, P2, R51, R68, 0x2 ;  /* 0x00000044332a7211 */ /* 0x000fc400078410ff */
[----:B------:R-:W-:Y:S01]  /*1f180*/  LOP3.LUT R50, R3, 0x30, RZ, 0xfc, !PT ;  /* 0x0000003003327812 */ /* 0x000fe200078efcff */
[----:B------:R2:W-:Y:S01]  /*1f190*/  @P5 STG.E desc[UR28][R44.64], R37 ;  /* 0x000000252c005986 */ /* 0x0005e2000c10191c */
[----:B------:R-:W-:Y:S01]  /*1f1a0*/  ISETP.LT.AND P5, PT, R49, UR15, !P0 ;  /* 0x0000000f31007c0c */ /* 0x000fe2000c7a1270 */
[----:B------:R-:W-:Y:S01]  /*1f1b0*/  IMAD R49, R0, 0x2, R47 ;  /* 0x0000000200317824 */ /* 0x000fe200078e022f */
[----:B------:R-:W-:Y:S01]  /*1f1c0*/  LEA R46, P6, R47, R68, 0x2 ;  /* 0x000000442f2e7211 */ /* 0x000fe200078c10ff */
[----:B------:R-:W3:Y:S01]  /*1f1d0*/  LDS.128 R52, [R69] ;  /* 0x0000000045347984 */ /* 0x000ee20000000c00 */
[-C--:B------:R-:W-:Y:S02]  /*1f1e0*/  LEA.HI.X.SX32 R43, R51, R2.reuse, 0x2, P2 ;  /* 0x00000002332b7211 */ /* 0x080fe400010f16ff */
[----:B------:R-:W-:Y:S02]  /*1f1f0*/  ISETP.LT.AND P3, PT, R50, UR15, !P0 ;  /* 0x0000000f32007c0c */ /* 0x000fe4000c761270 */
[----:B------:R-:W-:Y:S01]  /*1f200*/  LEA.HI.X.SX32 R47, R47, R2, 0x2, P6 ;  /* 0x000000022f2f7211 */ /* 0x000fe200030f16ff */
[----:B------:R4:W-:Y:S01]  /*1f210*/  @P1 STG.E desc[UR28][R42.64], R38 ;  /* 0x000000262a001986 */ /* 0x0009e2000c10191c */
[----:B-1----:R-:W-:Y:S01]  /*1f220*/  LOP3.LUT R41, R3, 0x36, RZ, 0xfc, !PT ;  /* 0x0000003603297812 */ /* 0x002fe200078efcff */
[----:B--2---:R-:W-:Y:S01]  /*1f230*/  IMAD R45, R0, 0x2, R49 ;  /* 0x00000002002d7824 */ /* 0x004fe200078e0231 */
[----:B------:R-:W-:Y:S01]  /*1f240*/  LEA R36, P1, R49, R68, 0x2 ;  /* 0x0000004431247211 */ /* 0x000fe200078210ff */
[----:B------:R1:W-:Y:S01]  /*1f250*/  @P4 STG.E desc[UR28][R46.64], R39 ;  /* 0x000000272e004986 */ /* 0x0003e2000c10191c */
[----:B------:R-:W-:-:S02]  /*1f260*/  ISETP.LT.AND P4, PT, R41, UR15, !P0 ;  /* 0x0000000f29007c0c */ /* 0x000fc4000c781270 */
[----:B------:R-:W-:Y:S02]  /*1f270*/  LEA R40, P6, R45, R68, 0x2 ;  /* 0x000000442d287211 */ /* 0x000fe400078c10ff */
[-C--:B------:R-:W-:Y:S02]  /*1f280*/  LEA.HI.X.SX32 R37, R49, R2.reuse, 0x2, P1 ;  /* 0x0000000231257211 */ /* 0x080fe400008f16ff */
[----:B------:R-:W-:Y:S01]  /*1f290*/  LEA.HI.X.SX32 R41, R45, R2, 0x2, P6 ;  /* 0x000000022d297211 */ /* 0x000fe200030f16ff */
[C---:B------:R-:W-:Y:S01]  /*1f2a0*/  IMAD R45, R0.reuse, 0x2, R45 ;  /* 0x00000002002d7824 */ /* 0x040fe200078e022d */
[C---:B------:R-:W-:Y:S01]  /*1f2b0*/  LOP3.LUT R48, R3.reuse, 0x34, RZ, 0xfc, !PT ;  /* 0x0000003403307812 */ /* 0x040fe200078efcff */
[----:B------:R2:W-:Y:S01]  /*1f2c0*/  @P3 STG.E desc[UR28][R36.64], R32 ;  /* 0x0000002024003986 */ /* 0x0005e2000c10191c */
[----:B------:R-:W-:Y:S01]  /*1f2d0*/  LOP3.LUT R44, R3, 0x38, RZ, 0xfc, !PT ;  /* 0x00000038032c7812 */ /* 0x000fe200078efcff */
[----:B----4-:R-:W-:Y:S01]  /*1f2e0*/  IMAD R43, R0, 0x2, R45 ;  /* 0x00000002002b7824 */ /* 0x010fe200078e022d */
[----:B------:R-:W-:Y:S01]  /*1f2f0*/  ISETP.LT.AND P2, PT, R48, UR15, !P0 ;  /* 0x0000000f30007c0c */ /* 0x000fe2000c741270 */
[----:B------:R4:W-:Y:S01]  /*1f300*/  @P5 STG.E desc[UR28][R40.64], R33 ;  /* 0x0000002128005986 */ /* 0x0009e2000c10191c */
[----:B------:R-:W-:-:S02]  /*1f310*/  LEA R38, P3, R45, R68, 0x2 ;  /* 0x000000442d267211 */ /* 0x000fc400078610ff */
[----:B------:R-:W-:Y:S02]  /*1f320*/  LEA R42, P6, R43, R68, 0x2 ;  /* 0x000000442b2a7211 */ /* 0x000fe400078c10ff */
[-C--:B-1----:R-:W-:Y:S01]  /*1f330*/  LEA.HI.X.SX32 R39, R45, R2.reuse, 0x2, P3 ;  /* 0x000000022d277211 */ /* 0x082fe200018f16ff */
[----:B------:R-:W-:Y:S01]  /*1f340*/  IMAD R45, R0, 0x2, R43 ;  /* 0x00000002002d7824 */ /* 0x000fe200078e022b */
[----:B------:R-:W-:Y:S02]  /*1f350*/  ISETP.LT.AND P1, PT, R44, UR15, !P0 ;  /* 0x0000000f2c007c0c */ /* 0x000fe4000c721270 */
[----:B------:R-:W-:Y:S02]  /*1f360*/  LEA.HI.X.SX32 R43, R43, R2, 0x2, P6 ;  /* 0x000000022b2b7211 */ /* 0x000fe400030f16ff */
[----:B--2---:R-:W-:Y:S01]  /*1f370*/  LOP3.LUT R37, R3, 0x3e, RZ, 0xfc, !PT ;  /* 0x0000003e03257812 */ /* 0x004fe200078efcff */
[----:B----4-:R-:W-:Y:S01]  /*1f380*/  IMAD R41, R0, 0x2, R45 ;  /* 0x0000000200297824 */ /* 0x010fe200078e022d */
[----:B------:R1:W-:Y:S01]  /*1f390*/  @P2 STG.E desc[UR28][R38.64], R34 ;  /* 0x0000002226002986 */ /* 0x0003e2000c10191c */
[----:B------:R-:W-:-:S02]  /*1f3a0*/  LEA R32, P2, R45, R68, 0x2 ;  /* 0x000000442d207211 */ /* 0x000fc400078410ff */
[----:B------:R-:W-:Y:S01]  /*1f3b0*/  LOP3.LUT R46, R3, 0x3a, RZ, 0xfc, !PT ;  /* 0x0000003a032e7812 */ /* 0x000fe200078efcff */
[----:B------:R2:W-:Y:S01]  /*1f3c0*/  @P4 STG.E desc[UR28][R42.64], R35 ;  /* 0x000000232a004986 */ /* 0x0005e2000c10191c */
[----:B------:R-:W-:Y:S02]  /*1f3d0*/  LEA R36, P6, R41, R68, 0x2 ;  /* 0x0000004429247211 */ /* 0x000fe400078c10ff */
[----:B------:R-:W-:Y:S02]  /*1f3e0*/  ISETP.LT.AND P4, PT, R37, UR15, !P0 ;  /* 0x0000000f25007c0c */ /* 0x000fe4000c781270 */
[-C--:B------:R-:W-:Y:S02]  /*1f3f0*/  LEA.HI.X.SX32 R33, R45, R2.reuse, 0x2, P2 ;  /* 0x000000022d217211 */ /* 0x080fe400010f16ff */
[----:B------:R-:W-:Y:S01]  /*1f400*/  LEA.HI.X.SX32 R37, R41, R2, 0x2, P6 ;  /* 0x0000000229257211 */ /* 0x000fe200030f16ff */
[----:B------:R-:W-:Y:S01]  /*1f410*/  IMAD R41, R0, 0x2, R41 ;  /* 0x0000000200297824 */ /* 0x000fe200078e0229 */
[----:B------:R-:W-:Y:S01]  /*1f420*/  LOP3.LUT R44, R3, 0x3c, RZ, 0xfc, !PT ;  /* 0x0000003c032c7812 */ /* 0x000fe200078efcff */
[----:B---3--:R3:W-:Y:S01]  /*1f430*/  @P1 STG.E desc[UR28][R32.64], R52 ;  /* 0x0000003420001986 */ /* 0x0087e2000c10191c */
[----:B------:R-:W-:Y:S01]  /*1f440*/  ISETP.LT.AND P5, PT, R46, UR15, !P0 ;  /* 0x0000000f2e007c0c */ /* 0x000fe2000c7a1270 */
[----:B-1----:R-:W-:Y:S01]  /*1f450*/  IMAD R39, R0, 0x2, R41 ;  /* 0x0000000200277824 */ /* 0x002fe200078e0229 */
[----:B------:R-:W-:-:S02]  /*1f460*/  LEA R34, P1, R41, R68, 0x2 ;  /* 0x0000004429227211 */ /* 0x000fc400078210ff */
[----:B------:R-:W-:Y:S02]  /*1f470*/  ISETP.LT.AND P3, PT, R44, UR15, !P0 ;  /* 0x0000000f2c007c0c */ /* 0x000fe4000c761270 */
[----:B--2---:R-:W-:Y:S01]  /*1f480*/  LEA.HI.X.SX32 R35, R41, R2, 0x2, P1 ;  /* 0x0000000229237211 */ /* 0x004fe200008f16ff */
[C---:B------:R-:W-:Y:S01]  /*1f490*/  IMAD R41, R0.reuse, 0x2, R39 ;  /* 0x0000000200297824 */ /* 0x040fe200078e0227 */
[----:B------:R-:W-:Y:S02]  /*1f4a0*/  LOP3.LUT R40, R3, 0x40, RZ, 0xfc, !PT ;  /* 0x0000004003287812 */ /* 0x000fe400078efcff */
[----:B------:R-:W-:Y:S01]  /*1f4b0*/  LEA R38, P6, R39, R68, 0x2 ;  /* 0x0000004427267211 */ /* 0x000fe200078c10ff */
[----:B------:R-:W-:Y:S01]  /*1f4c0*/  IMAD R43, R0, 0x2, R41 ;  /* 0x00000002002b7824 */ /* 0x000fe200078e0229 */
[----:B------:R-:W-:Y:S01]  /*1f4d0*/  LOP3.LUT R42, R3, 0x42, RZ, 0xfc, !PT ;  /* 0x00000042032a7812 */ /* 0x000fe200078efcff */
[----:B------:R1:W-:Y:S01]  /*1f4e0*/  @P5 STG.E desc[UR28][R36.64], R53 ;  /* 0x0000003524005986 */ /* 0x0003e2000c10191c */
[----:B------:R-:W-:-:S02]  /*1f4f0*/  ISETP.LT.AND P2, PT, R40, UR15, !P0 ;  /* 0x0000000f28007c0c */ /* 0x000fc4000c741270 */
[----:B------:R-:W-:Y:S01]  /*1f500*/  LEA.HI.X.SX32 R39, R39, R2, 0x2, P6 ;  /* 0x0000000227277211 */ /* 0x000fe200030f16ff */
[----:B------:R-:W-:Y:S01]  /*1f510*/  @P3 STG.E desc[UR28][R34.64], R54 ;  /* 0x0000003622003986 */ /* 0x000fe2000c10191c */
[----:B------:R-:W-:Y:S02]  /*1f520*/  ISETP.LT.AND P5, PT, R42, UR15, !P0 ;  /* 0x0000000f2a007c0c */ /* 0x000fe4000c7a1270 */
[----:B---3--:R-:W-:Y:S01]  /*1f530*/  LEA R32, P3, R41, R68, 0x2 ;  /* 0x0000004429207211 */ /* 0x008fe200078610ff */
[----:B------:R2:W-:Y:S01]  /*1f540*/  @P4 STG.E desc[UR28][R38.64], R55 ;  /* 0x0000003726004986 */ /* 0x0005e2000c10191c */
[----:B------:R-:W-:Y:S02]  /*1f550*/  LOP3.LUT R40, R3, 0x44, RZ, 0xfc, !PT ;  /* 0x0000004403287812 */ /* 0x000fe400078efcff */
[----:B------:R-:W-:Y:S02]  /*1f560*/  LEA.HI.X.SX32 R33, R41, R2, 0x2, P3 ;  /* 0x0000000229217211 */ /* 0x000fe400018f16ff */
[----:B-1----:R-:W-:-:S02]  /*1f570*/  LOP3.LUT R37, R3, 0x46, RZ, 0xfc, !PT ;  /* 0x0000004603257812 */ /* 0x002fc400078efcff */
[----:B------:R-:W-:Y:S01]  /*1f580*/  LEA R36, P6, R43, R68, 0x2 ;  /* 0x000000442b247211 */ /* 0x000fe200078c10ff */
[----:B------:R-:W-:Y:S01]  /*1f590*/  @P2 STG.E desc[UR28][R32.64], R4 ;  /* 0x0000000420002986 */ /* 0x000fe2000c10191c */
[----:B------:R-:W-:Y:S02]  /*1f5a0*/  ISETP.LT.AND P4, PT, R37, UR15, !P0 ;  /* 0x0000000f25007c0c */ /* 0x000fe4000c781270 */
[----:B------:R-:W-:Y:S01]  /*1f5b0*/  LEA.HI.X.SX32 R37, R43, R2, 0x2, P6 ;  /* 0x000000022b257211 */ /* 0x000fe200030f16ff */
[----:B------:R-:W-:Y:S01]  /*1f5c0*/  IMAD R43, R0, 0x2, R43 ;  /* 0x00000002002b7824 */ /* 0x000fe200078e022b */
[----:B------:R-:W-:Y:S02]  /*1f5d0*/  ISETP.LT.AND P1, PT, R40, UR15, !P0 ;  /* 0x0000000f28007c0c */ /* 0x000fe4000c721270 */
[----:B------:R-:W-:Y:S01]  /*1f5e0*/  LOP3.LUT R41, R3, 0x4a, RZ, 0xfc, !PT ;  /* 0x0000004a03297812 */ /* 0x000fe200078efcff */
[----:B--2---:R-:W-:Y:S01]  /*1f5f0*/  IMAD R39, R0, 0x2, R43 ;  /* 0x0000000200277824 */ /* 0x004fe200078e022b */
[----:B------:R1:W-:Y:S01]  /*1f600*/  @P5 STG.E desc[UR28][R36.64], R5 ;  /* 0x0000000524005986 */ /* 0x0003e2000c10191c */
[----:B------:R-:W-:-:S02]  /*1f610*/  LEA R34, P2, R43, R68, 0x2 ;  /* 0x000000442b227211 */ /* 0x000fc400078410ff */
[----:B------:R-:W-:Y:S01]  /*1f620*/  ISETP.LT.AND P5, PT, R41, UR15, !P0 ;  /* 0x0000000f29007c0c */ /* 0x000fe2000c7a1270 */
[----:B------:R-:W-:Y:S01]  /*1f630*/  IMAD R41, R0, 0x2, R39 ;  /* 0x0000000200297824 */ /* 0x000fe200078e0227 */
[----:B------:R-:W-:Y:S02]  /*1f640*/  LOP3.LUT R40, R3, 0x48, RZ, 0xfc, !PT ;  /* 0x0000004803287812 */ /* 0x000fe400078efcff */
[----:B------:R-:W-:Y:S02]  /*1f650*/  LEA R38, P6, R39, R68, 0x2 ;  /* 0x0000004427267211 */ /* 0x000fe400078c10ff */
[-C--:B------:R-:W-:Y:S02]  /*1f660*/  LEA.HI.X.SX32 R35, R43, R2.reuse, 0x2, P2 ;  /* 0x000000022b237211 */ /* 0x080fe400010f16ff */
[----:B------:R-:W-:Y:S01]  /*1f670*/  ISETP.LT.AND P3, PT, R40, UR15, !P0 ;  /* 0x0000000f28007c0c */ /* 0x000fe2000c761270 */
[----:B-1----:R-:W-:Y:S01]  /*1f680*/  IMAD R37, R0, 0x2, R41 ;  /* 0x0000000200257824 */ /* 0x002fe200078e0229 */
[----:B------:R-:W-:Y:S01]  /*1f690*/  LEA.HI.X.SX32 R39, R39, R2, 0x2, P6 ;  /* 0x0000000227277211 */ /* 0x000fe200030f16ff */
[----:B------:R1:W-:Y:S01]  /*1f6a0*/  @P1 STG.E desc[UR28][R34.64], R6 ;  /* 0x0000000622001986 */ /* 0x0003e2000c10191c */
[----:B------:R-:W-:-:S02]  /*1f6b0*/  LOP3.LUT R33, R3, 0x4e, RZ, 0xfc, !PT ;  /* 0x0000004e03217812 */ /* 0x000fc400078efcff */
[-C--:B------:R-:W-:Y:S01]  /*1f6c0*/  LEA R4, P1, R41, R68.reuse, 0x2 ;  /* 0x0000004429047211 */ /* 0x080fe200078210ff */
[----:B------:R2:W-:Y:S01]  /*1f6d0*/  @P4 STG.E desc[UR28][R38.64], R7 ;  /* 0x0000000726004986 */ /* 0x0005e2000c10191c */
[----:B------:R-:W-:Y:S02]  /*1f6e0*/  LEA R32, P6, R37, R68, 0x2 ;  /* 0x0000004425207211 */ /* 0x000fe400078c10ff */
[----:B------:R-:W-:Y:S02]  /*1f6f0*/  ISETP.LT.AND P4, PT, R33, UR15, !P0 ;  /* 0x0000000f21007c0c */ /* 0x000fe4000c781270 */
[-C--:B------:R-:W-:Y:S02]  /*1f700*/  LEA.HI.X.SX32 R5, R41, R2.reuse, 0x2, P1 ;  /* 0x0000000229057211 */ /* 0x080fe400008f16ff */
[----:B------:R-:W-:Y:S01]  /*1f710*/  LEA.HI.X.SX32 R33, R37, R2, 0x2, P6 ;  /* 0x0000000225217211 */ /* 0x000fe200030f16ff */
[C---:B------:R-:W-:Y:S01]  /*1f720*/  IMAD R37, R0.reuse, 0x2, R37 ;  /* 0x0000000200257824 */ /* 0x040fe200078e0225 */
[C---:B------:R-:W-:Y:S01]  /*1f730*/  LOP3.LUT R40, R3.reuse, 0x4c, RZ, 0xfc, !PT ;  /* 0x0000004c03287812 */ /* 0x040fe200078efcff */
[----:B------:R-:W-:Y:S01]  /*1f740*/  @P3 STG.E desc[UR28][R4.64], R8 ;  /* 0x0000000804003986 */ /* 0x000fe2000c10191c */
[----:B------:R-:W-:Y:S01]  /*1f750*/  LOP3.LUT R36, R3, 0x50, RZ, 0xfc, !PT ;  /* 0x0000005003247812 */ /* 0x000fe200078efcff */
[----:B-1----:R-:W-:Y:S01]  /*1f760*/  IMAD R35, R0, 0x2, R37 ;  /* 0x0000000200237824 */ /* 0x002fe200078e0225 */
[----:B------:R-:W-:Y:S01]  /*1f770*/  ISETP.LT.AND P2, PT, R40, UR15, !P0 ;  /* 0x0000000f28007c0c */ /* 0x000fe2000c741270 */
[----:B------:R1:W-:Y:S01]  /*1f780*/  @P5 STG.E desc[UR28][R32.64], R9 ;  /* 0x0000000920005986 */ /* 0x0003e2000c10191c */
[----:B------:R-:W-:-:S02]  /*1f790*/  LEA R6, P3, R37, R68, 0x2 ;  /* 0x0000004425067211 */ /* 0x000fc400078610ff */
[----:B------:R-:W-:Y:S02]  /*1f7a0*/  LEA R34, P6, R35, R68, 0x2 ;  /* 0x0000004423227211 */ /* 0x000fe400078c10ff */
[-C--:B--2---:R-:W-:Y:S01]  /*1f7b0*/  LEA.HI.X.SX32 R7, R37, R2.reuse, 0x2, P3 ;  /* 0x0000000225077211 */ /* 0x084fe200018f16ff */
[----:B------:R-:W-:Y:S01]  /*1f7c0*/  IMAD R37, R0, 0x2, R35 ;  /* 0x0000000200257824 */ /* 0x000fe200078e0223 */
[----:B------:R-:W-:Y:S02]  /*1f7d0*/  ISETP.LT.AND P1, PT, R36, UR15, !P0 ;  /* 0x0000000f24007c0c */ /* 0x000fe4000c721270 */
[----:B------:R-:W-:Y:S02]  /*1f7e0*/  LEA.HI.X.SX32 R35, R35, R2, 0x2, P6 ;  /* 0x0000000223237211 */ /* 0x000fe400030f16ff */
[C---:B------:R-:W-:Y:S01]  /*1f7f0*/  LOP3.LUT R38, R3.reuse, 0x52, RZ, 0xfc, !PT ;  /* 0x0000005203267812 */ /* 0x040fe200078efcff */
[----:B-1----:R-:W-:Y:S01]  /*1f800*/  IMAD R33, R0, 0x2, R37 ;  /* 0x0000000200217824 */ /* 0x002fe200078e0225 */
[----:B------:R-:W-:Y:S01]  /*1f810*/  @P2 STG.E desc[UR28][R6.64], R10 ;  /* 0x0000000a06002986 */ /* 0x000fe2000c10191c */
[----:B------:R-:W-:-:S02]  /*1f820*/  LOP3.LUT R9, R3, 0x56, RZ, 0xfc, !PT ;  /* 0x0000005603097812 */ /* 0x000fc400078efcff */
[-C--:B------:R-:W-:Y:S01]  /*1f830*/  LEA R4, P2, R37, R68.reuse, 0x2 ;  /* 0x0000004425047211 */ /* 0x080fe200078410ff */
[----:B------:R1:W-:Y:S01]  /*1f840*/  @P4 STG.E desc[UR28][R34.64], R11 ;  /* 0x0000000b22004986 */ /* 0x0003e2000c10191c */
[----:B------:R-:W-:Y:S02]  /*1f850*/  LEA R8, P6, R33, R68, 0x2 ;  /* 0x0000004421087211 */ /* 0x000fe400078c10ff */
[----:B------:R-:W-:Y:S02]  /*1f860*/  ISETP.LT.AND P4, PT, R9, UR15, !P0 ;  /* 0x0000000f09007c0c */ /* 0x000fe4000c781270 */
[----:B------:R-:W-:Y:S02]  /*1f870*/  LOP3.LUT R36, R3, 0x54, RZ, 0xfc, !PT ;  /* 0x0000005403247812 */ /* 0x000fe400078efcff */
[-C--:B------:R-:W-:Y:S02]  /*1f880*/  LEA.HI.X.SX32 R5, R37, R2.reuse, 0x2, P2 ;  /* 0x0000000225057211 */ /* 0x080fe400010f16ff */
[----:B------:R-:W-:Y:S01]  /*1f890*/  LEA.HI.X.SX32 R9, R33, R2, 0x2, P6 ;  /* 0x0000000221097211 */ /* 0x000fe200030f16ff */
[----:B------:R-:W-:Y:S01]  /*1f8a0*/  IMAD R33, R0, 0x2, R33 ;  /* 0x0000000200217824 */ /* 0x000fe200078e0221 */
[----:B------:R-:W-:Y:S01]  /*1f8b0*/  ISETP.LT.AND P5, PT, R38, UR15, !P0 ;  /* 0x0000000f26007c0c */ /* 0x000fe2000c7a1270 */
[----:B------:R2:W-:Y:S01]  /*1f8c0*/  @P1 STG.E desc[UR28][R4.64], R12 ;  /* 0x0000000c04001986 */ /* 0x0005e2000c10191c */
[----:B------:R-:W-:Y:S01]  /*1f8d0*/  ISETP.LT.AND P3, PT, R36, UR15, !P0 ;  /* 0x0000000f24007c0c */ /* 0x000fe2000c761270 */
[----:B-1----:R-:W-:Y:S01]  /*1f8e0*/  IMAD R11, R0, 0x2, R33 ;  /* 0x00000002000b7824 */ /* 0x002fe200078e0221 */
[----:B------:R-:W-:-:S02]  /*1f8f0*/  LEA R6, P1, R33, R68, 0x2 ;  /* 0x0000004421067211 */ /* 0x000fc400078210ff */
[----:B------:R-:W-:Y:S02]  /*1f900*/  LOP3.LUT R32, R3, 0x58, RZ, 0xfc, !PT ;  /* 0x0000005803207812 */ /* 0x000fe400078efcff */
[----:B------:R-:W-:Y:S02]  /*1f910*/  LEA R10, P6, R11, R68, 0x2 ;  /* 0x000000440b0a7211 */ /* 0x000fe400078c10ff */
[-C--:B------:R-:W-:Y:S01]  /*1f920*/  LEA.HI.X.SX32 R7, R33, R2.reuse, 0x2, P1 ;  /* 0x0000000221077211 */ /* 0x080fe200008f16ff */
[----:B------:R-:W-:Y:S01]  /*1f930*/  IMAD R33, R0, 0x2, R11 ;  /* 0x0000000200217824 */ /* 0x000fe200078e020b */
[----:B------:R-:W-:Y:S01]  /*1f940*/  LEA.HI.X.SX32 R11, R11, R2, 0x2, P6 ;  /* 0x000000020b0b7211 */ /* 0x000fe200030f16ff */
[----:B------:R1:W-:Y:S01]  /*1f950*/  @P5 STG.E desc[UR28][R8.64], R13 ;  /* 0x0000000d08005986 */ /* 0x0003e2000c10191c */
[----:B------:R-:W-:Y:S02]  /*1f960*/  ISETP.LT.AND P2, PT, R32, UR15, !P0 ;  /* 0x0000000f20007c0c */ /* 0x000fe4000c741270 */
[----:B------:R-:W-:Y:S01]  /*1f970*/  LOP3.LUT R34, R3, 0x5a, RZ, 0xfc, !PT ;  /* 0x0000005a03227812 */ /* 0x000fe200078efcff */
[----:B------:R3:W-:Y:S01]  /*1f980*/  @P3 STG.E desc[UR28][R6.64], R14 ;  /* 0x0000000e06003986 */ /* 0x0007e2000c10191c */
[----:B--2---:R-:W-:-:S02]  /*1f990*/  LEA R4, P3, R33, R68, 0x2 ;  /* 0x0000004421047211 */ /* 0x004fc400078610ff */
[----:B------:R-:W-:Y:S01]  /*1f9a0*/  LOP3.LUT R32, R3, 0x5c, RZ, 0xfc, !PT ;  /* 0x0000005c03207812 */ /* 0x000fe200078efcff */
[----:B------:R2:W-:Y:S01]  /*1f9b0*/  @P4 STG.E desc[UR28][R10.64], R15 ;  /* 0x0000000f0a004986 */ /* 0x0005e2000c10191c */
[----:B------:R-:W-:Y:S02]  /*1f9c0*/  LEA.HI.X.SX32 R5, R33, R2, 0x2, P3 ;  /* 0x0000000221057211 */ /* 0x000fe400018f16ff */
[----:B------:R-:W-:Y:S01]  /*1f9d0*/  ISETP.LT.AND P5, PT, R34, UR15, !P0 ;  /* 0x0000000f22007c0c */ /* 0x000fe2000c7a1270 */
[----:B-1----:R-:W-:Y:S01]  /*1f9e0*/  IMAD R13, R0, 0x2, R33 ;  /* 0x00000002000d7824 */ /* 0x002fe200078e0221 */
[----:B------:R-:W-:Y:S01]  /*1f9f0*/  LOP3.LUT R9, R3, 0x5e, RZ, 0xfc, !PT ;  /* 0x0000005e03097812 */ /* 0x000fe200078efcff */
[----:B------:R1:W-:Y:S01]  /*1fa00*/  @P2 STG.E desc[UR28][R4.64], R16 ;  /* 0x0000001004002986 */ /* 0x0003e2000c10191c */
[----:B------:R-:W-:Y:S02]  /*1fa10*/  ISETP.LT.AND P1, PT, R32, UR15, !P0 ;  /* 0x0000000f20007c0c */ /* 0x000fe4000c721270 */
[----:B------:R-:W-:-:S02]  /*1fa20*/  LEA R8, P4, R13, R68, 0x2 ;  /* 0x000000440d087211 */ /* 0x000fc400078810ff */
[----:B------:R-:W-:Y:S02]  /*1fa30*/  ISETP.LT.AND P3, PT, R9, UR15, !P0 ;  /* 0x0000000f09007c0c */ /* 0x000fe4000c761270 */
[----:B------:R-:W-:Y:S01]  /*1fa40*/  LEA.HI.X.SX32 R9, R13, R2, 0x2, P4 ;  /* 0x000000020d097211 */ /* 0x000fe200020f16ff */
[C---:B------:R-:W-:Y:S01]  /*1fa50*/  IMAD R13, R0.reuse, 0x2, R13 ;  /* 0x00000002000d7824 */ /* 0x040fe200078e020d */
[C---:B------:R-:W-:Y:S02]  /*1fa60*/  LOP3.LUT R12, R3.reuse, 0x60, RZ, 0xfc, !PT ;  /* 0x00000060030c7812 */ /* 0x040fe400078efcff */
[----:B---3--:R-:W-:Y:S01]  /*1fa70*/  LOP3.LUT R14, R3, 0x62, RZ, 0xfc, !PT ;  /* 0x00000062030e7812 */ /* 0x008fe200078efcff */
[----:B--2---:R-:W-:Y:S01]  /*1fa80*/  IMAD R11, R0, 0x2, R13 ;  /* 0x00000002000b7824 */ /* 0x004fe200078e020d */
[----:B------:R-:W-:Y:S01]  /*1fa90*/  LEA R6, P2, R13, R68, 0x2 ;  /* 0x000000440d067211 */ /* 0x000fe200078410ff */
[----:B------:R2:W-:Y:S01]  /*1faa0*/  @P5 STG.E desc[UR28][R8.64], R17 ;  /* 0x0000001108005986 */ /* 0x0005e2000c10191c */
[----:B------:R-:W-:-:S02]  /*1fab0*/  ISETP.LT.AND P4, PT, R12, UR15, !P0 ;  /* 0x0000000f0c007c0c */ /* 0x000fc4000c781270 */
[----:B------:R-:W-:Y:S01]  /*1fac0*/  LEA.HI.X.SX32 R7, R13, R2, 0x2, P2 ;  /* 0x000000020d077211 */ /* 0x000fe200010f16ff */
[----:B------:R-:W-:Y:S01]  /*1fad0*/  IMAD R13, R0, 0x2, R11 ;  /* 0x00000002000d7824 */ /* 0x000fe200078e020b */
[C---:B------:R-:W-:Y:S02]  /*1fae0*/  LEA R10, P6, R11.reuse, R68, 0x2 ;  /* 0x000000440b0a7211 */ /* 0x040fe400078c10ff */
[----:B------:R-:W-:Y:S01]  /*1faf0*/  ISETP.LT.AND P5, PT, R14, UR15, !P0 ;  /* 0x0000000f0e007c0c */ /* 0x000fe2000c7a1270 */
[----:B------:R-:W-:Y:S01]  /*1fb00*/  IMAD R15, R0, 0x2, R13 ;  /* 0x00000002000f7824 */ /* 0x000fe200078e020d */
[----:B------:R-:W-:Y:S01]  /*1fb10*/  LEA.HI.X.SX32 R11, R11, R2, 0x2, P6 ;  /* 0x000000020b0b7211 */ /* 0x000fe200030f16ff */
[----:B------:R-:W-:Y:S01]  /*1fb20*/  @P1 STG.E desc[UR28][R6.64], R18 ;  /* 0x0000001206001986 */ /* 0x000fe2000c10191c */
[-C--:B-1----:R-:W-:Y:S02]  /*1fb30*/  LEA R4, P1, R13, R68.reuse, 0x2 ;  /* 0x000000440d047211 */ /* 0x082fe400078210ff */
[----:B--2---:R-:W-:Y:S01]  /*1fb40*/  LOP3.LUT R9, R3, 0x66, RZ, 0xfc, !PT ;  /* 0x0000006603097812 */ /* 0x004fe200078efcff */
[----:B------:R1:W-:Y:S01]  /*1fb50*/  @P3 STG.E desc[UR28][R10.64], R19 ;  /* 0x000000130a003986 */ /* 0x0003e2000c10191c */
[----:B------:R-:W-:-:S02]  /*1fb60*/  LEA R8, P6, R15, R68, 0x2 ;  /* 0x000000440f087211 */ /* 0x000fc400078c10ff */
[----:B------:R-:W-:Y:S02]  /*1fb70*/  ISETP.LT.AND P3, PT, R9, UR15, !P0 ;  /* 0x0000000f09007c0c */ /* 0x000fe4000c761270 */
[-C--:B------:R-:W-:Y:S01]  /*1fb80*/  LEA.HI.X.SX32 R9, R15, R2.reuse, 0x2, P6 ;  /* 0x000000020f097211 */ /* 0x080fe200030f16ff */
[C---:B------:R-:W-:Y:S01]  /*1fb90*/  IMAD R15, R0.reuse, 0x2, R15 ;  /* 0x00000002000f7824 */ /* 0x040fe200078e020f */
[----:B------:R-:W-:Y:S02]  /*1fba0*/  LEA.HI.X.SX32 R5, R13, R2, 0x2, P1 ;  /* 0x000000020d057211 */ /* 0x000fe400008f16ff */
[C---:B------:R-:W-:Y:S02]  /*1fbb0*/  LOP3.LUT R12, R3.reuse, 0x64, RZ, 0xfc, !PT ;  /* 0x00000064030c7812 */ /* 0x040fe400078efcff */
[----:B------:R-:W-:Y:S01]  /*1fbc0*/  LOP3.LUT R13, R3, 0x6a, RZ, 0xfc, !PT ;  /* 0x0000006a030d7812 */ /* 0x000fe200078efcff */
[----:B-1----:R-:W-:Y:S01]  /*1fbd0*/  IMAD R11, R0, 0x2, R15 ;  /* 0x00000002000b7824 */ /* 0x002fe200078e020f */
[----:B------:R-:W-:Y:S01]  /*1fbe0*/  ISETP.LT.AND P2, PT, R12, UR15, !P0 ;  /* 0x0000000f0c007c0c */ /* 0x000fe2000c741270 */
[----:B------:R1:W-:Y:S01]  /*1fbf0*/  @P4 STG.E desc[UR28][R4.64], R20 ;  /* 0x0000001404004986 */ /* 0x0003e2000c10191c */
[----:B------:R-:W-:-:S02]  /*1fc00*/  LEA R6, P4, R15, R68, 0x2 ;  /* 0x000000440f067211 */ /* 0x000fc400078810ff */
[----:B------:R-:W-:Y:S01]  /*1fc10*/  LEA R10, P6, R11, R68, 0x2 ;  /* 0x000000440b0a7211 */ /* 0x000fe200078c10ff */
[----:B------:R2:W-:Y:S01]  /*1fc20*/  @P5 STG.E desc[UR28][R8.64], R21 ;  /* 0x0000001508005986 */ /* 0x0005e2000c10191c */
[----:B------:R-:W-:Y:S01]  /*1fc30*/  ISETP.LT.AND P5, PT, R13, UR15, !P0 ;  /* 0x0000000f0d007c0c */ /* 0x000fe2000c7a1270 */
[C---:B------:R-:W-:Y:S01]  /*1fc40*/  IMAD R13, R0.reuse, 0x2, R11 ;  /* 0x00000002000d7824 */ /* 0x040fe200078e020b */
[-C--:B------:R-:W-:Y:S02]  /*1fc50*/  LEA.HI.X.SX32 R7, R15, R2.reuse, 0x2, P4 ;  /* 0x000000020f077211 */ /* 0x080fe400020f16ff */
[----:B------:R-:W-:Y:S01]  /*1fc60*/  LEA.HI.X.SX32 R11, R11, R2, 0x2, P6 ;  /* 0x000000020b0b7211 */ /* 0x000fe200030f16ff */
[----:B------:R-:W-:Y:S01]  /*1fc70*/  IMAD R15, R0, 0x2, R13 ;  /* 0x00000002000f7824 */ /* 0x000fe200078e020d */
[----:B------:R-:W-:Y:S01]  /*1fc80*/  LOP3.LUT R12, R3, 0x68, RZ, 0xfc, !PT ;  /* 0x00000068030c7812 */ /* 0x000fe200078efcff */
[----:B------:R-:W-:Y:S01]  /*1fc90*/  @P2 STG.E desc[UR28][R6.64], R22 ;  /* 0x0000001606002986 */ /* 0x000fe2000c10191c */
[----:B-1----:R-:W-:-:S02]  /*1fca0*/  LEA R4, P2, R13, R68, 0x2 ;  /* 0x000000440d047211 */ /* 0x002fc400078410ff */
[----:B------:R-:W-:Y:S01]  /*1fcb0*/  ISETP.LT.AND P1, PT, R12, UR15, !P0 ;  /* 0x0000000f0c007c0c */ /* 0x000fe2000c721270 */
[----:B------:R1:W-:Y:S01]  /*1fcc0*/  @P3 STG.E desc[UR28][R10.64], R23 ;  /* 0x000000170a003986 */ /* 0x0003e2000c10191c */
[----:B--2---:R-:W-:Y:S02]  /*1fcd0*/  LOP3.LUT R9, R3, 0x6e, RZ, 0xfc, !PT ;  /* 0x0000006e03097812 */ /* 0x004fe400078efcff */
[----:B------:R-:W-:Y:S01]  /*1fce0*/  LEA R8, P6, R15, R68, 0x2 ;  /* 0x000000440f087211 */ /* 0x000fe200078c10ff */
[----:B------:R-:W2:Y:S01]  /*1fcf0*/  LDS.128 R20, [R69+0x800] ;  /* 0x0008000045147984 */ /* 0x000ea20000000c00 */
[----:B------:R-:W-:Y:S02]  /*1fd00*/  ISETP.LT.AND P3, PT, R9, UR15, !P0 ;  /* 0x0000000f09007c0c */ /* 0x000fe4000c761270 */
[-C--:B------:R-:W-:Y:S01]  /*1fd10*/  LEA.HI.X.SX32 R9, R15, R2.reuse, 0x2, P6 ;  /* 0x000000020f097211 */ /* 0x080fe200030f16ff */
[----:B------:R-:W-:Y:S01]  /*1fd20*/  IMAD R15, R0, 0x2, R15 ;  /* 0x00000002000f7824 */ /* 0x000fe200078e020f */
[----:B------:R-:W-:-:S02]  /*1fd30*/  LEA.HI.X.SX32 R5, R13, R2, 0x2, P2 ;  /* 0x000000020d057211 */ /* 0x000fc400010f16ff */
[C---:B------:R-:W-:Y:S01]  /*1fd40*/  LOP3.LUT R12, R3.reuse, 0x6c, RZ, 0xfc, !PT ;  /* 0x0000006c030c7812 */ /* 0x040fe200078efcff */
[----:B------:R-:W-:Y:S01]  /*1fd50*/  IMAD R13, R0, 0x2, R15 ;  /* 0x00000002000d7824 */ /* 0x000fe200078e020f */
[----:B-1----:R-:W-:Y:S01]  /*1fd60*/  LOP3.LUT R11, R3, 0x74, RZ, 0xfc, !PT ;  /* 0x00000074030b7812 */ /* 0x002fe200078efcff */
[----:B------:R-:W-:Y:S01]  /*1fd70*/  @P1 STG.E desc[UR28][R4.64], R24 ;  /* 0x0000001804001986 */ /* 0x000fe2000c10191c */
[----:B------:R-:W-:Y:S02]  /*1fd80*/  ISETP.LT.AND P4, PT, R12, UR15, !P0 ;  /* 0x0000000f0c007c0c */ /* 0x000fe4000c781270 */
[-C--:B------:R-:W-:Y:S01]  /*1fd90*/  LEA R10, P6, R13, R68.reuse, 0x2 ;  /* 0x000000440d0a7211 */ /* 0x080fe200078c10ff */
[----:B------:R1:W-:Y:S01]  /*1fda0*/  @P5 STG.E desc[UR28][R8.64], R25 ;  /* 0x0000001908005986 */ /* 0x0003e2000c10191c */
[----:B------:R-:W-:Y:S02]  /*1fdb0*/  LOP3.LUT R12, R3, 0x70, RZ, 0xfc, !PT ;  /* 0x00000070030c7812 */ /* 0x000fe400078efcff */
[----:B------:R-:W-:-:S02]  /*1fdc0*/  LEA R6, P1, R15, R68, 0x2 ;  /* 0x000000440f067211 */ /* 0x000fc400078210ff */
[----:B------:R-:W-:Y:S02]  /*1fdd0*/  ISETP.LT.AND P5, PT, R11, UR15, !P0 ;  /* 0x0000000f0b007c0c */ /* 0x000fe4000c7a1270 */
[-C--:B------:R-:W-:Y:S01]  /*1fde0*/  LEA.HI.X.SX32 R11, R13, R2.reuse, 0x2, P6 ;  /* 0x000000020d0b7211 */ /* 0x080fe200030f16ff */
[----:B------:R-:W-:Y:S01]  /*1fdf0*/  IMAD R13, R0, 0x2, R13 ;  /* 0x00000002000d7824 */ /* 0x000fe200078e020d */
[----:B------:R-:W-:Y:S02]  /*1fe00*/  ISETP.LT.AND P2, PT, R12, UR15, !P0 ;  /* 0x0000000f0c007c0c */ /* 0x000fe4000c741270 */
[----:B------:R-:W-:Y:S01]  /*1fe10*/  LOP3.LUT R12, R3, 0x72, RZ, 0xfc, !PT ;  /* 0x00000072030c7812 */ /* 0x000fe200078efcff */
[----:B-1----:R-:W-:Y:S01]  /*1fe20*/  IMAD R9, R0, 0x2, R13 ;  /* 0x0000000200097824 */ /* 0x002fe200078e020d */
[----:B------:R-:W-:Y:S02]  /*1fe30*/  LEA.HI.X.SX32 R7, R15, R2, 0x2, P1 ;  /* 0x000000020f077211 */ /* 0x000fe400008f16ff */
[----:B------:R-:W-:-:S02]  /*1fe40*/  ISETP.LT.AND P1, PT, R12, UR15, !P0 ;  /* 0x0000000f0c007c0c */ /* 0x000fc4000c721270 */
[-C--:B------:R-:W-:Y:S01]  /*1fe50*/  LEA R8, P6, R9, R68.reuse, 0x2 ;  /* 0x0000004409087211 */ /* 0x080fe200078c10ff */
[----:B------:R1:W-:Y:S01]  /*1fe60*/  @P4 STG.E desc[UR28][R6.64], R26 ;  /* 0x0000001a06004986 */ /* 0x0003e2000c10191c */
[C---:B------:R-:W-:Y:S02]  /*1fe70*/  LOP3.LUT R12, R3.reuse, 0x76, RZ, 0xfc, !PT ;  /* 0x00000076030c7812 */ /* 0x040fe400078efcff */
[----:B------:R-:W-:Y:S01]  /*1fe80*/  LOP3.LUT R16, R3, 0x7c, RZ, 0xfc, !PT ;  /* 0x0000007c03107812 */ /* 0x000fe200078efcff */
[----:B------:R3:W-:Y:S01]  /*1fe90*/  @P3 STG.E desc[UR28][R10.64], R27 ;  /* 0x0000001b0a003986 */ /* 0x0007e2000c10191c */
[C---:B------:R-:W-:Y:S02]  /*1fea0*/  LEA R4, P3, R13.reuse, R68, 0x2 ;  /* 0x000000440d047211 */ /* 0x040fe400078610ff */
[----:B------:R-:W-:Y:S02]  /*1feb0*/  ISETP.LT.AND P4, PT, R12, UR15, !P0 ;  /* 0x0000000f0c007c0c */ /* 0x000fe4000c781270 */
[----:B------:R-:W-:-:S02]  /*1fec0*/  LEA.HI.X.SX32 R5, R13, R2, 0x2, P3 ;  /* 0x000000020d057211 */ /* 0x000fc400018f16ff */
[----:B------:R-:W-:Y:S01]  /*1fed0*/  LOP3.LUT R12, R3, 0x78, RZ, 0xfc, !PT ;  /* 0x00000078030c7812 */ /* 0x000fe200078efcff */
[C---:B-1----:R-:W-:Y:S01]  /*1fee0*/  IMAD R7, R0.reuse, 0x2, R9 ;  /* 0x0000000200077824 */ /* 0x042fe200078e0209 */
[----:B------:R-:W-:Y:S01]  /*1fef0*/  LEA.HI.X.SX32 R9, R9, R2, 0x2, P6 ;  /* 0x0000000209097211 */ /* 0x000fe200030f16ff */
[----:B------:R1:W-:Y:S01]  /*1ff00*/  @P2 STG.E desc[UR28][R4.64], R28 ;  /* 0x0000001c04002986 */ /* 0x0003e2000c10191c */
[C---:B------:R-:W-:Y:S01]  /*1ff10*/  LOP3.LUT R6, R3.reuse, 0x7a, RZ, 0xfc, !PT ;  /* 0x0000007a03067812 */ /* 0x040fe200078efcff */
[----:B---3--:R-:W-:Y:S01]  /*1ff20*/  IMAD R11, R0, 0x2, R7 ;  /* 0x00000002000b7824 */ /* 0x008fe200078e0207 */
[----:B------:R-:W-:Y:S01]  /*1ff30*/  LOP3.LUT R14, R3, 0x7e, RZ, 0xfc, !PT ;  /* 0x0000007e030e7812 */ /* 0x000fe200078efcff */
[----:B------:R3:W-:Y:S01]  /*1ff40*/  @P1 STG.E desc[UR28][R8.64], R29 ;  /* 0x0000001d08001986 */ /* 0x0007e2000c10191c */
[----:B------:R-:W-:Y:S01]  /*1ff50*/  ISETP.LT.AND P2, PT, R6, UR15, !P0 ;  /* 0x0000000f06007c0c */ /* 0x000fe2000c741270 */
[----:B------:R-:W-:Y:S01]  /*1ff60*/  IMAD R13, R0, 0x2, R11 ;  /* 0x00000002000d7824 */ /* 0x000fe200078e020b */
[----:B------:R-:W-:-:S02]  /*1ff70*/  LEA R6, P6, R7, R68, 0x2 ;  /* 0x0000004407067211 */ /* 0x000fc400078c10ff */
[----:B------:R-:W-:Y:S01]  /*1ff80*/  LEA R10, P1, R11, R68, 0x2 ;  /* 0x000000440b0a7211 */ /* 0x000fe200078210ff */
[C---:B------:R-:W-:Y:S01]  /*1ff90*/  IMAD R3, R0.reuse, 0x2, R13 ;  /* 0x0000000200037824 */ /* 0x040fe200078e020d */
[-C--:B------:R-:W-:Y:S02]  /*1ffa0*/  LEA.HI.X.SX32 R7, R7, R2.reuse, 0x2, P6 ;  /* 0x0000000207077211 */ /* 0x080fe400030f16ff */
[----:B------:R-:W-:Y:S01]  /*1ffb0*/  LEA.HI.X.SX32 R11, R11, R2, 0x2, P1 ;  /* 0x000000020b0b7211 */ /* 0x000fe200008f16ff */
[C---:B------:R-:W-:Y:S01]  /*1ffc0*/  IMAD R15, R0.reuse, 0x2, R3 ;  /* 0x00000002000f7824 */ /* 0x040fe200078e0203 */
[-C--:B-1----:R-:W-:Y:S01]  /*1ffd0*/  LEA R4, P6, R13, R68.reuse, 0x2 ;  /* 0x000000440d047211 */ /* 0x082fe200078c10ff */
[----:B------:R1:W-:Y:S01]  /*1ffe0*/  @P5 STG.E desc[UR28][R6.64], R30 ;  /* 0x0000001e06005986 */ /* 0x0003e2000c10191c */
[----:B---3--:R-:W-:Y:S01]  /*1fff0*/  LEA R8, P1, R3, R68, 0x2 ;  /* 0x0000004403087211 */ /* 0x008fe200078210ff */
[----:B------:R-:W-:Y:S01]  /*20000*/  IMAD R17, R0, 0x2, R15 ;  /* 0x0000000200117824 */ /* 0x000fe200078e020f */
[----:B------:R-:W-:Y:S01]  /*20010*/  ISETP.LT.AND P3, PT, R12, UR15, !P0 ;  /* 0x0000000f0c007c0c */ /* 0x000fe2000c761270 */
[----:B------:R1:W-:Y:S01]  /*20020*/  @P4 STG.E desc[UR28][R10.64], R31 ;  /* 0x0000001f0a004986 */ /* 0x0003e2000c10191c */
[----:B------:R-:W-:-:S02]  /*20030*/  LEA.HI.X.SX32 R5, R13, R2, 0x2, P6 ;  /* 0x000000020d057211 */ /* 0x000fc400030f16ff */
[----:B------:R-:W-:Y:S02]  /*20040*/  LEA.HI.X.SX32 R9, R3, R2, 0x2, P1 ;  /* 0x0000000203097211 */ /* 0x000fe400008f16ff */
[C---:B------:R-:W-:Y:S02]  /*20050*/  LEA R12, P6, R15.reuse, R68, 0x2 ;  /* 0x000000440f0c7211 */ /* 0x040fe400078c10ff */
[----:B------:R-:W-:Y:S02]  /*20060*/  ISETP.LT.AND P1, PT, R16, UR15, !P0 ;  /* 0x0000000f10007c0c */ /* 0x000fe4000c721270 */
[----:B------:R-:W-:Y:S02]  /*20070*/  ISETP.LT.AND P0, PT, R14, UR15, !P0 ;  /* 0x0000000f0e007c0c */ /* 0x000fe4000c701270 */
[----:B------:R-:W-:Y:S01]  /*20080*/  LEA.HI.X.SX32 R13, R15, R2, 0x2, P6 ;  /* 0x000000020f0d7211 */ /* 0x000fe200030f16ff */
[----:B--2---:R1:W-:Y:S01]  /*20090*/  @P3 STG.E desc[UR28][R4.64], R20 ;  /* 0x0000001404003986 */ /* 0x0043e2000c10191c */
[----:B------:R-:W-:-:S03]  /*200a0*/  LEA R68, P6, R17, R68, 0x2 ;  /* 0x0000004411447211 */ /* 0x000fc600078c10ff */
[----:B------:R1:W-:Y:S01]  /*200b0*/  @P2 STG.E desc[UR28][R8.64], R21 ;  /* 0x0000001508002986 */ /* 0x0003e2000c10191c */
[----:B------:R-:W-:-:S03]  /*200c0*/  LEA.HI.X.SX32 R69, R17, R2, 0x2, P6 ;  /* 0x0000000211457211 */ /* 0x000fc600030f16ff */
[----:B------:R1:W-:Y:S04]  /*200d0*/  @P1 STG.E desc[UR28][R12.64], R22 ;  /* 0x000000160c001986 */ /* 0x0003e8000c10191c */
[----:B------:R1:W-:Y:S01]  /*200e0*/  @P0 STG.E desc[UR28][R68.64], R23 ;  /* 0x0000001744000986 */ /* 0x0003e2000c10191c */
[----:B------:R-:W-:Y:S06]  /*200f0*/  BAR.SYNC.DEFER_BLOCKING 0x0 ;  /* 0x0000000000007b1d */ /* 0x000fec0000010000 */
[----:B------:R-:W-:Y:S05]  /*20100*/  BRA.U UP0, `(.L_x_13) ;  /* 0x0000000100a07547 */ /* 0x000fea000b800000 */
[----:B------:R-:W2:Y:S01]  /*20110*/  S2UR UR5, SR_CgaCtaId ;  /* 0x00000000000579c3 */ /* 0x000ea20000008800 */
[----:B------:R-:W-:Y:S01]  /*20120*/  NOP ;  /* 0x0000000000007918 */ /* 0x000fe20000000000 */
[----:B------:R-:W-:Y:S01]  /*20130*/  UMOV UR4, 0x50 ;  /* 0x0000005000047882 */ /* 0x000fe20000000000 */
[----:B------:R-:W-:Y:S02]  /*20140*/  IMAD.U32 R0, RZ, RZ, UR7 ;  /* 0x00000007ff007e24 */ /* 0x000fe4000f8e00ff */
[----:B------:R-:W-:Y:S02]  /*20150*/  IMAD.MOV.U32 R3, RZ, RZ, 0xf ;  /* 0x0000000fff037424 */ /* 0x000fe400078e00ff */
[----:B-1----:R-:W-:Y:S01]  /*20160*/  IMAD.MOV.U32 R7, RZ, RZ, 0x1 ;  /* 0x00000001ff077424 */ /* 0x002fe200078e00ff */
[----:B------:R-:W-:-:S04]  /*20170*/  LOP3.LUT R0, R0, 0xffff, RZ, 0xc0, !PT ;  /* 0x0000ffff00007812 */ /* 0x000fc800078ec0ff */
[----:B------:R-:W-:-:S05]  /*20180*/  SHF.R.U32.HI R0, RZ, 0x5, R0 ;  /* 0x00000005ff007819 */ /* 0x000fca0000011600 */
[----:B------:R-:W-:Y:S01]  /*20190*/  VIADD R2, R0, 0x10 ;  /* 0x0000001000027836 */ /* 0x000fe20000000000 */
[----:B------:R-:W-:Y:S01]  /*201a0*/  SHF.L.U32 R0, R3, R0, RZ ;  /* 0x0000000003007219 */ /* 0x000fe200000006ff */
[----:B--2---:R-:W-:-:S03]  /*201b0*/  ULEA UR6, UR5, UR4, 0x18 ;  /* 0x0000000405067291 */ /* 0x004fc6000f8ec0ff */
[----:B------:R-:W-:-:S04]  /*201c0*/  SHF.L.U32 R3, R7, R2, RZ ;  /* 0x0000000207037219 */ /* 0x000fc800000006ff */
[----:B------:R-:W-:Y:S02]  /*201d0*/  LOP3.LUT R0, R3, R0, RZ, 0xfc, !PT ;  /* 0x0000000003007212 */ /* 0x000fe400078efcff */
[----:B------:R-:W1:Y:S02]  /*201e0*/  LDS R5, [UR6] ;  /* 0x00000006ff057984 */ /* 0x000e640008000800 */
[C---:B------:R-:W-:Y:S02]  /*201f0*/  LOP3.LUT R2, R0.reuse, 0xffff, RZ, 0xc0, !PT ;  /* 0x0000ffff00027812 */ /* 0x040fe400078ec0ff */
[----:B-1----:R-:W-:-:S04]  /*20200*/  LOP3.LUT R3, R0, 0xffff, R5, 0x80, !PT ;  /* 0x0000ffff00037812 */ /* 0x002fc800078e8005 */
[----:B------:R-:W-:-:S13]  /*20210*/  ISETP.NE.AND P0, PT, R3, R2, PT ;  /* 0x000000020300720c */ /* 0x000fda0003f05270 */
[----:B------:R-:W-:Y:S05]  /*20220*/  @P0 BRA `(.L_x_14) ;  /* 0x0000000000500947 */ /* 0x000fea0003800000 */
[----:B------:R-:W-:Y:S02]  /*20230*/  SHF.R.U32.HI R5, RZ, 0x10, R5 ;  /* 0x00000010ff057819 */ /* 0x000fe40000011605 */
[----:B------:R-:W-:-:S04]  /*20240*/  SHF.R.U32.HI R2, RZ, 0x10, R0 ;  /* 0x00000010ff027819 */ /* 0x000fc80000011600 */
[----:B------:R-:W-:-:S04]  /*20250*/  LOP3.LUT R5, R5, R2, RZ, 0xc0, !PT ;  /* 0x0000000205057212 */ /* 0x000fc800078ec0ff */
[----:B------:R-:W-:-:S13]  /*20260*/  ISETP.NE.AND P0, PT, R5, R2, PT ;  /* 0x000000020500720c */ /* 0x000fda0003f05270 */
[----:B------:R-:W-:Y:S05]  /*20270*/  @P0 BRA `(.L_x_15) ;  /* 0x0000000000300947 */ /* 0x000fea0003800000 */
[----:B------:R-:W-:Y:S01]  /*20280*/  R2UR UR4, R0 ;  /* 0x00000000000472ca */ /* 0x000fe200000e0000 */
[----:B------:R-:W-:Y:S01]  /*20290*/  VOTEU.ANY UR5, UPT, PT ;  /* 0x0000000000057886 */ /* 0x000fe200038e0100 */
[----:B------:R-:W1:Y:S01]  /*202a0*/  S2R R0, SR_LANEID ;  /* 0x0000000000007919 */ /* 0x000e620000000000 */
[----:B------:R-:W-:-:S10]  /*202b0*/  UFLO.U32 UR5, UR5 ;  /* 0x00000005000572bd */ /* 0x000fd400080e0000 */
[----:B------:R-:W-:-:S06]  /*202c0*/  ULOP3.LUT UR4, URZ, UR4, URZ, 0x33, !UPT ;  /* 0x00000004ff047292 */ /* 0x000fcc000f8e33ff */
[----:B------:R-:W-:-:S04]  /*202d0*/  IMAD.U32 R2, RZ, RZ, UR4 ;  /* 0x00000004ff027e24 */ /* 0x000fc8000f8e00ff */
[----:B------:R-:W2:Y:S02]  /*202e0*/  REDUX UR7, R2 ;  /* 0x00000000020773c4 */ /* 0x000ea40000000000 */
[----:B------:R3:W-:Y:S01]  /*202f0*/  UTCATOMSWS.AND URZ, UR4 ;  /* 0x0000000400ff79e3 */ /* 0x0007e20008000000 */
[----:B-1----:R-:W-:Y:S01]  /*20300*/  ISETP.EQ.U32.AND P0, PT, R0, UR5, PT ;  /* 0x0000000500007c0c */ /* 0x002fe2000bf02070 */
[----:B--2---:R-:W-:-:S12]  /*20310*/  IMAD.U32 R0, RZ, RZ, UR7 ;  /* 0x00000007ff007e24 */ /* 0x004fd8000f8e00ff */
[----:B------:R3:W-:Y:S01]  /*20320*/  @P0 ATOMS.AND RZ, [UR6], R0 ;  /* 0x00000000ffff098c */ /* 0x0007e2000a800006 */
[----:B------:R-:W-:Y:S05]  /*20330*/  BRA `(.L_x_13) ;  /* 0x0000000000147947 */ /* 0x000fea0003800000 */
.L_x_15:
[----:B------:R-:W-:-:S07]  /*20340*/  MOV R2, 0x20360 ;  /* 0x0002036000027802 */ /* 0x000fce0000000f00 */
[----:B------:R-:W-:Y:S05]  /*20350*/  CALL.REL.NOINC `($__internal_0_$__cuda_sm10x_tcgen05_guardrail_trap_col_being_dealloced_not_returned_by_alloc) ;  /* 0x00000000002c7944 */ /* 0x000fea0003c00000 */
[----:B------:R-:W-:Y:S05]  /*20360*/  BRA `(.L_x_13) ;  /* 0x0000000000087947 */ /* 0x000fea0003800000 */
.L_x_14:
[----:B------:R-:W-:-:S07]  /*20370*/  MOV R2, 0x20390 ;  /* 0x0002039000027802 */ /* 0x000fce0000000f00 */
[----:B------:R-:W-:Y:S05]  /*20380*/  CALL.REL.NOINC `($__internal_2_$__cuda_sm10x_tcgen05_guardrail_trap_unallocated_columns_being_dealloced) ;  /* 0x0000000000387944 */ /* 0x000fea0003c00000 */
.L_x_13:
[----:B------:R-:W-:Y:S01]  /*20390*/  NOP ;  /* 0x0000000000007918 */ /* 0x000fe20000000000 */
[----:B---3--:R-:W-:Y:S05]  /*203a0*/  EXIT ;  /* 0x000000000000794d */ /* 0x008fea0003800000 */
.L_x_9:
[----:B------:R-:W1:Y:S02]  /*203b0*/  SYNCS.PHASECHK.TRANS64.TRYWAIT P4, [UR13], R124 ;  /* 0x0000007cff0075a7 */ /* 0x000e64000808110d */
[----:B-1----:R-:W-:Y:S05]  /*203c0*/  @!P4 BRA `(.L_x_9) ;  /* 0xfffffffc00f8c947 */ /* 0x002fea000383ffff */
[----:B------:R-:W-:Y:S05]  /*203d0*/  BRA `(.L_x_16) ;  /* 0xffffff6c00807947 */ /* 0x000fea000383ffff */
.L_x_12:
[----:B------:R-:W2:Y:S02]  /*203e0*/  SYNCS.PHASECHK.TRANS64.TRYWAIT P0, [UR8], R4 ;  /* 0x00000004ff0075a7 */ /* 0x000ea40008001108 */
[----:B--2---:R-:W-:Y:S05]  /*203f0*/  @!P0 BRA `(.L_x_12) ;  /* 0xfffffffc00f88947 */ /* 0x004fea000383ffff */
[----:B------:R-:W-:Y:S05]  /*20400*/  BRA `(.L_x_11) ;  /* 0xffffffdc00247947 */ /* 0x000fea000383ffff */
        .weak           $__internal_0_$__cuda_sm10x_tcgen05_guardrail_trap_col_being_dealloced_not_returned_by_alloc
        .type           $__internal_0_$__cuda_sm10x_tcgen05_guardrail_trap_col_being_dealloced_not_returned_by_alloc,@function
        .size           $__internal_0_$__cuda_sm10x_tcgen05_guardrail_trap_col_being_dealloced_not_returned_by_alloc,($__internal_1_$__cuda_sm10x_tcgen05_guardrail_trap_phase_invalid_during_alloc - $__internal_0_$__cuda_sm10x_tcgen05_guardrail_trap_col_being_dealloced_not_returned_by_alloc)
$__internal_0_$__cuda_sm10x_tcgen05_guardrail_trap_col_being_dealloced_not_returned_by_alloc:
[----:B------:R-:W-:Y:S05]  /*20410*/  BPT.TRAP 0x1 ;  /* 0x000000040000795c */ /* 0x000fea0000300000 */
[----:B------:R-:W-:-:S04]  /*20420*/  IMAD.MOV.U32 R3, RZ, RZ, 0x0 ;  /* 0x00000000ff037424 */ /* 0x000fc800078e00ff */
[----:B------:R-:W-:Y:S05]  /*20430*/  RET.REL.NODEC R2 `(matmul_kernel) ;  /* 0xfffffdf802f07950 */ /* 0x000fea0003c3ffff */
        .weak           $__internal_1_$__cuda_sm10x_tcgen05_guardrail_trap_phase_invalid_during_alloc
        .type           $__internal_1_$__cuda_sm10x_tcgen05_guardrail_trap_phase_invalid_during_alloc,@function
        .size           $__internal_1_$__cuda_sm10x_tcgen05_guardrail_trap_phase_invalid_during_alloc,($__internal_2_$__cuda_sm10x_tcgen05_guardrail_trap_unallocated_columns_being_dealloced - $__internal_1_$__cuda_sm10x_tcgen05_guardrail_trap_phase_invalid_during_alloc)
$__internal_1_$__cuda_sm10x_tcgen05_guardrail_trap_phase_invalid_during_alloc:
[----:B------:R-:W-:Y:S05]  /*20440*/  BPT.TRAP 0x1 ;  /* 0x000000040000795c */ /* 0x000fea0000300000 */
[----:B------:R-:W-:-:S04]  /*20450*/  IMAD.MOV.U32 R3, RZ, RZ, 0x0 ;  /* 0x00000000ff037424 */ /* 0x000fc800078e00ff */
[----:B------:R-:W-:Y:S05]  /*20460*/  RET.REL.NODEC R2 `(matmul_kernel) ;  /* 0xfffffdf802e47950 */ /* 0x000fea0003c3ffff */
        .weak           $__internal_2_$__cuda_sm10x_tcgen05_guardrail_trap_unallocated_columns_being_dealloced
        .type           $__internal_2_$__cuda_sm10x_tcgen05_guardrail_trap_unallocated_columns_being_dealloced,@function
        .size           $__internal_2_$__cuda_sm10x_tcgen05_guardrail_trap_unallocated_columns_being_dealloced,(.L_x_20 - $__internal_2_$__cuda_sm10x_tcgen05_guardrail_trap_unallocated_columns_being_dealloced)
$__internal_2_$__cuda_sm10x_tcgen05_guardrail_trap_unallocated_columns_being_dealloced:
[----:B------:R-:W-:Y:S05]  /*20470*/  BPT.TRAP 0x1 ;  /* 0x000000040000795c */ /* 0x000fea0000300000 */
[----:B------:R-:W-:-:S04]  /*20480*/  IMAD.MOV.U32 R3, RZ, RZ, 0x0 ;  /* 0x00000000ff037424 */ /* 0x000fc800078e00ff */
[----:B------:R-:W-:Y:S05]  /*20490*/  RET.REL.NODEC R2 `(matmul_kernel) ;  /* 0xfffffdf802d87950 */ /* 0x000fea0003c3ffff */
.L_x_17:
[----:B------:R-:W-:-:S00]  /*204a0*/  BRA `(.L_x_17) ;  /* 0xfffffffc00fc7947 */ /* 0x000fc0000383ffff */
[----:B------:R-:W-:-:S00]  /*204b0*/  NOP ;  /* 0x0000000000007918 */ /* 0x000fc00000000000 */
        /* <DEDUP_REMOVED lines=12> */
.L_x_20:


//--------------------- .nv.shared.matmul_kernel  --------------------------
	.section	.nv.shared.matmul_kernel,"aw",@nobits
	.sectionflags	@""
	.align	16
	.zero		1024


//--------------------- .nv.shared.reserved.0     --------------------------
	.section	.nv.shared.reserved.0,"aw",@nobits
	.align	8
	.weak		__nv_reservedSMEM_offset_0_alias
	.size		__nv_reservedSMEM_offset_0_alias, 0, 64
	.other		__nv_reservedSMEM_offset_0_alias,@"STO_CUDA_RESERVED_SHARED STV_DEFAULT"
__nv_reservedSMEM_offset_0_alias:
	.zero		0
.nv.shared.reserved.0:
	.zero		64
	.weak		__nv_reservedSMEM_allocation_phase
	.type		__nv_reservedSMEM_allocation_phase,@object
	.size		__nv_reservedSMEM_allocation_phase,(.L_0 - __nv_reservedSMEM_allocation_phase)
__nv_reservedSMEM_allocation_phase:
	.zero		1
.L_0:
	.zero		7
	.weak		__nv_reservedSMEM_devtool_atexit_pc
	.type		__nv_reservedSMEM_devtool_atexit_pc,@object
	.size		__nv_reservedSMEM_devtool_atexit_pc,(__nv_reservedSMEM_allocation_mask - __nv_reservedSMEM_devtool_atexit_pc)
__nv_reservedSMEM_devtool_atexit_pc:
	.zero		8
	.weak		__nv_reservedSMEM_allocation_mask
	.type		__nv_reservedSMEM_allocation_mask,@object
	.size		__nv_reservedSMEM_allocation_mask,(.L_2 - __nv_reservedSMEM_allocation_mask)
__nv_reservedSMEM_allocation_mask:
	.zero		4
.L_2:


//--------------------- .nv.constant0.matmul_kernel --------------------------
	.section	.nv.constant0.matmul_kernel,"a",@progbits
	.sectionflags	@""
	.align	4
.nv.constant0.matmul_kernel:
	.zero		976


//--------------------- SYMBOLS --------------------------

	.type		.nv.reservedSmem.offset0,@object
	.size		.nv.reservedSmem.offset0,0x4
	.type		.nv.reservedSmem.cap,@object
	.size		.nv.reservedSmem.cap,0x4
